	.target	sm_80

	.elftype	@"ET_EXEC"


//--------------------- .note.nv.tkinfo           --------------------------
	.section	.note.nv.tkinfo,"",@"SHT_NOTE"
	.sectionflags	@"SHF_NOTE_NV_TKINFO"
	.tkinfo
        /*0018*/ 	.word	0x00000002
        /*0030*/ 	.string	""
        /*0030*/ 	.string	"ptxas"
        /*0030*/ 	.string	"Cuda compilation tools, release 13.0, V13.0.88"
        /*0030*/ 	.string	"Build cuda_13.0.r13.0/compiler.36424714_0"
        /*0030*/ 	.string	"-v  -suppress-debug-info  -lineinfo  -arch sm_80 "



//--------------------- .note.nv.cuinfo           --------------------------
	.section	.note.nv.cuinfo,"",@"SHT_NOTE"
	.sectionflags	@"SHF_NOTE_NV_CUINFO"
        /*0018*/ 	.short	0x0002
        /*001a*/ 	.short	0x0050
        /*001c*/ 	.short	0x0082
	.zero		2


//--------------------- .nv.info                  --------------------------
	.section	.nv.info,"",@"SHT_CUDA_INFO"
	.align	4


	//----- nvinfo : EIATTR_REGCOUNT
	.align		4
        /*0000*/ 	.byte	0x04, 0x2f
        /*0002*/ 	.short	(.L_1 - .L_0)
	.align		4
.L_0:
        /*0004*/ 	.word	index@(matmul_kernel)
        /*0008*/ 	.word	0x000000ff


	//----- nvinfo : EIATTR_FRAME_SIZE
	.align		4
.L_1:
        /*000c*/ 	.byte	0x04, 0x11
        /*000e*/ 	.short	(.L_3 - .L_2)
	.align		4
.L_2:
        /*0010*/ 	.word	index@(matmul_kernel)
        /*0014*/ 	.word	0x00001400


	//----- nvinfo : EIATTR_MIN_STACK_SIZE
	.align		4
.L_3:
        /*0018*/ 	.byte	0x04, 0x12
        /*001a*/ 	.short	(.L_5 - .L_4)
	.align		4
.L_4:
        /*001c*/ 	.word	index@(matmul_kernel)
        /*0020*/ 	.word	0x00001400
.L_5:


//--------------------- .nv.info.matmul_kernel    --------------------------
	.section	.nv.info.matmul_kernel,"",@"SHT_CUDA_INFO"
	.sectionflags	@""
	.align	4


	//----- nvinfo : EIATTR_CUDA_API_VERSION
	.align		4
        /*0000*/ 	.byte	0x04, 0x37
        /*0002*/ 	.short	(.L_7 - .L_6)
.L_6:
        /*0004*/ 	.word	0x00000082


	//----- nvinfo : EIATTR_SW2861232_WAR
	.align		4
.L_7:
        /*0008*/ 	.byte	0x01, 0x35
	.zero		2


	//----- nvinfo : EIATTR_PARAM_CBANK
	.align		4
        /*000c*/ 	.byte	0x04, 0x0a
        /*000e*/ 	.short	(.L_9 - .L_8)
	.align		4
.L_8:
        /*0010*/ 	.word	index@(.nv.constant0.matmul_kernel)
        /*0014*/ 	.short	0x0160
        /*0016*/ 	.short	0x0050


	//----- nvinfo : EIATTR_CBANK_PARAM_SIZE
	.align		4
.L_9:
        /*0018*/ 	.byte	0x03, 0x19
        /*001a*/ 	.short	0x0050


	//----- nvinfo : EIATTR_KPARAM_INFO
	.align		4
        /*001c*/ 	.byte	0x04, 0x17
        /*001e*/ 	.short	(.L_11 - .L_10)
.L_10:
        /*0020*/ 	.word	0x00000000
        /*0024*/ 	.short	0x000d
        /*0026*/ 	.short	0x0048
        /*0028*/ 	.byte	0x00, 0xf4, 0x21, 0x00


	//----- nvinfo : EIATTR_KPARAM_INFO
	.align		4
.L_11:
        /*002c*/ 	.byte	0x04, 0x17
        /*002e*/ 	.short	(.L_13 - .L_12)
.L_12:
        /*0030*/ 	.word	0x00000000
        /*0034*/ 	.short	0x000c
        /*0036*/ 	.short	0x0040
        /*0038*/ 	.byte	0x00, 0xf4, 0x21, 0x00


	//----- nvinfo : EIATTR_KPARAM_INFO
	.align		4
.L_13:
        /*003c*/ 	.byte	0x04, 0x17
        /*003e*/ 	.short	(.L_15 - .L_14)
.L_14:
        /*0040*/ 	.word	0x00000000
        /*0044*/ 	.short	0x000b
        /*0046*/ 	.short	0x0038
        /*0048*/ 	.byte	0x00, 0xf0, 0x11, 0x00


	//----- nvinfo : EIATTR_KPARAM_INFO
	.align		4
.L_15:
        /*004c*/ 	.byte	0x04, 0x17
        /*004e*/ 	.short	(.L_17 - .L_16)
.L_16:
        /*0050*/ 	.word	0x00000000
        /*0054*/ 	.short	0x000a
        /*0056*/ 	.short	0x0034
        /*0058*/ 	.byte	0x00, 0xf0, 0x11, 0x00


	//----- nvinfo : EIATTR_KPARAM_INFO
	.align		4
.L_17:
        /*005c*/ 	.byte	0x04, 0x17
        /*005e*/ 	.short	(.L_19 - .L_18)
.L_18:
        /*0060*/ 	.word	0x00000000
        /*0064*/ 	.short	0x0009
        /*0066*/ 	.short	0x0030
        /*0068*/ 	.byte	0x00, 0xf0, 0x11, 0x00


	//----- nvinfo : EIATTR_KPARAM_INFO
	.align		4
.L_19:
        /*006c*/ 	.byte	0x04, 0x17
        /*006e*/ 	.short	(.L_21 - .L_20)
.L_20:
        /*0070*/ 	.word	0x00000000
        /*0074*/ 	.short	0x0008
        /*0076*/ 	.short	0x002c
        /*0078*/ 	.byte	0x00, 0xf0, 0x11, 0x00


	//----- nvinfo : EIATTR_KPARAM_INFO
	.align		4
.L_21:
        /*007c*/ 	.byte	0x04, 0x17
        /*007e*/ 	.short	(.L_23 - .L_22)
.L_22:
        /*0080*/ 	.word	0x00000000
        /*0084*/ 	.short	0x0007
        /*0086*/ 	.short	0x0028
        /*0088*/ 	.byte	0x00, 0xf0, 0x11, 0x00


	//----- nvinfo : EIATTR_KPARAM_INFO
	.align		4
.L_23:
        /*008c*/ 	.byte	0x04, 0x17
        /*008e*/ 	.short	(.L_25 - .L_24)
.L_24:
        /*0090*/ 	.word	0x00000000
        /*0094*/ 	.short	0x0006
        /*0096*/ 	.short	0x0024
        /*0098*/ 	.byte	0x00, 0xf0, 0x11, 0x00


	//----- nvinfo : EIATTR_KPARAM_INFO
	.align		4
.L_25:
        /*009c*/ 	.byte	0x04, 0x17
        /*009e*/ 	.short	(.L_27 - .L_26)
.L_26:
        /*00a0*/ 	.word	0x00000000
        /*00a4*/ 	.short	0x0005
        /*00a6*/ 	.short	0x0020
        /*00a8*/ 	.byte	0x00, 0xf0, 0x11, 0x00


	//----- nvinfo : EIATTR_KPARAM_INFO
	.align		4
.L_27:
        /*00ac*/ 	.byte	0x04, 0x17
        /*00ae*/ 	.short	(.L_29 - .L_28)
.L_28:
        /*00b0*/ 	.word	0x00000000
        /*00b4*/ 	.short	0x0004
        /*00b6*/ 	.short	0x001c
        /*00b8*/ 	.byte	0x00, 0xf0, 0x11, 0x00


	//----- nvinfo : EIATTR_KPARAM_INFO
	.align		4
.L_29:
        /*00bc*/ 	.byte	0x04, 0x17
        /*00be*/ 	.short	(.L_31 - .L_30)
.L_30:
        /*00c0*/ 	.word	0x00000000
        /*00c4*/ 	.short	0x0003
        /*00c6*/ 	.short	0x0018
        /*00c8*/ 	.byte	0x00, 0xf0, 0x11, 0x00


	//----- nvinfo : EIATTR_KPARAM_INFO
	.align		4
.L_31:
        /*00cc*/ 	.byte	0x04, 0x17
        /*00ce*/ 	.short	(.L_33 - .L_32)
.L_32:
        /*00d0*/ 	.word	0x00000000
        /*00d4*/ 	.short	0x0002
        /*00d6*/ 	.short	0x0010
        /*00d8*/ 	.byte	0x00, 0xf4, 0x21, 0x00


	//----- nvinfo : EIATTR_KPARAM_INFO
	.align		4
.L_33:
        /*00dc*/ 	.byte	0x04, 0x17
        /*00de*/ 	.short	(.L_35 - .L_34)
.L_34:
        /*00e0*/ 	.word	0x00000000
        /*00e4*/ 	.short	0x0001
        /*00e6*/ 	.short	0x0008
        /*00e8*/ 	.byte	0x00, 0xf4, 0x21, 0x00


	//----- nvinfo : EIATTR_KPARAM_INFO
	.align		4
.L_35:
        /*00ec*/ 	.byte	0x04, 0x17
        /*00ee*/ 	.short	(.L_37 - .L_36)
.L_36:
        /*00f0*/ 	.word	0x00000000
        /*00f4*/ 	.short	0x0000
        /*00f6*/ 	.short	0x0000
        /*00f8*/ 	.byte	0x00, 0xf4, 0x21, 0x00


	//----- nvinfo : EIATTR_MAXREG_COUNT
	.align		4
.L_37:
        /*00fc*/ 	.byte	0x03, 0x1b
        /*00fe*/ 	.short	0x00ff


	//----- nvinfo : EIATTR_NUM_BARRIERS
	.align		4
        /*0100*/ 	.byte	0x02, 0x4c
        /*0102*/ 	.byte	0x01
	.zero		1


	//----- nvinfo : EIATTR_ANNOTATIONS
	.align		4
        /*0104*/ 	.byte	0x04, 0x55
        /*0106*/ 	.short	(.L_39 - .L_38)


	//   ....[0]....
.L_38:
        /*0108*/ 	.word	0x00000001
        /*010c*/ 	.byte	0xb0, 0x0a, 0x00, 0x00, 0x01, 0x00, 0x00, 0x00, 0x10, 0x16, 0x00, 0x00, 0x01, 0x00, 0x00, 0x00
        /* <DEDUP_REMOVED lines=2328> */
        /*929c*/ 	.byte	0x20, 0x38, 0x02, 0x00


	//----- nvinfo : EIATTR_MERCURY_ISA_VERSION
	.align		4
.L_39:
        /*92a0*/ 	.byte	0x03, 0x5f
        /*92a2*/ 	.short	0x0000


	//----- nvinfo : EIATTR_EXIT_INSTR_OFFSETS
	.align		4
        /*92a4*/ 	.byte	0x04, 0x1c
        /*92a6*/ 	.short	(.L_41 - .L_40)


	//   ....[0]....
.L_40:
        /*92a8*/ 	.word	0x000269b0


	//   ....[1]....
        /*92ac*/ 	.word	0x000269d0


	//----- nvinfo : EIATTR_REQNTID
	.align		4
.L_41:
        /*92b0*/ 	.byte	0x04, 0x10
        /*92b2*/ 	.short	(.L_43 - .L_42)
.L_42:
        /*92b4*/ 	.word	0x00000080
        /*92b8*/ 	.word	0x00000001
        /*92bc*/ 	.word	0x00000001
.L_43:


//--------------------- .nv.callgraph             --------------------------
	.section	.nv.callgraph,"",@"SHT_CUDA_CALLGRAPH"
	.align	4
	.sectionentsize	8
	.align		4
        /*0000*/ 	.word	0x00000000
	.align		4
        /*0004*/ 	.word	0xffffffff
	.align		4
        /*0008*/ 	.word	0x00000000
	.align		4
        /*000c*/ 	.word	0xfffffffe
	.align		4
        /*0010*/ 	.word	0x00000000
	.align		4
        /*0014*/ 	.word	0xfffffffd
	.align		4
        /*0018*/ 	.word	0x00000000
	.align		4
        /*001c*/ 	.word	0xfffffffc


//--------------------- .nv.rel.action            --------------------------
	.section	.nv.rel.action,"",@"SHT_CUDA_RELOCINFO"
	.align	8
	.sectionentsize	8
        /*0000*/ 	.byte	0x73, 0x00, 0x00, 0x00, 0x00, 0x00, 0x00, 0x00, 0x00, 0x00, 0x00, 0x11, 0x25, 0x00, 0x05, 0x36


//--------------------- .nv.constant0.matmul_kernel --------------------------
	.section	.nv.constant0.matmul_kernel,"a",@progbits
	.sectionflags	@""
	.align	4
.nv.constant0.matmul_kernel:
	.zero		432


//--------------------- .text.matmul_kernel       --------------------------
	.section	.text.matmul_kernel,"ax",@progbits
	.sectioninfo	@"SHI_REGISTERS=255"
	.align	128
        .global         matmul_kernel
        .type           matmul_kernel,@function
        .size           matmul_kernel,(.L_x_3 - matmul_kernel)
        .other          matmul_kernel,@"STO_CUDA_ENTRY STV_DEFAULT"
matmul_kernel:
.text.matmul_kernel:
[----:B------:R-:W-:-:S03]  /*0000*/  IMAD.MOV.U32 R1, RZ, RZ, c[0x0][0x28] ;  /* 0x00000a00ff017624 */ /* 0x000fc600078e00ff */
[----:B------:R-:W-:Y:S01]  /*0010*/  IMAD.MOV.U32 R0, RZ, RZ, c[0x0][0x17c] ;  /* 0x00005f00ff007624 */ /* 0x000fe200078e00ff */
[----:B------:R-:W1:Y:S01]  /*0020*/  S2R R5, SR_CTAID.X ;  /* 0x0000000000057919 */ /* 0x000e620000002500 */
[----:B------:R-:W-:Y:S01]  /*0030*/  IADD3 R1, R1, -0x1400, RZ ;  /* 0xffffec0001017810 */ /* 0x000fe20007ffe0ff */
[----:B------:R-:W-:Y:S01]  /*0040*/  ULDC.64 UR4, c[0x0][0x118] ;  /* 0x0000460000047ab9 */ /* 0x000fe20000000a00 */
[----:B------:R-:W-:Y:S01]  /*0050*/  CS2R R248, SRZ ;  /* 0x0000000000f87805 */ /* 0x000fe2000001ff00 */
[----:B------:R-:W-:Y:S01]  /*0060*/  IADD3 R0, R0, 0x7f, RZ ;  /* 0x0000007f00007810 */ /* 0x000fe20007ffe0ff */
[----:B------:R-:W2:Y:S01]  /*0070*/  S2R R38, SR_TID.X ;  /* 0x0000000000267919 */ /* 0x000ea20000002100 */
[----:B------:R-:W-:Y:S01]  /*0080*/  CS2R R250, SRZ ;  /* 0x0000000000fa7805 */ /* 0x000fe2000001ff00 */
[----:B------:R-:W-:Y:S01]  /*0090*/  CS2R R232, SRZ ;  /* 0x0000000000e87805 */ /* 0x000fe2000001ff00 */
[----:B------:R-:W-:Y:S01]  /*00a0*/  SHF.R.S32.HI R3, RZ, 0x1f, R0 ;  /* 0x0000001fff037819 */ /* 0x000fe20000011400 */
[----:B------:R-:W-:Y:S01]  /*00b0*/  CS2R R234, SRZ ;  /* 0x0000000000ea7805 */ /* 0x000fe2000001ff00 */
[----:B------:R-:W-:Y:S01]  /*00c0*/  CS2R R228, SRZ ;  /* 0x0000000000e47805 */ /* 0x000fe2000001ff00 */
[----:B------:R-:W-:Y:S01]  /*00d0*/  CS2R R230, SRZ ;  /* 0x0000000000e67805 */ /* 0x000fe2000001ff00 */
[----:B------:R-:W-:Y:S01]  /*00e0*/  LEA.HI R3, R3, R0, RZ, 0x7 ;  /* 0x0000000003037211 */ /* 0x000fe200078f38ff */
[----:B------:R-:W-:Y:S01]  /*00f0*/  CS2R R224, SRZ ;  /* 0x0000000000e07805 */ /* 0x000fe2000001ff00 */
[----:B------:R-:W-:Y:S01]  /*0100*/  CS2R R226, SRZ ;  /* 0x0000000000e27805 */ /* 0x000fe2000001ff00 */
[----:B------:R-:W-:Y:S01]  /*0110*/  CS2R R220, SRZ ;  /* 0x0000000000dc7805 */ /* 0x000fe2000001ff00 */
[----:B------:R-:W-:Y:S01]  /*0120*/  SHF.R.S32.HI R3, RZ, 0x7, R3 ;  /* 0x00000007ff037819 */ /* 0x000fe20000011403 */
[----:B------:R-:W-:Y:S01]  /*0130*/  CS2R R222, SRZ ;  /* 0x0000000000de7805 */ /* 0x000fe2000001ff00 */
[----:B------:R-:W-:Y:S01]  /*0140*/  CS2R R216, SRZ ;  /* 0x0000000000d87805 */ /* 0x000fe2000001ff00 */
[----:B------:R-:W-:Y:S01]  /*0150*/  CS2R R218, SRZ ;  /* 0x0000000000da7805 */ /* 0x000fe2000001ff00 */
[----:B------:R-:W-:Y:S01]  /*0160*/  CS2R R212, SRZ ;  /* 0x0000000000d47805 */ /* 0x000fe2000001ff00 */
[----:B------:R-:W-:Y:S01]  /*0170*/  IMAD.SHL.U32 R4, R3, 0x8, RZ ;  /* 0x0000000803047824 */ /* 0x000fe200078e00ff */
[----:B------:R-:W-:Y:S01]  /*0180*/  CS2R R214, SRZ ;  /* 0x0000000000d67805 */ /* 0x000fe2000001ff00 */
[----:B------:R-:W-:Y:S01]  /*0190*/  CS2R R208, SRZ ;  /* 0x0000000000d07805 */ /* 0x000fe2000001ff00 */
[----:B-1----:R-:W-:Y:S01]  /*01a0*/  IABS R8, R5 ;  /* 0x0000000500087213 */ /* 0x002fe20000000000 */
[----:B------:R-:W-:Y:S01]  /*01b0*/  CS2R R210, SRZ ;  /* 0x0000000000d27805 */ /* 0x000fe2000001ff00 */
[-C--:B------:R-:W-:Y:S01]  /*01c0*/  IABS R7, R4.reuse ;  /* 0x0000000400077213 */ /* 0x080fe20000000000 */
[----:B------:R-:W-:Y:S01]  /*01d0*/  CS2R R204, SRZ ;  /* 0x0000000000cc7805 */ /* 0x000fe2000001ff00 */
[----:B------:R-:W-:Y:S01]  /*01e0*/  IABS R10, R4 ;  /* 0x00000004000a7213 */ /* 0x000fe20000000000 */
[----:B------:R-:W-:Y:S01]  /*01f0*/  CS2R R206, SRZ ;  /* 0x0000000000ce7805 */ /* 0x000fe2000001ff00 */
[----:B------:R-:W1:Y:S01]  /*0200*/  I2F.RP R0, R7 ;  /* 0x0000000700007306 */ /* 0x000e620000209400 */
[C---:B--2---:R-:W-:Y:S01]  /*0210*/  LOP3.LUT R75, R38.reuse, 0x7f, RZ, 0xc0, !PT ;  /* 0x0000007f264b7812 */ /* 0x044fe200078ec0ff */
[----:B------:R-:W-:Y:S01]  /*0220*/  CS2R R200, SRZ ;  /* 0x0000000000c87805 */ /* 0x000fe2000001ff00 */
[----:B------:R-:W-:Y:S01]  /*0230*/  LOP3.LUT R74, R38, 0x1f, RZ, 0xc0, !PT ;  /* 0x0000001f264a7812 */ /* 0x000fe200078ec0ff */
[----:B------:R-:W-:Y:S01]  /*0240*/  CS2R R202, SRZ ;  /* 0x0000000000ca7805 */ /* 0x000fe2000001ff00 */
        /* <DEDUP_REMOVED lines=11> */
[----:B-1----:R-:W1:Y:S01]  /*0300*/  MUFU.RCP R0, R0 ;  /* 0x0000000000007308 */ /* 0x002e620000001000 */
        /* <DEDUP_REMOVED lines=15> */
[----:B-1----:R-:W-:Y:S01]  /*0400*/  IADD3 R2, R0, 0xffffffe, RZ ;  /* 0x0ffffffe00027810 */ /* 0x002fe20007ffe0ff */
[----:B------:R-:W-:Y:S01]  /*0410*/  IMAD.MOV R0, RZ, RZ, -R10 ;  /* 0x000000ffff007224 */ /* 0x000fe200078e0a0a */
[----:B------:R-:W-:Y:S01]  /*0420*/  CS2R R144, SRZ ;  /* 0x0000000000907805 */ /* 0x000fe2000001ff00 */
[----:B------:R-:W-:Y:S01]  /*0430*/  CS2R R146, SRZ ;  /* 0x0000000000927805 */ /* 0x000fe2000001ff00 */
[----:B------:R1:W2:Y:S01]  /*0440*/  F2I.FTZ.U32.TRUNC.NTZ R3, R2 ;  /* 0x0000000200037305 */ /* 0x0002a2000021f000 */
        /* <DEDUP_REMOVED lines=8> */
[----:B-1----:R-:W-:Y:S01]  /*04d0*/  IMAD.MOV.U32 R2, RZ, RZ, RZ ;  /* 0x000000ffff027224 */ /* 0x002fe200078e00ff */
[----:B------:R-:W-:Y:S01]  /*04e0*/  CS2R R124, SRZ ;  /* 0x00000000007c7805 */ /* 0x000fe2000001ff00 */
[----:B------:R-:W-:Y:S01]  /*04f0*/  CS2R R126, SRZ ;  /* 0x00000000007e7805 */ /* 0x000fe2000001ff00 */
[----:B------:R-:W-:Y:S01]  /*0500*/  CS2R R120, SRZ ;  /* 0x0000000000787805 */ /* 0x000fe2000001ff00 */
[----:B------:R-:W-:Y:S01]  /*0510*/  CS2R R122, SRZ ;  /* 0x00000000007a7805 */ /* 0x000fe2000001ff00 */
[----:B------:R-:W-:Y:S01]  /*0520*/  CS2R R116, SRZ ;  /* 0x0000000000747805 */ /* 0x000fe2000001ff00 */
[----:B------:R-:W-:Y:S01]  /*0530*/  CS2R R118, SRZ ;  /* 0x0000000000767805 */ /* 0x000fe2000001ff00 */
[--C-:B--2---:R-:W-:Y:S01]  /*0540*/  IMAD.MOV R6, RZ, RZ, -R3.reuse ;  /* 0x000000ffff067224 */ /* 0x104fe200078e0a03 */
[----:B------:R-:W-:Y:S01]  /*0550*/  CS2R R112, SRZ ;  /* 0x0000000000707805 */ /* 0x000fe2000001ff00 */
[----:B------:R-:W-:Y:S01]  /*0560*/  CS2R R114, SRZ ;  /* 0x0000000000727805 */ /* 0x000fe2000001ff00 */
[----:B------:R-:W-:Y:S01]  /*0570*/  CS2R R108, SRZ ;  /* 0x00000000006c7805 */ /* 0x000fe2000001ff00 */
[----:B------:R-:W-:Y:S01]  /*0580*/  IMAD R9, R6, R7, RZ ;  /* 0x0000000706097224 */ /* 0x000fe200078e02ff */
[----:B------:R-:W-:Y:S01]  /*0590*/  CS2R R110, SRZ ;  /* 0x00000000006e7805 */ /* 0x000fe2000001ff00 */
[----:B------:R-:W-:Y:S01]  /*05a0*/  IMAD.MOV.U32 R6, RZ, RZ, R8 ;  /* 0x000000ffff067224 */ /* 0x000fe200078e0008 */
[----:B------:R-:W-:Y:S01]  /*05b0*/  CS2R R104, SRZ ;  /* 0x0000000000687805 */ /* 0x000fe2000001ff00 */
[----:B------:R-:W-:Y:S01]  /*05c0*/  IMAD.HI.U32 R3, R3, R9, R2 ;  /* 0x0000000903037227 */ /* 0x000fe200078e0002 */
[----:B------:R-:W-:Y:S01]  /*05d0*/  CS2R R106, SRZ ;  /* 0x00000000006a7805 */ /* 0x000fe2000001ff00 */
[----:B------:R-:W-:Y:S01]  /*05e0*/  CS2R R100, SRZ ;  /* 0x0000000000647805 */ /* 0x000fe2000001ff00 */
[----:B------:R-:W-:Y:S01]  /*05f0*/  CS2R R102, SRZ ;  /* 0x0000000000667805 */ /* 0x000fe2000001ff00 */
[----:B------:R-:W-:Y:S01]  /*0600*/  CS2R R96, SRZ ;  /* 0x0000000000607805 */ /* 0x000fe2000001ff00 */
[----:B------:R-:W-:Y:S01]  /*0610*/  CS2R R98, SRZ ;  /* 0x0000000000627805 */ /* 0x000fe2000001ff00 */
[----:B------:R-:W-:Y:S01]  /*0620*/  IMAD.HI.U32 R3, R3, R6, RZ ;  /* 0x0000000603037227 */ /* 0x000fe200078e00ff */
[----:B------:R-:W-:Y:S01]  /*0630*/  CS2R R92, SRZ ;  /* 0x00000000005c7805 */ /* 0x000fe2000001ff00 */
[----:B------:R-:W-:Y:S01]  /*0640*/  CS2R R94, SRZ ;  /* 0x00000000005e7805 */ /* 0x000fe2000001ff00 */
[----:B------:R-:W-:Y:S01]  /*0650*/  CS2R R88, SRZ ;  /* 0x0000000000587805 */ /* 0x000fe2000001ff00 */
[----:B------:R-:W-:Y:S01]  /*0660*/  IMAD R0, R3, R0, R6 ;  /* 0x0000000003007224 */ /* 0x000fe200078e0206 */
[----:B------:R-:W-:Y:S01]  /*0670*/  CS2R R90, SRZ ;  /* 0x00000000005a7805 */ /* 0x000fe2000001ff00 */
[----:B------:R-:W-:Y:S01]  /*0680*/  CS2R R84, SRZ ;  /* 0x0000000000547805 */ /* 0x000fe2000001ff00 */
[----:B------:R-:W-:Y:S01]  /*0690*/  CS2R R86, SRZ ;  /* 0x0000000000567805 */ /* 0x000fe2000001ff00 */
[----:B------:R-:W-:Y:S01]  /*06a0*/  CS2R R80, SRZ ;  /* 0x0000000000507805 */ /* 0x000fe2000001ff00 */
[----:B------:R-:W-:Y:S01]  /*06b0*/  ISETP.GT.U32.AND P1, PT, R7, R0, PT ;  /* 0x000000000700720c */ /* 0x000fe20003f24070 */
[----:B------:R-:W-:-:S12]  /*06c0*/  CS2R R82, SRZ ;  /* 0x0000000000527805 */ /* 0x000fd8000001ff00 */
[----:B------:R-:W-:Y:S01]  /*06d0*/  @!P1 IMAD.IADD R0, R0, 0x1, -R7 ;  /* 0x0000000100009824 */ /* 0x000fe200078e0a07 */
[----:B------:R-:W-:Y:S02]  /*06e0*/  @!P1 IADD3 R3, R3, 0x1, RZ ;  /* 0x0000000103039810 */ /* 0x000fe40007ffe0ff */
[----:B------:R-:W-:Y:S02]  /*06f0*/  ISETP.NE.AND P1, PT, R4, RZ, PT ;  /* 0x000000ff0400720c */ /* 0x000fe40003f25270 */
[----:B------:R-:W-:Y:S02]  /*0700*/  ISETP.GE.U32.AND P0, PT, R0, R7, PT ;  /* 0x000000070000720c */ /* 0x000fe40003f06070 */
[----:B------:R-:W-:-:S04]  /*0710*/  LOP3.LUT R0, R5, R4, RZ, 0x3c, !PT ;  /* 0x0000000405007212 */ /* 0x000fc800078e3cff */
[----:B------:R-:W-:Y:S01]  /*0720*/  ISETP.GE.AND P2, PT, R0, RZ, PT ;  /* 0x000000ff0000720c */ /* 0x000fe20003f46270 */
[----:B------:R-:W-:-:S05]  /*0730*/  IMAD.MOV.U32 R0, RZ, RZ, c[0x0][0x178] ;  /* 0x00005e00ff007624 */ /* 0x000fca00078e00ff */
[----:B------:R-:W-:Y:S02]  /*0740*/  IADD3 R0, R0, 0x1ff, RZ ;  /* 0x000001ff00007810 */ /* 0x000fe40007ffe0ff */
[----:B------:R-:W-:-:S05]  /*0750*/  @P0 IADD3 R3, R3, 0x1, RZ ;  /* 0x0000000103030810 */ /* 0x000fca0007ffe0ff */
[----:B------:R-:W-:Y:S01]  /*0760*/  IMAD.MOV.U32 R2, RZ, RZ, R3 ;  /* 0x000000ffff027224 */ /* 0x000fe200078e0003 */
[----:B------:R-:W-:-:S03]  /*0770*/  SHF.R.S32.HI R3, RZ, 0x1f, R0 ;  /* 0x0000001fff037819 */ /* 0x000fc60000011400 */
[----:B------:R-:W-:Y:S01]  /*0780*/  @!P2 IMAD.MOV R2, RZ, RZ, -R2 ;  /* 0x000000ffff02a224 */ /* 0x000fe200078e0a02 */
[----:B------:R-:W-:Y:S02]  /*0790*/  @!P1 LOP3.LUT R2, RZ, R4, RZ, 0x33, !PT ;  /* 0x00000004ff029212 */ /* 0x000fe400078e33ff */
[----:B------:R-:W-:-:S03]  /*07a0*/  LEA.HI R3, R3, R0, RZ, 0x9 ;  /* 0x0000000003037211 */ /* 0x000fc600078f48ff */
[----:B------:R-:W-:Y:S02]  /*07b0*/  IMAD.SHL.U32 R12, R2, 0x8, RZ ;  /* 0x00000008020c7824 */ /* 0x000fe400078e00ff */
[----:B------:R-:W-:-:S03]  /*07c0*/  IMAD.MOV R2, RZ, RZ, -R2 ;  /* 0x000000ffff027224 */ /* 0x000fc600078e0a02 */
[----:B------:R-:W-:Y:S01]  /*07d0*/  LEA.HI.SX32 R3, R3, -R12, 0x17 ;  /* 0x8000000c03037211 */ /* 0x000fe200078fbaff */
[----:B------:R-:W-:Y:S02]  /*07e0*/  IMAD R14, R4, R2, R5 ;  /* 0x00000002040e7224 */ /* 0x000fe400078e0205 */
[----:B------:R-:W-:Y:S01]  /*07f0*/  IMAD.MOV.U32 R2, RZ, RZ, RZ ;  /* 0x000000ffff027224 */ /* 0x000fe200078e00ff */
[----:B------:R-:W-:Y:S02]  /*0800*/  IMNMX R11, R3, 0x8, PT ;  /* 0x00000008030b7817 */ /* 0x000fe40003800200 */
[----:B------:R-:W-:Y:S02]  /*0810*/  IABS R4, R14 ;  /* 0x0000000e00047213 */ /* 0x000fe40000000000 */
[----:B------:R-:W-:-:S04]  /*0820*/  IABS R7, R11 ;  /* 0x0000000b00077213 */ /* 0x000fc80000000000 */
[----:B------:R-:W1:Y:S08]  /*0830*/  I2F.RP R0, R7 ;  /* 0x0000000700007306 */ /* 0x000e700000209400 */
[----:B-1----:R-:W1:Y:S02]  /*0840*/  MUFU.RCP R0, R0 ;  /* 0x0000000000007308 */ /* 0x002e640000001000 */
[----:B-1----:R-:W-:-:S02]  /*0850*/  IADD3 R3, R0, 0xffffffe, RZ ;  /* 0x0ffffffe00037810 */ /* 0x002fc40007ffe0ff */
[----:B------:R-:W-:-:S04]  /*0860*/  IABS R0, c[0x0][0x17c] ;  /* 0x00005f0000007a13 */ /* 0x000fc80000000000 */
[----:B------:R-:W1:Y:S02]  /*0870*/  F2I.FTZ.U32.TRUNC.NTZ R3, R3 ;  /* 0x0000000300037305 */ /* 0x000e64000021f000 */
[----:B-1----:R-:W-:-:S04]  /*0880*/  IMAD.MOV R6, RZ, RZ, -R3 ;  /* 0x000000ffff067224 */ /* 0x002fc800078e0a03 */
[----:B------:R-:W-:Y:S01]  /*0890*/  IMAD R5, R6, R7, RZ ;  /* 0x0000000706057224 */ /* 0x000fe200078e02ff */
[----:B------:R-:W-:-:S03]  /*08a0*/  IABS R6, R11 ;  /* 0x0000000b00067213 */ /* 0x000fc60000000000 */
[----:B------:R-:W-:-:S04]  /*08b0*/  IMAD.HI.U32 R2, R3, R5, R2 ;  /* 0x0000000503027227 */ /* 0x000fc800078e0002 */
[----:B------:R-:W-:Y:S02]  /*08c0*/  IMAD.MOV.U32 R3, RZ, RZ, R4 ;  /* 0x000000ffff037224 */ /* 0x000fe400078e0004 */
[----:B------:R-:W-:Y:S02]  /*08d0*/  IMAD.MOV R4, RZ, RZ, -R6 ;  /* 0x000000ffff047224 */ /* 0x000fe400078e0a06 */
[----:B------:R-:W-:Y:S01]  /*08e0*/  IMAD.HI.U32 R2, R2, R3, RZ ;  /* 0x0000000302027227 */ /* 0x000fe200078e00ff */
[----:B------:R-:W1:Y:S03]  /*08f0*/  I2F.RP R6, R0 ;  /* 0x0000000000067306 */ /* 0x000e660000209400 */
[----:B------:R-:W-:Y:S01]  /*0900*/  IMAD R4, R2, R4, R3 ;  /* 0x0000000402047224 */ /* 0x000fe200078e0203 */
[----:B------:R-:W-:-:S04]  /*0910*/  IABS R3, c[0x0][0x178] ;  /* 0x00005e0000037a13 */ /* 0x000fc80000000000 */
[----:B------:R-:W-:Y:S01]  /*0920*/  ISETP.GT.U32.AND P1, PT, R7, R4, PT ;  /* 0x000000040700720c */ /* 0x000fe20003f24070 */
[----:B------:R-:W2:Y:S08]  /*0930*/  I2F.RP R5, R3 ;  /* 0x0000000300057306 */ /* 0x000eb00000209400 */
[----:B-1----:R-:W1:Y:S04]  /*0940*/  MUFU.RCP R6, R6 ;  /* 0x0000000600067308 */ /* 0x002e680000001000 */
[----:B------:R-:W-:Y:S01]  /*0950*/  @!P1 IMAD.IADD R4, R4, 0x1, -R7 ;  /* 0x0000000104049824 */ /* 0x000fe200078e0a07 */
[----:B------:R-:W-:-:S02]  /*0960*/  @!P1 IADD3 R2, R2, 0x1, RZ ;  /* 0x0000000102029810 */ /* 0x000fc40007ffe0ff */
[----:B------:R-:W-:Y:S01]  /*0970*/  ISETP.NE.AND P1, PT, R11, RZ, PT ;  /* 0x000000ff0b00720c */ /* 0x000fe20003f25270 */
[----:B--2---:R-:W2:Y:S01]  /*0980*/  MUFU.RCP R5, R5 ;  /* 0x0000000500057308 */ /* 0x004ea20000001000 */
[----:B------:R-:W-:Y:S02]  /*0990*/  ISETP.GE.U32.AND P0, PT, R4, R7, PT ;  /* 0x000000070400720c */ /* 0x000fe40003f06070 */
[----:B------:R-:W-:-:S04]  /*09a0*/  LOP3.LUT R4, R14, R11, RZ, 0x3c, !PT ;  /* 0x0000000b0e047212 */ /* 0x000fc800078e3cff */
[----:B------:R-:W-:Y:S02]  /*09b0*/  ISETP.GE.AND P2, PT, R4, RZ, PT ;  /* 0x000000ff0400720c */ /* 0x000fe40003f46270 */
[----:B-1----:R-:W-:Y:S01]  /*09c0*/  IADD3 R7, R6, 0xffffffe, RZ ;  /* 0x0ffffffe06077810 */ /* 0x002fe20007ffe0ff */
[----:B------:R-:W-:-:S04]  /*09d0*/  IMAD.MOV.U32 R6, RZ, RZ, RZ ;  /* 0x000000ffff067224 */ /* 0x000fc800078e00ff */
[----:B------:R-:W-:Y:S01]  /*09e0*/  @P0 IADD3 R2, R2, 0x1, RZ ;  /* 0x0000000102020810 */ /* 0x000fe20007ffe0ff */
[----:B------:R-:W1:Y:S01]  /*09f0*/  F2I.FTZ.U32.TRUNC.NTZ R7, R7 ;  /* 0x0000000700077305 */ /* 0x000e62000021f000 */
[----:B--2---:R-:W-:-:S03]  /*0a00*/  IADD3 R4, R5, 0xffffffe, RZ ;  /* 0x0ffffffe05047810 */ /* 0x004fc60007ffe0ff */
[----:B------:R-:W-:Y:S01]  /*0a10*/  IMAD.MOV.U32 R13, RZ, RZ, R2 ;  /* 0x000000ffff0d7224 */ /* 0x000fe200078e0002 */
[----:B------:R-:W-:-:S03]  /*0a20*/  SHF.R.U32.HI R2, RZ, 0x5, R38 ;  /* 0x00000005ff027819 */ /* 0x000fc60000011626 */
[----:B------:R-:W-:Y:S01]  /*0a30*/  @!P2 IMAD.MOV R13, RZ, RZ, -R13 ;  /* 0x000000ffff0da224 */ /* 0x000fe200078e0a0d */
[----:B------:R-:W-:Y:S01]  /*0a40*/  @!P1 LOP3.LUT R13, RZ, R11, RZ, 0x33, !PT ;  /* 0x0000000bff0d9212 */ /* 0x000fe200078e33ff */
[----:B------:R-:W2:Y:S01]  /*0a50*/  F2I.FTZ.U32.TRUNC.NTZ R5, R4 ;  /* 0x0000000400057305 */ /* 0x000ea2000021f000 */
[----:B------:R-:W-:-:S03]  /*0a60*/  SGXT.U32 R2, R2, 0x2 ;  /* 0x000000020202781a */ /* 0x000fc60000000000 */
[----:B------:R-:W-:Y:S02]  /*0a70*/  IMAD.SHL.U32 R15, R13, 0x80, RZ ;  /* 0x000000800d0f7824 */ /* 0x000fe400078e00ff */
[----:B-1----:R-:W-:-:S03]  /*0a80*/  IMAD.MOV R9, RZ, RZ, -R7 ;  /* 0x000000ffff097224 */ /* 0x002fc600078e0a07 */
[----:B------:R-:W-:Y:S01]  /*0a90*/  LOP3.LUT R8, R15, R2, RZ, 0xfc, !PT ;  /* 0x000000020f087212 */ /* 0x000fe200078efcff */
[----:B------:R-:W-:Y:S01]  /*0aa0*/  IMAD R9, R9, R0, RZ ;  /* 0x0000000009097224 */ /* 0x000fe200078e02ff */
[----:B------:R1:W-:Y:S02]  /*0ab0*/  STL [R1+0x824], R15 ;  /* 0x0008240f01007387 */ /* 0x0003e40000100800 */
[C---:B------:R-:W-:Y:S01]  /*0ac0*/  LOP3.LUT R16, R8.reuse, 0x7c, RZ, 0xfc, !PT ;  /* 0x0000007c08107812 */ /* 0x040fe200078efcff */
[----:B------:R-:W-:Y:S01]  /*0ad0*/  IMAD.HI.U32 R6, R7, R9, R6 ;  /* 0x0000000907067227 */ /* 0x000fe200078e0006 */
[----:B------:R-:W-:Y:S02]  /*0ae0*/  IABS R9, R8 ;  /* 0x0000000800097213 */ /* 0x000fe40000000000 */
[----:B------:R-:W-:Y:S01]  /*0af0*/  LOP3.LUT R17, R8, 0x4, RZ, 0xfc, !PT ;  /* 0x0000000408117812 */ /* 0x000fe200078efcff */
[----:B--2---:R-:W-:Y:S01]  /*0b00*/  IMAD.MOV R4, RZ, RZ, -R5 ;  /* 0x000000ffff047224 */ /* 0x004fe200078e0a05 */
[----:B------:R-:W-:Y:S01]  /*0b10*/  ISETP.GE.AND P5, PT, R16, RZ, PT ;  /* 0x000000ff1000720c */ /* 0x000fe20003fa6270 */
[----:B------:R-:W-:Y:S01]  /*0b20*/  IMAD.HI.U32 R2, R6, R9, RZ ;  /* 0x0000000906027227 */ /* 0x000fe200078e00ff */
[----:B-1----:R-:W-:-:S02]  /*0b30*/  IABS R15, R16 ;  /* 0x00000010000f7213 */ /* 0x002fc40000000000 */
[----:B------:R-:W-:Y:S02]  /*0b40*/  ISETP.GE.AND P3, PT, R17, RZ, PT ;  /* 0x000000ff1100720c */ /* 0x000fe40003f66270 */
[----:B------:R-:W-:Y:S01]  /*0b50*/  LOP3.LUT R16, R8, 0x14, RZ, 0xfc, !PT ;  /* 0x0000001408107812 */ /* 0x000fe200078efcff */
[----:B------:R-:W-:Y:S01]  /*0b60*/  IMAD.HI.U32 R7, R6, R15, RZ ;  /* 0x0000000f06077227 */ /* 0x000fe200078e00ff */
[C---:B------:R-:W-:Y:S02]  /*0b70*/  LOP3.LUT R18, R8.reuse, 0x24, RZ, 0xfc, !PT ;  /* 0x0000002408127812 */ /* 0x040fe400078efcff */
[----:B------:R-:W-:Y:S01]  /*0b80*/  IABS R21, R16 ;  /* 0x0000001000157213 */ /* 0x000fe20000000000 */
[----:B------:R-:W-:Y:S01]  /*0b90*/  IMAD.MOV R10, RZ, RZ, -R7 ;  /* 0x000000ffff0a7224 */ /* 0x000fe200078e0a07 */
[----:B------:R-:W-:Y:S01]  /*0ba0*/  IABS R27, R18 ;  /* 0x00000012001b7213 */ /* 0x000fe20000000000 */
[----:B------:R-:W-:Y:S01]  /*0bb0*/  IMAD.MOV R7, RZ, RZ, -R2 ;  /* 0x000000ffff077224 */ /* 0x000fe200078e0a02 */
[----:B------:R-:W-:Y:S01]  /*0bc0*/  LOP3.LUT R20, R8, 0x48, RZ, 0xfc, !PT ;  /* 0x0000004808147812 */ /* 0x000fe200078efcff */
[C---:B------:R-:W-:Y:S01]  /*0bd0*/  IMAD R15, R0.reuse, R10, R15 ;  /* 0x0000000a000f7224 */ /* 0x040fe200078e020f */
[----:B------:R-:W-:Y:S01]  /*0be0*/  IABS R10, R17 ;  /* 0x00000011000a7213 */ /* 0x000fe20000000000 */
[----:B------:R-:W-:Y:S01]  /*0bf0*/  IMAD.MOV R2, RZ, RZ, -R13 ;  /* 0x000000ffff027224 */ /* 0x000fe200078e0a0d */
[----:B------:R-:W-:Y:S01]  /*0c00*/  IABS R45, R20 ;  /* 0x00000014002d7213 */ /* 0x000fe20000000000 */
[C---:B------:R-:W-:Y:S01]  /*0c10*/  IMAD R7, R0.reuse, R7, R9 ;  /* 0x0000000700077224 */ /* 0x040fe200078e0209 */
[----:B------:R-:W-:Y:S01]  /*0c20*/  ISETP.GT.U32.AND P1, PT, R0, R15, PT ;  /* 0x0000000f0000720c */ /* 0x000fe20003f24070 */
[----:B------:R-:W-:Y:S01]  /*0c30*/  IMAD R9, R4, R3, RZ ;  /* 0x0000000304097224 */ /* 0x000fe200078e02ff */
[----:B------:R-:W-:Y:S01]  /*0c40*/  LOP3.LUT R24, R8, 0x54, RZ, 0xfc, !PT ;  /* 0x0000005408187812 */ /* 0x000fe200078efcff */
[----:B------:R-:W-:Y:S01]  /*0c50*/  IMAD R2, R11, R2, R14 ;  /* 0x000000020b027224 */ /* 0x000fe200078e020e */
[----:B------:R-:W-:Y:S01]  /*0c60*/  ISETP.GT.U32.AND P0, PT, R0, R7, PT ;  /* 0x000000070000720c */ /* 0x000fe20003f04070 */
[----:B------:R-:W-:Y:S01]  /*0c70*/  IMAD.MOV.U32 R4, RZ, RZ, RZ ;  /* 0x000000ffff047224 */ /* 0x000fe200078e00ff */
[----:B------:R-:W-:Y:S01]  /*0c80*/  LOP3.LUT R14, R8, 0x8, RZ, 0xfc, !PT ;  /* 0x00000008080e7812 */ /* 0x000fe200078efcff */
[----:B------:R-:W-:Y:S01]  /*0c90*/  IMAD.MOV.U32 R11, RZ, RZ, R10 ;  /* 0x000000ffff0b7224 */ /* 0x000fe200078e000a */
[----:B------:R-:W-:Y:S01]  /*0ca0*/  IABS R51, R24 ;  /* 0x0000001800337213 */ /* 0x000fe20000000000 */
[----:B------:R-:W-:Y:S01]  /*0cb0*/  IMAD.HI.U32 R5, R5, R9, R4 ;  /* 0x0000000905057227 */ /* 0x000fe200078e0004 */
[----:B------:R-:W-:-:S02]  /*0cc0*/  IABS R13, R14 ;  /* 0x0000000e000d7213 */ /* 0x000fc40000000000 */
[----:B------:R-:W-:Y:S01]  /*0cd0*/  ISETP.GE.AND P4, PT, R14, RZ, PT ;  /* 0x000000ff0e00720c */ /* 0x000fe20003f86270 */
[----:B------:R-:W-:Y:S01]  /*0ce0*/  IMAD.HI.U32 R4, R6, R11, RZ ;  /* 0x0000000b06047227 */ /* 0x000fe200078e00ff */
[C---:B------:R-:W-:Y:S02]  /*0cf0*/  LOP3.LUT R14, R8.reuse, 0x10, RZ, 0xfc, !PT ;  /* 0x00000010080e7812 */ /* 0x040fe400078efcff */
[----:B------:R-:W-:Y:S01]  /*0d00*/  LOP3.LUT R22, R8, 0x50, RZ, 0xfc, !PT ;  /* 0x0000005008167812 */ /* 0x000fe200078efcff */
[----:B------:R-:W-:Y:S01]  /*0d10*/  IMAD.MOV R9, RZ, RZ, -R4 ;  /* 0x000000ffff097224 */ /* 0x000fe200078e0a04 */
[----:B------:R-:W-:Y:S01]  /*0d20*/  IABS R19, R14 ;  /* 0x0000000e00137213 */ /* 0x000fe20000000000 */
[--C-:B------:R-:W-:Y:S01]  /*0d30*/  @!P0 IMAD.IADD R7, R7, 0x1, -R0.reuse ;  /* 0x0000000107078824 */ /* 0x100fe200078e0a00 */
[----:B------:R-:W-:Y:S01]  /*0d40*/  IABS R49, R22 ;  /* 0x0000001600317213 */ /* 0x000fe20000000000 */
[----:B------:R-:W-:Y:S01]  /*0d50*/  IMAD R11, R0, R9, R11 ;  /* 0x00000009000b7224 */ /* 0x000fe200078e020b */
[----:B------:R-:W-:Y:S01]  /*0d60*/  LOP3.LUT R9, R8, 0xc, RZ, 0xfc, !PT ;  /* 0x0000000c08097812 */ /* 0x000fe200078efcff */
[----:B------:R-:W-:Y:S01]  /*0d70*/  @!P1 IMAD.IADD R15, R15, 0x1, -R0 ;  /* 0x000000010f0f9824 */ /* 0x000fe200078e0a00 */
[----:B------:R-:W-:Y:S01]  /*0d80*/  ISETP.GT.U32.AND P1, PT, R0, R7, PT ;  /* 0x000000070000720c */ /* 0x000fe20003f24070 */
[----:B------:R-:W-:Y:S01]  /*0d90*/  IMAD.HI.U32 R4, R6, R13, RZ ;  /* 0x0000000d06047227 */ /* 0x000fe200078e00ff */
[----:B------:R-:W-:-:S02]  /*0da0*/  ISETP.GT.U32.AND P6, PT, R0, R11, PT ;  /* 0x0000000b0000720c */ /* 0x000fc40003fc4070 */
[----:B------:R-:W-:Y:S01]  /*0db0*/  IABS R17, R9 ;  /* 0x0000000900117213 */ /* 0x000fe20000000000 */
[----:B------:R-:W-:Y:S01]  /*0dc0*/  IMAD.MOV R4, RZ, RZ, -R4 ;  /* 0x000000ffff047224 */ /* 0x000fe200078e0a04 */
[----:B------:R-:W-:Y:S01]  /*0dd0*/  ISETP.GE.AND P0, PT, R9, RZ, PT ;  /* 0x000000ff0900720c */ /* 0x000fe20003f06270 */
[----:B------:R-:W-:Y:S01]  /*0de0*/  IMAD.HI.U32 R10, R6, R19, RZ ;  /* 0x00000013060a7227 */ /* 0x000fe200078e00ff */
[----:B------:R-:W-:-:S03]  /*0df0*/  ISETP.GT.U32.AND P2, PT, R0, R15, PT ;  /* 0x0000000f0000720c */ /* 0x000fc60003f44070 */
[C---:B------:R-:W-:Y:S02]  /*0e00*/  IMAD R13, R0.reuse, R4, R13 ;  /* 0x00000004000d7224 */ /* 0x040fe400078e020d */
[--C-:B------:R-:W-:Y:S02]  /*0e10*/  @!P1 IMAD.IADD R7, R7, 0x1, -R0.reuse ;  /* 0x0000000107079824 */ /* 0x100fe400078e0a00 */
[----:B------:R-:W-:Y:S01]  /*0e20*/  @!P6 IMAD.IADD R11, R11, 0x1, -R0 ;  /* 0x000000010b0be824 */ /* 0x000fe200078e0a00 */
[----:B------:R-:W-:Y:S01]  /*0e30*/  ISETP.GT.U32.AND P1, PT, R0, R13, PT ;  /* 0x0000000d0000720c */ /* 0x000fe20003f24070 */
[----:B------:R-:W-:-:S03]  /*0e40*/  IMAD.HI.U32 R4, R6, R17, RZ ;  /* 0x0000001106047227 */ /* 0x000fc600078e00ff */
[----:B------:R-:W-:Y:S01]  /*0e50*/  ISETP.GT.U32.AND P6, PT, R0, R11, PT ;  /* 0x0000000b0000720c */ /* 0x000fe20003fc4070 */
[----:B------:R-:W-:Y:S02]  /*0e60*/  IMAD.IADD R2, R12, 0x1, R2 ;  /* 0x000000010c027824 */ /* 0x000fe400078e0202 */
[----:B------:R-:W-:Y:S02]  /*0e70*/  IMAD.MOV R4, RZ, RZ, -R4 ;  /* 0x000000ffff047224 */ /* 0x000fe400078e0a04 */
[----:B------:R-:W-:Y:S02]  /*0e80*/  IMAD.MOV R12, RZ, RZ, -R10 ;  /* 0x000000ffff0c7224 */ /* 0x000fe400078e0a0a */
[----:B------:R-:W-:Y:S02]  /*0e90*/  IMAD.MOV.U32 R9, RZ, RZ, R7 ;  /* 0x000000ffff097224 */ /* 0x000fe400078e0007 */
[C---:B------:R-:W-:Y:S02]  /*0ea0*/  IMAD R7, R0.reuse, R4, R17 ;  /* 0x0000000400077224 */ /* 0x040fe400078e0211 */
[----:B------:R-:W-:-:S02]  /*0eb0*/  IMAD R17, R0, R12, R19 ;  /* 0x0000000c00117224 */ /* 0x000fc400078e0213 */
[--C-:B------:R-:W-:Y:S01]  /*0ec0*/  @!P6 IMAD.IADD R11, R11, 0x1, -R0.reuse ;  /* 0x000000010b0be824 */ /* 0x100fe200078e0a00 */
[----:B------:R-:W-:Y:S01]  /*0ed0*/  ISETP.GE.AND P6, PT, R16, RZ, PT ;  /* 0x000000ff1000720c */ /* 0x000fe20003fc6270 */
[----:B------:R-:W-:Y:S01]  /*0ee0*/  @!P1 IMAD.IADD R13, R13, 0x1, -R0 ;  /* 0x000000010d0d9824 */ /* 0x000fe200078e0a00 */
[----:B------:R-:W-:Y:S01]  /*0ef0*/  LOP3.LUT R16, R8, 0x20, RZ, 0xfc, !PT ;  /* 0x0000002008107812 */ /* 0x000fe200078efcff */
[----:B------:R-:W-:Y:S01]  /*0f00*/  @!P3 IMAD.MOV R11, RZ, RZ, -R11 ;  /* 0x000000ffff0bb224 */ /* 0x000fe200078e0a0b */
[----:B------:R-:W-:Y:S01]  /*0f10*/  ISETP.GT.U32.AND P3, PT, R0, R17, PT ;  /* 0x000000110000720c */ /* 0x000fe20003f64070 */
[----:B------:R-:W-:Y:S01]  /*0f20*/  IMAD.HI.U32 R10, R6, R21, RZ ;  /* 0x00000015060a7227 */ /* 0x000fe200078e00ff */
[----:B------:R-:W-:Y:S02]  /*0f30*/  ISETP.GT.U32.AND P1, PT, R0, R13, PT ;  /* 0x0000000d0000720c */ /* 0x000fe40003f24070 */
[----:B------:R-:W-:Y:S01]  /*0f40*/  IABS R25, R16 ;  /* 0x0000001000197213 */ /* 0x000fe20000000000 */
[----:B------:R-:W-:-:S02]  /*0f50*/  IMAD.MOV R10, RZ, RZ, -R10 ;  /* 0x000000ffff0a7224 */ /* 0x000fc400078e0a0a */
[--C-:B------:R-:W-:Y:S01]  /*0f60*/  @!P2 IMAD.IADD R15, R15, 0x1, -R0.reuse ;  /* 0x000000010f0fa824 */ /* 0x100fe200078e0a00 */
[----:B------:R-:W-:Y:S01]  /*0f70*/  ISETP.GE.AND P2, PT, R8, RZ, PT ;  /* 0x000000ff0800720c */ /* 0x000fe20003f46270 */
[----:B------:R-:W-:Y:S01]  /*0f80*/  IMAD R19, R0, R10, R21 ;  /* 0x0000000a00137224 */ /* 0x000fe200078e0215 */
[----:B------:R-:W-:Y:S01]  /*0f90*/  LOP3.LUT R10, R8, 0x18, RZ, 0xfc, !PT ;  /* 0x00000018080a7812 */ /* 0x000fe200078efcff */
[----:B------:R-:W-:Y:S02]  /*0fa0*/  IMAD.MOV.U32 R4, RZ, RZ, R15 ;  /* 0x000000ffff047224 */ /* 0x000fe400078e000f */
[----:B------:R-:W-:Y:S01]  /*0fb0*/  @!P3 IMAD.IADD R17, R17, 0x1, -R0 ;  /* 0x000000011111b824 */ /* 0x000fe200078e0a00 */
[----:B------:R-:W-:Y:S01]  /*0fc0*/  IABS R21, R10 ;  /* 0x0000000a00157213 */ /* 0x000fe20000000000 */
[----:B------:R-:W-:Y:S01]  /*0fd0*/  @!P5 IMAD.MOV R4, RZ, RZ, -R4 ;  /* 0x000000ffff04d224 */ /* 0x000fe200078e0a04 */
[----:B------:R-:W-:Y:S01]  /*0fe0*/  ISETP.GT.U32.AND P5, PT, R0, R7, PT ;  /* 0x000000070000720c */ /* 0x000fe20003fa4070 */
[----:B------:R-:W-:Y:S01]  /*0ff0*/  @!P1 IMAD.IADD R13, R13, 0x1, -R0 ;  /* 0x000000010d0d9824 */ /* 0x000fe200078e0a00 */
[----:B------:R-:W-:Y:S01]  /*1000*/  ISETP.GE.AND P1, PT, R10, RZ, PT ;  /* 0x000000ff0a00720c */ /* 0x000fe20003f26270 */
[----:B------:R-:W-:Y:S01]  /*1010*/  IMAD.HI.U32 R10, R6, R21, RZ ;  /* 0x00000015060a7227 */ /* 0x000fe200078e00ff */
[----:B------:R-:W-:-:S03]  /*1020*/  ISETP.GT.U32.AND P3, PT, R0, R17, PT ;  /* 0x000000110000720c */ /* 0x000fc60003f64070 */
[----:B------:R-:W-:Y:S02]  /*1030*/  IMAD.MOV R10, RZ, RZ, -R10 ;  /* 0x000000ffff0a7224 */ /* 0x000fe400078e0a0a */
[----:B------:R-:W-:Y:S01]  /*1040*/  @!P4 IMAD.MOV R13, RZ, RZ, -R13 ;  /* 0x000000ffff0dc224 */ /* 0x000fe200078e0a0d */
[C---:B------:R-:W-:Y:S01]  /*1050*/  ISETP.GT.U32.AND P4, PT, R0.reuse, R19, PT ;  /* 0x000000130000720c */ /* 0x040fe20003f84070 */
[----:B------:R-:W-:Y:S02]  /*1060*/  IMAD R21, R0, R10, R21 ;  /* 0x0000000a00157224 */ /* 0x000fe400078e0215 */
[----:B------:R-:W-:Y:S01]  /*1070*/  @!P2 IMAD.MOV R9, RZ, RZ, -R9 ;  /* 0x000000ffff09a224 */ /* 0x000fe200078e0a09 */
[----:B------:R-:W-:Y:S01]  /*1080*/  ISETP.GE.AND P2, PT, R14, RZ, PT ;  /* 0x000000ff0e00720c */ /* 0x000fe20003f46270 */
[--C-:B------:R-:W-:Y:S01]  /*1090*/  @!P5 IMAD.IADD R7, R7, 0x1, -R0.reuse ;  /* 0x000000010707d824 */ /* 0x100fe200078e0a00 */
[----:B------:R-:W-:Y:S01]  /*10a0*/  LOP3.LUT R14, R8, 0x1c, RZ, 0xfc, !PT ;  /* 0x0000001c080e7812 */ /* 0x000fe200078efcff */
[----:B------:R-:W-:Y:S01]  /*10b0*/  @!P3 IMAD.IADD R17, R17, 0x1, -R0 ;  /* 0x000000011111b824 */ /* 0x000fe200078e0a00 */
[----:B------:R-:W-:Y:S01]  /*10c0*/  ISETP.GT.U32.AND P3, PT, R0, R21, PT ;  /* 0x000000150000720c */ /* 0x000fe20003f64070 */
[----:B------:R-:W-:Y:S01]  /*10d0*/  IMAD.HI.U32 R10, R6, R25, RZ ;  /* 0x00000019060a7227 */ /* 0x000fe200078e00ff */
[----:B------:R-:W-:-:S02]  /*10e0*/  ISETP.GT.U32.AND P5, PT, R0, R7, PT ;  /* 0x000000070000720c */ /* 0x000fc40003fa4070 */
[----:B------:R-:W-:Y:S01]  /*10f0*/  IABS R23, R14 ;  /* 0x0000000e00177213 */ /* 0x000fe20000000000 */
[----:B------:R-:W-:Y:S02]  /*1100*/  @!P4 IMAD.IADD R19, R19, 0x1, -R0 ;  /* 0x000000011313c824 */ /* 0x000fe400078e0a00 */
[----:B------:R-:W-:Y:S02]  /*1110*/  IMAD.MOV R10, RZ, RZ, -R10 ;  /* 0x000000ffff0a7224 */ /* 0x000fe400078e0a0a */
[----:B------:R-:W-:Y:S01]  /*1120*/  IMAD.HI.U32 R12, R6, R23, RZ ;  /* 0x00000017060c7227 */ /* 0x000fe200078e00ff */
[----:B------:R-:W-:-:S03]  /*1130*/  ISETP.GT.U32.AND P4, PT, R0, R19, PT ;  /* 0x000000130000720c */ /* 0x000fc60003f84070 */
[----:B------:R-:W-:Y:S02]  /*1140*/  @!P3 IMAD.IADD R21, R21, 0x1, -R0 ;  /* 0x000000011515b824 */ /* 0x000fe400078e0a00 */
[----:B------:R-:W-:Y:S02]  /*1150*/  IMAD.MOV R12, RZ, RZ, -R12 ;  /* 0x000000ffff0c7224 */ /* 0x000fe400078e0a0c */
[----:B------:R-:W-:Y:S01]  /*1160*/  @!P5 IMAD.IADD R7, R7, 0x1, -R0 ;  /* 0x000000010707d824 */ /* 0x000fe200078e0a00 */
[C---:B------:R-:W-:Y:S01]  /*1170*/  ISETP.GT.U32.AND P3, PT, R0.reuse, R21, PT ;  /* 0x000000150000720c */ /* 0x040fe20003f64070 */
[----:B------:R-:W-:Y:S01]  /*1180*/  IMAD R23, R0, R12, R23 ;  /* 0x0000000c00177224 */ /* 0x000fe200078e0217 */
[----:B------:R-:W-:Y:S01]  /*1190*/  ISETP.GE.AND P5, PT, R14, RZ, PT ;  /* 0x000000ff0e00720c */ /* 0x000fe20003fa6270 */
[----:B------:R-:W-:Y:S01]  /*11a0*/  IMAD.HI.U32 R12, R6, R27, RZ ;  /* 0x0000001b060c7227 */ /* 0x000fe200078e00ff */
[----:B------:R-:W-:-:S03]  /*11b0*/  LOP3.LUT R14, R8, 0x28, RZ, 0xfc, !PT ;  /* 0x00000028080e7812 */ /* 0x000fc600078efcff */
[----:B------:R-:W-:Y:S01]  /*11c0*/  IMAD.MOV.U32 R15, RZ, RZ, R7 ;  /* 0x000000ffff0f7224 */ /* 0x000fe200078e0007 */
[----:B------:R-:W-:Y:S01]  /*11d0*/  IABS R29, R14 ;  /* 0x0000000e001d7213 */ /* 0x000fe20000000000 */
[C---:B------:R-:W-:Y:S02]  /*11e0*/  IMAD R7, R0.reuse, R10, R25 ;  /* 0x0000000a00077224 */ /* 0x040fe400078e0219 */
[----:B------:R-:W-:Y:S02]  /*11f0*/  IMAD.MOV R12, RZ, RZ, -R12 ;  /* 0x000000ffff0c7224 */ /* 0x000fe400078e0a0c */
[--C-:B------:R-:W-:Y:S01]  /*1200*/  @!P4 IMAD.IADD R19, R19, 0x1, -R0.reuse ;  /* 0x000000011313c824 */ /* 0x100fe200078e0a00 */
[C---:B------:R-:W-:Y:S01]  /*1210*/  ISETP.GT.U32.AND P4, PT, R0.reuse, R7, PT ;  /* 0x000000070000720c */ /* 0x040fe20003f84070 */
[----:B------:R-:W-:Y:S02]  /*1220*/  IMAD R27, R0, R12, R27 ;  /* 0x0000000c001b7224 */ /* 0x000fe400078e021b */
[----:B------:R-:W-:-:S02]  /*1230*/  @!P3 IMAD.IADD R21, R21, 0x1, -R0 ;  /* 0x000000011515b824 */ /* 0x000fc400078e0a00 */
[----:B------:R-:W-:Y:S01]  /*1240*/  @!P2 IMAD.MOV R17, RZ, RZ, -R17 ;  /* 0x000000ffff11a224 */ /* 0x000fe200078e0a11 */
[----:B------:R-:W-:Y:S01]  /*1250*/  ISETP.GT.U32.AND P3, PT, R0, R27, PT ;  /* 0x0000001b0000720c */ /* 0x000fe20003f64070 */
[----:B------:R-:W-:Y:S01]  /*1260*/  IMAD.HI.U32 R10, R6, R29, RZ ;  /* 0x0000001d060a7227 */ /* 0x000fe200078e00ff */
[----:B------:R-:W-:Y:S02]  /*1270*/  ISETP.GE.AND P2, PT, R16, RZ, PT ;  /* 0x000000ff1000720c */ /* 0x000fe40003f46270 */
[----:B------:R-:W-:Y:S01]  /*1280*/  LOP3.LUT R16, R8, 0x2c, RZ, 0xfc, !PT ;  /* 0x0000002c08107812 */ /* 0x000fe200078efcff */
[----:B------:R-:W-:Y:S01]  /*1290*/  @!P0 IMAD.MOV R15, RZ, RZ, -R15 ;  /* 0x000000ffff0f8224 */ /* 0x000fe200078e0a0f */
[----:B------:R-:W-:Y:S01]  /*12a0*/  ISETP.GT.U32.AND P0, PT, R0, R23, PT ;  /* 0x000000170000720c */ /* 0x000fe20003f04070 */
[----:B------:R-:W-:Y:S01]  /*12b0*/  @!P4 IMAD.IADD R7, R7, 0x1, -R0 ;  /* 0x000000010707c824 */ /* 0x000fe200078e0a00 */
[----:B------:R-:W-:Y:S01]  /*12c0*/  IABS R31, R16 ;  /* 0x00000010001f7213 */ /* 0x000fe20000000000 */
[----:B------:R-:W-:-:S02]  /*12d0*/  IMAD.MOV R10, RZ, RZ, -R10 ;  /* 0x000000ffff0a7224 */ /* 0x000fc400078e0a0a */
[----:B------:R-:W-:Y:S01]  /*12e0*/  @!P6 IMAD.MOV R19, RZ, RZ, -R19 ;  /* 0x000000ffff13e224 */ /* 0x000fe200078e0a13 */
[----:B------:R-:W-:Y:S01]  /*12f0*/  ISETP.GT.U32.AND P4, PT, R0, R7, PT ;  /* 0x000000070000720c */ /* 0x000fe20003f84070 */
[----:B------:R-:W-:Y:S01]  /*1300*/  @!P3 IMAD.IADD R27, R27, 0x1, -R0 ;  /* 0x000000011b1bb824 */ /* 0x000fe200078e0a00 */
[----:B------:R-:W-:Y:S01]  /*1310*/  ISETP.GE.AND P6, PT, R18, RZ, PT ;  /* 0x000000ff1200720c */ /* 0x000fe20003fc6270 */
[----:B------:R-:W-:Y:S01]  /*1320*/  IMAD R29, R0, R10, R29 ;  /* 0x0000000a001d7224 */ /* 0x000fe200078e021d */
[----:B------:R-:W-:Y:S01]  /*1330*/  LOP3.LUT R10, R8, 0x30, RZ, 0xfc, !PT ;  /* 0x00000030080a7812 */ /* 0x000fe200078efcff */
[----:B------:R-:W-:Y:S01]  /*1340*/  IMAD.HI.U32 R12, R6, R31, RZ ;  /* 0x0000001f060c7227 */ /* 0x000fe200078e00ff */
[----:B------:R-:W-:Y:S02]  /*1350*/  ISETP.GT.U32.AND P3, PT, R0, R27, PT ;  /* 0x0000001b0000720c */ /* 0x000fe40003f64070 */
[----:B------:R-:W-:Y:S01]  /*1360*/  IABS R33, R10 ;  /* 0x0000000a00217213 */ /* 0x000fe20000000000 */
[----:B------:R-:W-:Y:S01]  /*1370*/  IMAD.MOV R12, RZ, RZ, -R12 ;  /* 0x000000ffff0c7224 */ /* 0x000fe200078e0a0c */
[----:B------:R-:W-:Y:S01]  /*1380*/  LOP3.LUT R18, R8, 0x40, RZ, 0xfc, !PT ;  /* 0x0000004008127812 */ /* 0x000fe200078efcff */
[----:B------:R-:W-:-:S02]  /*1390*/  @!P0 IMAD.IADD R23, R23, 0x1, -R0 ;  /* 0x0000000117178824 */ /* 0x000fc400078e0a00 */
[--C-:B------:R-:W-:Y:S01]  /*13a0*/  @!P4 IMAD.IADD R7, R7, 0x1, -R0.reuse ;  /* 0x000000010707c824 */ /* 0x100fe200078e0a00 */
[C---:B------:R-:W-:Y:S01]  /*13b0*/  ISETP.GT.U32.AND P4, PT, R0.reuse, R29, PT ;  /* 0x0000001d0000720c */ /* 0x040fe20003f84070 */
[C---:B------:R-:W-:Y:S01]  /*13c0*/  IMAD R31, R0.reuse, R12, R31 ;  /* 0x0000000c001f7224 */ /* 0x040fe200078e021f */
[----:B------:R-:W-:Y:S01]  /*13d0*/  ISETP.GT.U32.AND P0, PT, R0, R23, PT ;  /* 0x000000170000720c */ /* 0x000fe20003f04070 */
[----:B------:R-:W-:Y:S01]  /*13e0*/  IMAD.MOV.U32 R25, RZ, RZ, R7 ;  /* 0x000000ffff197224 */ /* 0x000fe200078e0007 */
[----:B------:R-:W-:Y:S01]  /*13f0*/  LOP3.LUT R12, R8, 0x34, RZ, 0xfc, !PT ;  /* 0x00000034080c7812 */ /* 0x000fe200078efcff */
[----:B------:R-:W-:Y:S01]  /*1400*/  @!P3 IMAD.IADD R27, R27, 0x1, -R0 ;  /* 0x000000011b1bb824 */ /* 0x000fe200078e0a00 */
[----:B------:R-:W-:Y:S01]  /*1410*/  IABS R41, R18 ;  /* 0x0000001200297213 */ /* 0x000fe20000000000 */
[----:B------:R-:W-:Y:S01]  /*1420*/  IMAD.HI.U32 R7, R6, R33, RZ ;  /* 0x0000002106077227 */ /* 0x000fe200078e00ff */
[----:B------:R-:W-:-:S03]  /*1430*/  IABS R35, R12 ;  /* 0x0000000c00237213 */ /* 0x000fc60000000000 */
[----:B------:R-:W-:Y:S01]  /*1440*/  @!P6 IMAD.MOV R27, RZ, RZ, -R27 ;  /* 0x000000ffff1be224 */ /* 0x000fe200078e0a1b */
[----:B------:R-:W-:Y:S01]  /*1450*/  ISETP.GT.U32.AND P6, PT, R0, R31, PT ;  /* 0x0000001f0000720c */ /* 0x000fe20003fc4070 */
[--C-:B------:R-:W-:Y:S02]  /*1460*/  @!P4 IMAD.IADD R29, R29, 0x1, -R0.reuse ;  /* 0x000000011d1dc824 */ /* 0x100fe400078e0a00 */
[----:B------:R-:W-:Y:S01]  /*1470*/  @!P0 IMAD.IADD R23, R23, 0x1, -R0 ;  /* 0x0000000117178824 */ /* 0x000fe200078e0a00 */
[----:B------:R-:W-:Y:S01]  /*1480*/  ISETP.GE.AND P0, PT, R16, RZ, PT ;  /* 0x000000ff1000720c */ /* 0x000fe20003f06270 */
[----:B------:R-:W-:Y:S01]  /*1490*/  IMAD.MOV R7, RZ, RZ, -R7 ;  /* 0x000000ffff077224 */ /* 0x000fe200078e0a07 */
[----:B------:R-:W-:Y:S01]  /*14a0*/  ISETP.GT.U32.AND P4, PT, R0, R29, PT ;  /* 0x0000001d0000720c */ /* 0x000fe20003f84070 */
[----:B------:R-:W-:Y:S01]  /*14b0*/  @!P5 IMAD.MOV R23, RZ, RZ, -R23 ;  /* 0x000000ffff17d224 */ /* 0x000fe200078e0a17 */
[----:B------:R-:W-:Y:S01]  /*14c0*/  ISETP.GE.AND P5, PT, R10, RZ, PT ;  /* 0x000000ff0a00720c */ /* 0x000fe20003fa6270 */
[----:B------:R-:W-:Y:S01]  /*14d0*/  IMAD R7, R0, R7, R33 ;  /* 0x0000000700077224 */ /* 0x000fe200078e0221 */
[----:B------:R-:W-:Y:S01]  /*14e0*/  LOP3.LUT R16, R8, 0x3c, RZ, 0xfc, !PT ;  /* 0x0000003c08107812 */ /* 0x000fe200078efcff */
[----:B------:R-:W-:-:S03]  /*14f0*/  IMAD.HI.U32 R10, R6, R35, RZ ;  /* 0x00000023060a7227 */ /* 0x000fc600078e00ff */
[----:B------:R-:W-:Y:S01]  /*1500*/  IABS R39, R16 ;  /* 0x0000001000277213 */ /* 0x000fe20000000000 */
[--C-:B------:R-:W-:Y:S02]  /*1510*/  @!P6 IMAD.IADD R31, R31, 0x1, -R0.reuse ;  /* 0x000000011f1fe824 */ /* 0x100fe400078e0a00 */
[----:B------:R-:W-:Y:S01]  /*1520*/  @!P1 IMAD.MOV R21, RZ, RZ, -R21 ;  /* 0x000000ffff159224 */ /* 0x000fe200078e0a15 */
[----:B------:R-:W-:Y:S01]  /*1530*/  ISETP.GE.AND P1, PT, R14, RZ, PT ;  /* 0x000000ff0e00720c */ /* 0x000fe20003f26270 */
[----:B------:R-:W-:Y:S01]  /*1540*/  @!P2 IMAD.MOV R25, RZ, RZ, -R25 ;  /* 0x000000ffff19a224 */ /* 0x000fe200078e0a19 */
[----:B------:R-:W-:Y:S01]  /*1550*/  ISETP.GT.U32.AND P6, PT, R0, R31, PT ;  /* 0x0000001f0000720c */ /* 0x000fe20003fc4070 */
[----:B------:R-:W-:Y:S01]  /*1560*/  @!P4 IMAD.IADD R29, R29, 0x1, -R0 ;  /* 0x000000011d1dc824 */ /* 0x000fe200078e0a00 */
[----:B------:R-:W-:Y:S01]  /*1570*/  LOP3.LUT R14, R8, 0x38, RZ, 0xfc, !PT ;  /* 0x00000038080e7812 */ /* 0x000fe200078efcff */
[----:B------:R-:W-:Y:S01]  /*1580*/  IMAD R32, R2, 0x200, R75 ;  /* 0x0000020002207824 */ /* 0x000fe200078e024b */
[----:B------:R-:W-:Y:S01]  /*1590*/  ISETP.GE.AND P2, PT, R12, RZ, PT ;  /* 0x000000ff0c00720c */ /* 0x000fe20003f46270 */
[----:B------:R-:W-:Y:S01]  /*15a0*/  IMAD.MOV R12, RZ, RZ, -R10 ;  /* 0x000000ffff0c7224 */ /* 0x000fe200078e0a0a */
[----:B------:R-:W-:-:S02]  /*15b0*/  ISETP.GT.U32.AND P4, PT, R0, R7, PT ;  /* 0x000000070000720c */ /* 0x000fc40003f84070 */
[----:B------:R-:W-:Y:S01]  /*15c0*/  IABS R37, R14 ;  /* 0x0000000e00257213 */ /* 0x000fe20000000000 */
[----:B------:R-:W-:Y:S01]  /*15d0*/  IMAD R35, R0, R12, R35 ;  /* 0x0000000c00237224 */ /* 0x000fe200078e0223 */
[----:B------:R-:W-:Y:S01]  /*15e0*/  ISETP.GE.AND P3, PT, R14, RZ, PT ;  /* 0x000000ff0e00720c */ /* 0x000fe20003f66270 */
[----:B------:R-:W-:Y:S01]  /*15f0*/  IMAD.HI.U32 R12, R6, R41, RZ ;  /* 0x00000029060c7227 */ /* 0x000fe200078e00ff */
[----:B------:R-:W-:Y:S01]  /*1600*/  LOP3.LUT R14, R8, 0x44, RZ, 0xfc, !PT ;  /* 0x00000044080e7812 */ /* 0x000fe200078efcff */
[----:B------:R1:W-:Y:S01]  /*1610*/  STL [R1+0x828], R32 ;  /* 0x0008282001007387 */ /* 0x0003e20000100800 */
[----:B------:R-:W-:Y:S01]  /*1620*/  IADD3 R30, R32, 0x80, RZ ;  /* 0x00000080201e7810 */ /* 0x000fe20007ffe0ff */
[----:B------:R-:W-:Y:S01]  /*1630*/  IMAD.HI.U32 R10, R6, R37, RZ ;  /* 0x00000025060a7227 */ /* 0x000fe200078e00ff */
[----:B------:R-:W-:Y:S02]  /*1640*/  IABS R43, R14 ;  /* 0x0000000e002b7213 */ /* 0x000fe40000000000 */
[----:B------:R-:W-:Y:S01]  /*1650*/  IADD3 R28, R32, 0x100, RZ ;  /* 0x00000100201c7810 */ /* 0x000fe20007ffe0ff */
[----:B------:R-:W-:Y:S01]  /*1660*/  @!P6 IMAD.IADD R31, R31, 0x1, -R0 ;  /* 0x000000011f1fe824 */ /* 0x000fe200078e0a00 */
[----:B------:R-:W-:Y:S01]  /*1670*/  ISETP.GT.U32.AND P6, PT, R0, R35, PT ;  /* 0x000000230000720c */ /* 0x000fe20003fc4070 */
[----:B------:R-:W-:Y:S01]  /*1680*/  IMAD.MOV R10, RZ, RZ, -R10 ;  /* 0x000000ffff0a7224 */ /* 0x000fe200078e0a0a */
[----:B------:R-:W-:Y:S01]  /*1690*/  IADD3 R26, R32, 0x180, RZ ;  /* 0x00000180201a7810 */ /* 0x000fe20007ffe0ff */
[----:B------:R-:W-:Y:S01]  /*16a0*/  @!P4 IMAD.IADD R7, R7, 0x1, -R0 ;  /* 0x000000010707c824 */ /* 0x000fe200078e0a00 */
[----:B------:R2:W-:Y:S01]  /*16b0*/  STL [R1+0x830], R30 ;  /* 0x0008301e01007387 */ /* 0x0005e20000100800 */
[----:B------:R-:W-:-:S02]  /*16c0*/  IMAD.MOV R12, RZ, RZ, -R12 ;  /* 0x000000ffff0c7224 */ /* 0x000fc400078e0a0c */
[C---:B------:R-:W-:Y:S01]  /*16d0*/  IMAD R37, R0.reuse, R10, R37 ;  /* 0x0000000a00257224 */ /* 0x040fe200078e0225 */
[C---:B------:R-:W-:Y:S01]  /*16e0*/  ISETP.GT.U32.AND P4, PT, R0.reuse, R7, PT ;  /* 0x000000070000720c */ /* 0x040fe20003f84070 */
[C---:B------:R-:W-:Y:S01]  /*16f0*/  IMAD R41, R0.reuse, R12, R41 ;  /* 0x0000000c00297224 */ /* 0x040fe200078e0229 */
[----:B------:R3:W-:Y:S01]  /*1700*/  STL [R1+0x838], R28 ;  /* 0x0008381c01007387 */ /* 0x0007e20000100800 */
[----:B------:R-:W-:Y:S01]  /*1710*/  @!P1 IMAD.MOV R29, RZ, RZ, -R29 ;  /* 0x000000ffff1d9224 */ /* 0x000fe200078e0a1d */
[----:B------:R-:W-:Y:S01]  /*1720*/  ISETP.GT.U32.AND P1, PT, R0, R37, PT ;  /* 0x000000250000720c */ /* 0x000fe20003f24070 */
[----:B------:R-:W-:Y:S01]  /*1730*/  IMAD.HI.U32 R10, R6, R39, RZ ;  /* 0x00000027060a7227 */ /* 0x000fe200078e00ff */
[----:B------:R4:W-:Y:S03]  /*1740*/  STL [R1+0x834], R26 ;  /* 0x0008341a01007387 */ /* 0x0009e60000100800 */
[----:B------:R-:W-:Y:S01]  /*1750*/  @!P6 IMAD.IADD R35, R35, 0x1, -R0 ;  /* 0x000000012323e824 */ /* 0x000fe200078e0a00 */
[----:B------:R-:W-:Y:S01]  /*1760*/  ISETP.GT.U32.AND P6, PT, R0, R41, PT ;  /* 0x000000290000720c */ /* 0x000fe20003fc4070 */
[----:B------:R-:W-:-:S02]  /*1770*/  IMAD.MOV R10, RZ, RZ, -R10 ;  /* 0x000000ffff0a7224 */ /* 0x000fc400078e0a0a */
[--C-:B------:R-:W-:Y:S01]  /*1780*/  @!P4 IMAD.IADD R7, R7, 0x1, -R0.reuse ;  /* 0x000000010707c824 */ /* 0x100fe200078e0a00 */
[----:B------:R-:W-:Y:S01]  /*1790*/  ISETP.GE.AND P4, PT, R16, RZ, PT ;  /* 0x000000ff1000720c */ /* 0x000fe20003f86270 */
[----:B------:R-:W-:Y:S01]  /*17a0*/  IMAD R39, R0, R10, R39 ;  /* 0x0000000a00277224 */ /* 0x000fe200078e0227 */
[----:B------:R-:W-:Y:S01]  /*17b0*/  LOP3.LUT R16, R8, 0x4c, RZ, 0xfc, !PT ;  /* 0x0000004c08107812 */ /* 0x000fe200078efcff */
[----:B------:R-:W-:Y:S02]  /*17c0*/  @!P0 IMAD.MOV R31, RZ, RZ, -R31 ;  /* 0x000000ffff1f8224 */ /* 0x000fe400078e0a1f */
[--C-:B------:R-:W-:Y:S01]  /*17d0*/  @!P1 IMAD.IADD R37, R37, 0x1, -R0.reuse ;  /* 0x0000000125259824 */ /* 0x100fe200078e0a00 */
[----:B------:R-:W-:Y:S01]  /*17e0*/  ISETP.GT.U32.AND P0, PT, R0, R39, PT ;  /* 0x000000270000720c */ /* 0x000fe20003f04070 */
[----:B------:R-:W-:Y:S01]  /*17f0*/  IMAD.HI.U32 R10, R6, R43, RZ ;  /* 0x0000002b060a7227 */ /* 0x000fe200078e00ff */
[----:B------:R-:W-:Y:S02]  /*1800*/  ISETP.GT.U32.AND P1, PT, R0, R35, PT ;  /* 0x000000230000720c */ /* 0x000fe40003f24070 */
[----:B------:R-:W-:Y:S01]  /*1810*/  IABS R47, R16 ;  /* 0x00000010002f7213 */ /* 0x000fe20000000000 */
[----:B------:R-:W-:-:S02]  /*1820*/  @!P6 IMAD.IADD R41, R41, 0x1, -R0 ;  /* 0x000000012929e824 */ /* 0x000fc400078e0a00 */
[----:B------:R-:W-:Y:S02]  /*1830*/  IMAD.MOV R10, RZ, RZ, -R10 ;  /* 0x000000ffff0a7224 */ /* 0x000fe400078e0a0a */
[----:B------:R-:W-:Y:S01]  /*1840*/  IMAD.MOV.U32 R33, RZ, RZ, R7 ;  /* 0x000000ffff217224 */ /* 0x000fe200078e0007 */
[----:B------:R-:W-:Y:S01]  /*1850*/  ISETP.GT.U32.AND P6, PT, R0, R41, PT ;  /* 0x000000290000720c */ /* 0x000fe20003fc4070 */
[----:B------:R-:W-:-:S04]  /*1860*/  IMAD.HI.U32 R7, R6, R47, RZ ;  /* 0x0000002f06077227 */ /* 0x000fc800078e00ff */
[C---:B------:R-:W-:Y:S02]  /*1870*/  IMAD R43, R0.reuse, R10, R43 ;  /* 0x0000000a002b7224 */ /* 0x040fe400078e022b */
[----:B------:R-:W-:Y:S02]  /*1880*/  IMAD.MOV R7, RZ, RZ, -R7 ;  /* 0x000000ffff077224 */ /* 0x000fe400078e0a07 */
[--C-:B------:R-:W-:Y:S01]  /*1890*/  @!P0 IMAD.IADD R39, R39, 0x1, -R0.reuse ;  /* 0x0000000127278824 */ /* 0x100fe200078e0a00 */
[C---:B------:R-:W-:Y:S01]  /*18a0*/  ISETP.GT.U32.AND P0, PT, R0.reuse, R37, PT ;  /* 0x000000250000720c */ /* 0x040fe20003f04070 */
[----:B------:R-:W-:Y:S01]  /*18b0*/  @!P1 IMAD.IADD R35, R35, 0x1, -R0 ;  /* 0x0000000123239824 */ /* 0x000fe200078e0a00 */
[C---:B------:R-:W-:Y:S01]  /*18c0*/  ISETP.GT.U32.AND P1, PT, R0.reuse, R43, PT ;  /* 0x0000002b0000720c */ /* 0x040fe20003f24070 */
[C---:B------:R-:W-:Y:S01]  /*18d0*/  IMAD R7, R0.reuse, R7, R47 ;  /* 0x0000000700077224 */ /* 0x040fe200078e022f */
[----:B------:R-:W-:Y:S01]  /*18e0*/  @!P6 IADD3 R41, R41, -R0, RZ ;  /* 0x800000002929e210 */ /* 0x000fe20007ffe0ff */
[----:B------:R-:W-:Y:S01]  /*18f0*/  @!P5 IMAD.MOV R33, RZ, RZ, -R33 ;  /* 0x000000ffff21d224 */ /* 0x000fe200078e0a21 */
[----:B------:R-:W-:Y:S01]  /*1900*/  ISETP.GT.U32.AND P5, PT, R0, R39, PT ;  /* 0x000000270000720c */ /* 0x000fe20003fa4070 */
[----:B------:R-:W-:Y:S01]  /*1910*/  IMAD.HI.U32 R12, R6, R45, RZ ;  /* 0x0000002d060c7227 */ /* 0x000fe200078e00ff */
[----:B------:R-:W-:-:S03]  /*1920*/  ISETP.GT.U32.AND P6, PT, R0, R7, PT ;  /* 0x000000070000720c */ /* 0x000fc60003fc4070 */
[----:B------:R-:W-:Y:S02]  /*1930*/  IMAD.MOV R12, RZ, RZ, -R12 ;  /* 0x000000ffff0c7224 */ /* 0x000fe400078e0a0c */
[----:B------:R-:W-:Y:S02]  /*1940*/  @!P2 IMAD.MOV R35, RZ, RZ, -R35 ;  /* 0x000000ffff23a224 */ /* 0x000fe400078e0a23 */
[--C-:B------:R-:W-:Y:S01]  /*1950*/  @!P1 IMAD.IADD R43, R43, 0x1, -R0.reuse ;  /* 0x000000012b2b9824 */ /* 0x100fe200078e0a00 */
[----:B------:R-:W-:Y:S01]  /*1960*/  ISETP.GE.AND P1, PT, R14, RZ, PT ;  /* 0x000000ff0e00720c */ /* 0x000fe20003f26270 */
[----:B------:R-:W-:Y:S01]  /*1970*/  IMAD R45, R0, R12, R45 ;  /* 0x0000000c002d7224 */ /* 0x000fe200078e022d */
[----:B------:R-:W-:Y:S01]  /*1980*/  LOP3.LUT R14, R8, 0x58, RZ, 0xfc, !PT ;  /* 0x00000058080e7812 */ /* 0x000fe200078efcff */
[--C-:B------:R-:W-:Y:S01]  /*1990*/  @!P5 IMAD.IADD R39, R39, 0x1, -R0.reuse ;  /* 0x000000012727d824 */ /* 0x100fe200078e0a00 */
[----:B------:R-:W-:Y:S01]  /*19a0*/  ISETP.GE.AND P5, PT, R18, RZ, PT ;  /* 0x000000ff1200720c */ /* 0x000fe20003fa6270 */
[----:B------:R-:W-:Y:S01]  /*19b0*/  @!P0 IMAD.IADD R37, R37, 0x1, -R0 ;  /* 0x0000000125258824 */ /* 0x000fe200078e0a00 */
[----:B------:R-:W-:Y:S01]  /*19c0*/  ISETP.GT.U32.AND P2, PT, R0, R43, PT ;  /* 0x0000002b0000720c */ /* 0x000fe20003f44070 */
[----:B------:R-:W-:Y:S01]  /*19d0*/  IMAD.HI.U32 R12, R6, R51, RZ ;  /* 0x00000033060c7227 */ /* 0x000fe200078e00ff */
[----:B------:R-:W-:-:S02]  /*19e0*/  ISETP.GT.U32.AND P0, PT, R0, R45, PT ;  /* 0x0000002d0000720c */ /* 0x000fc40003f04070 */
[----:B------:R-:W-:Y:S01]  /*19f0*/  IABS R53, R14 ;  /* 0x0000000e00357213 */ /* 0x000fe20000000000 */
[----:B------:R-:W-:Y:S01]  /*1a00*/  @!P6 IMAD.IADD R7, R7, 0x1, -R0 ;  /* 0x000000010707e824 */ /* 0x000fe200078e0a00 */
[----:B------:R-:W-:Y:S01]  /*1a10*/  LOP3.LUT R18, R8, 0x5c, RZ, 0xfc, !PT ;  /* 0x0000005c08127812 */ /* 0x000fe200078efcff */
[----:B------:R-:W-:Y:S02]  /*1a20*/  IMAD.MOV R12, RZ, RZ, -R12 ;  /* 0x000000ffff0c7224 */ /* 0x000fe400078e0a0c */
[----:B------:R-:W-:Y:S01]  /*1a30*/  @!P3 IMAD.MOV R37, RZ, RZ, -R37 ;  /* 0x000000ffff25b224 */ /* 0x000fe200078e0a25 */
[----:B------:R-:W-:Y:S01]  /*1a40*/  ISETP.GT.U32.AND P3, PT, R0, R7, PT ;  /* 0x000000070000720c */ /* 0x000fe20003f64070 */
[----:B------:R-:W-:Y:S01]  /*1a50*/  IMAD.HI.U32 R10, R6, R49, RZ ;  /* 0x00000031060a7227 */ /* 0x000fe200078e00ff */
[----:B------:R-:W-:-:S03]  /*1a60*/  IABS R55, R18 ;  /* 0x0000001200377213 */ /* 0x000fc60000000000 */
[----:B------:R-:W-:Y:S02]  /*1a70*/  IMAD R51, R0, R12, R51 ;  /* 0x0000000c00337224 */ /* 0x000fe400078e0233 */
[----:B------:R-:W-:Y:S02]  /*1a80*/  IMAD.MOV R10, RZ, RZ, -R10 ;  /* 0x000000ffff0a7224 */ /* 0x000fe400078e0a0a */
[----:B------:R-:W-:Y:S01]  /*1a90*/  @!P5 IMAD.MOV R41, RZ, RZ, -R41 ;  /* 0x000000ffff29d224 */ /* 0x000fe200078e0a29 */
[----:B------:R-:W-:Y:S01]  /*1aa0*/  ISETP.GE.AND P5, PT, R16, RZ, PT ;  /* 0x000000ff1000720c */ /* 0x000fe20003fa6270 */
[----:B------:R-:W-:Y:S01]  /*1ab0*/  @!P2 IMAD.IADD R43, R43, 0x1, -R0 ;  /* 0x000000012b2ba824 */ /* 0x000fe200078e0a00 */
[C---:B------:R-:W-:Y:S01]  /*1ac0*/  ISETP.GT.U32.AND P2, PT, R0.reuse, R51, PT ;  /* 0x000000330000720c */ /* 0x040fe20003f44070 */
[----:B------:R-:W-:Y:S01]  /*1ad0*/  IMAD R49, R0, R10, R49 ;  /* 0x0000000a00317224 */ /* 0x000fe200078e0231 */
[----:B------:R-:W-:Y:S01]  /*1ae0*/  LOP3.LUT R16, R8, 0x78, RZ, 0xfc, !PT ;  /* 0x0000007808107812 */ /* 0x000fe200078efcff */
[----:B------:R-:W-:-:S03]  /*1af0*/  IMAD.HI.U32 R10, R6, R53, RZ ;  /* 0x00000035060a7227 */ /* 0x000fc600078e00ff */
[----:B------:R-:W-:Y:S01]  /*1b00*/  IABS R69, R16 ;  /* 0x0000001000457213 */ /* 0x000fe20000000000 */
[----:B------:R-:W-:Y:S01]  /*1b10*/  @!P4 IMAD.MOV R39, RZ, RZ, -R39 ;  /* 0x000000ffff27c224 */ /* 0x000fe200078e0a27 */
[----:B------:R-:W-:Y:S01]  /*1b20*/  ISETP.GT.U32.AND P4, PT, R0, R49, PT ;  /* 0x000000310000720c */ /* 0x000fe20003f84070 */
[----:B------:R-:W-:Y:S01]  /*1b30*/  @!P3 IMAD.IADD R7, R7, 0x1, -R0 ;  /* 0x000000010707b824 */ /* 0x000fe200078e0a00 */
[----:B------:R-:W-:Y:S01]  /*1b40*/  ISETP.GE.AND P3, PT, R24, RZ, PT ;  /* 0x000000ff1800720c */ /* 0x000fe20003f66270 */
[----:B------:R-:W-:Y:S02]  /*1b50*/  IMAD.MOV R10, RZ, RZ, -R10 ;  /* 0x000000ffff0a7224 */ /* 0x000fe400078e0a0a */
[--C-:B------:R-:W-:Y:S01]  /*1b60*/  @!P0 IMAD.IADD R45, R45, 0x1, -R0.reuse ;  /* 0x000000012d2d8824 */ /* 0x100fe200078e0a00 */
[----:B------:R-:W-:Y:S01]  /*1b70*/  ISETP.GE.AND P0, PT, R20, RZ, PT ;  /* 0x000000ff1400720c */ /* 0x000fe20003f06270 */
[----:B------:R-:W-:Y:S01]  /*1b80*/  IMAD R53, R0, R10, R53 ;  /* 0x0000000a00357224 */ /* 0x000fe200078e0235 */
[----:B------:R-:W-:Y:S01]  /*1b90*/  LOP3.LUT R10, R8, 0x60, RZ, 0xfc, !PT ;  /* 0x00000060080a7812 */ /* 0x000fe200078efcff */
[----:B------:R-:W-:Y:S01]  /*1ba0*/  IMAD.MOV.U32 R47, RZ, RZ, R7 ;  /* 0x000000ffff2f7224 */ /* 0x000fe200078e0007 */
[----:B------:R-:W-:Y:S01]  /*1bb0*/  ISETP.GT.U32.AND P6, PT, R0, R45, PT ;  /* 0x0000002d0000720c */ /* 0x000fe20003fc4070 */
[--C-:B------:R-:W-:Y:S01]  /*1bc0*/  @!P2 IMAD.IADD R51, R51, 0x1, -R0.reuse ;  /* 0x000000013333a824 */ /* 0x100fe200078e0a00 */
[----:B------:R-:W-:Y:S01]  /*1bd0*/  LOP3.LUT R7, R8, 0x64, RZ, 0xfc, !PT ;  /* 0x0000006408077812 */ /* 0x000fe200078efcff */
[----:B------:R-:W-:Y:S01]  /*1be0*/  @!P5 IMAD.MOV R47, RZ, RZ, -R47 ;  /* 0x000000ffff2fd224 */ /* 0x000fe200078e0a2f */
[C---:B------:R-:W-:Y:S01]  /*1bf0*/  ISETP.GT.U32.AND P5, PT, R0.reuse, R53, PT ;  /* 0x000000350000720c */ /* 0x040fe20003fa4070 */
[----:B------:R-:W-:Y:S01]  /*1c00*/  @!P1 IMAD.MOV R43, RZ, RZ, -R43 ;  /* 0x000000ffff2b9224 */ /* 0x000fe200078e0a2b */
[----:B------:R-:W-:Y:S01]  /*1c10*/  ISETP.GT.U32.AND P1, PT, R0, R51, PT ;  /* 0x000000330000720c */ /* 0x000fe20003f24070 */
[----:B------:R-:W-:Y:S01]  /*1c20*/  @!P4 IMAD.IADD R49, R49, 0x1, -R0 ;  /* 0x000000013131c824 */ /* 0x000fe200078e0a00 */
[----:B------:R-:W-:Y:S01]  /*1c30*/  IABS R57, R10 ;  /* 0x0000000a00397213 */ /* 0x000fe20000000000 */
[----:B------:R-:W-:Y:S01]  /*1c40*/  IMAD.HI.U32 R12, R6, R55, RZ ;  /* 0x00000037060c7227 */ /* 0x000fe200078e00ff */
[----:B------:R-:W-:-:S02]  /*1c50*/  IABS R59, R7 ;  /* 0x00000007003b7213 */ /* 0x000fc40000000000 */
[----:B------:R-:W-:Y:S01]  /*1c60*/  ISETP.GT.U32.AND P2, PT, R0, R49, PT ;  /* 0x000000310000720c */ /* 0x000fe20003f44070 */
[----:B------:R-:W-:Y:S01]  /*1c70*/  @!P6 IMAD.IADD R45, R45, 0x1, -R0 ;  /* 0x000000012d2de824 */ /* 0x000fe200078e0a00 */
[----:B------:R-:W-:Y:S01]  /*1c80*/  ISETP.GE.AND P6, PT, R22, RZ, PT ;  /* 0x000000ff1600720c */ /* 0x000fe20003fc6270 */
[----:B------:R-:W-:Y:S01]  /*1c90*/  IMAD.MOV R12, RZ, RZ, -R12 ;  /* 0x000000ffff0c7224 */ /* 0x000fe200078e0a0c */
[----:B------:R-:W-:Y:S01]  /*1ca0*/  ISETP.GE.AND P4, PT, R14, RZ, PT ;  /* 0x000000ff0e00720c */ /* 0x000fe20003f86270 */
[--C-:B------:R-:W-:Y:S01]  /*1cb0*/  @!P5 IMAD.IADD R53, R53, 0x1, -R0.reuse ;  /* 0x000000013535d824 */ /* 0x100fe200078e0a00 */
[----:B------:R-:W-:Y:S01]  /*1cc0*/  LOP3.LUT R14, R8, 0x68, RZ, 0xfc, !PT ;  /* 0x00000068080e7812 */ /* 0x000fe200078efcff */
[----:B------:R-:W-:Y:S01]  /*1cd0*/  @!P1 IMAD.IADD R51, R51, 0x1, -R0 ;  /* 0x0000000133339824 */ /* 0x000fe200078e0a00 */
[----:B------:R-:W-:Y:S01]  /*1ce0*/  ISETP.GE.AND P1, PT, R7, RZ, PT ;  /* 0x000000ff0700720c */ /* 0x000fe20003f26270 */
[----:B------:R-:W-:Y:S01]  /*1cf0*/  IMAD.HI.U32 R7, R6, R57, RZ ;  /* 0x0000003906077227 */ /* 0x000fe200078e00ff */
[----:B------:R-:W-:-:S02]  /*1d00*/  ISETP.GT.U32.AND P5, PT, R0, R53, PT ;  /* 0x000000350000720c */ /* 0x000fc40003fa4070 */
[----:B------:R-:W-:Y:S01]  /*1d10*/  IABS R61, R14 ;  /* 0x0000000e003d7213 */ /* 0x000fe20000000000 */
[----:B------:R-:W-:Y:S01]  /*1d20*/  IMAD R55, R0, R12, R55 ;  /* 0x0000000c00377224 */ /* 0x000fe200078e0237 */
[----:B------:R-:W-:Y:S01]  /*1d30*/  LOP3.LUT R20, R8, 0x70, RZ, 0xfc, !PT ;  /* 0x0000007008147812 */ /* 0x000fe200078efcff */
[--C-:B------:R-:W-:Y:S01]  /*1d40*/  @!P2 IMAD.IADD R49, R49, 0x1, -R0.reuse ;  /* 0x000000013131a824 */ /* 0x100fe200078e0a00 */
[----:B------:R-:W-:Y:S01]  /*1d50*/  ISETP.GE.AND P2, PT, R10, RZ, PT ;  /* 0x000000ff0a00720c */ /* 0x000fe20003f46270 */
[----:B------:R-:W-:Y:S01]  /*1d60*/  IMAD.MOV R7, RZ, RZ, -R7 ;  /* 0x000000ffff077224 */ /* 0x000fe200078e0a07 */
[----:B------:R-:W-:Y:S01]  /*1d70*/  IABS R65, R20 ;  /* 0x0000001400417213 */ /* 0x000fe20000000000 */
[----:B------:R-:W-:Y:S01]  /*1d80*/  @!P6 IMAD.MOV R49, RZ, RZ, -R49 ;  /* 0x000000ffff31e224 */ /* 0x000fe200078e0a31 */
[C---:B------:R-:W-:Y:S01]  /*1d90*/  ISETP.GT.U32.AND P6, PT, R0.reuse, R55, PT ;  /* 0x000000370000720c */ /* 0x040fe20003fc4070 */
[----:B------:R-:W-:Y:S01]  /*1da0*/  IMAD R57, R0, R7, R57 ;  /* 0x0000000700397224 */ /* 0x000fe200078e0239 */
[----:B------:R-:W-:Y:S01]  /*1db0*/  LOP3.LUT R22, R8, 0x74, RZ, 0xfc, !PT ;  /* 0x0000007408167812 */ /* 0x000fe200078efcff */
[----:B------:R-:W-:-:S02]  /*1dc0*/  @!P5 IMAD.IADD R53, R53, 0x1, -R0 ;  /* 0x000000013535d824 */ /* 0x000fc400078e0a00 */
[----:B------:R-:W-:Y:S01]  /*1dd0*/  @!P0 IMAD.MOV R45, RZ, RZ, -R45 ;  /* 0x000000ffff2d8224 */ /* 0x000fe200078e0a2d */
[----:B------:R-:W-:Y:S01]  /*1de0*/  ISETP.GT.U32.AND P5, PT, R0, R57, PT ;  /* 0x000000390000720c */ /* 0x000fe20003fa4070 */
[----:B------:R-:W-:Y:S01]  /*1df0*/  IMAD.HI.U32 R10, R6, R59, RZ ;  /* 0x0000003b060a7227 */ /* 0x000fe200078e00ff */
[----:B------:R-:W-:Y:S02]  /*1e00*/  ISETP.GE.AND P0, PT, R18, RZ, PT ;  /* 0x000000ff1200720c */ /* 0x000fe40003f06270 */
[----:B------:R-:W-:Y:S01]  /*1e10*/  LOP3.LUT R18, R8, 0x6c, RZ, 0xfc, !PT ;  /* 0x0000006c08127812 */ /* 0x000fe200078efcff */
[----:B------:R-:W-:Y:S01]  /*1e20*/  IMAD.MOV R10, RZ, RZ, -R10 ;  /* 0x000000ffff0a7224 */ /* 0x000fe200078e0a0a */
[----:B------:R-:W-:Y:S01]  /*1e30*/  IABS R67, R22 ;  /* 0x0000001600437213 */ /* 0x000fe20000000000 */
[----:B------:R-:W-:Y:S01]  /*1e40*/  @!P6 IMAD.IADD R55, R55, 0x1, -R0 ;  /* 0x000000013737e824 */ /* 0x000fe200078e0a00 */
[----:B------:R-:W-:Y:S01]  /*1e50*/  IABS R63, R18 ;  /* 0x00000012003f7213 */ /* 0x000fe20000000000 */
[----:B------:R-:W-:-:S03]  /*1e60*/  IMAD.HI.U32 R12, R6, R61, RZ ;  /* 0x0000003d060c7227 */ /* 0x000fc600078e00ff */
[C---:B------:R-:W-:Y:S01]  /*1e70*/  ISETP.GT.U32.AND P6, PT, R0.reuse, R55, PT ;  /* 0x000000370000720c */ /* 0x040fe20003fc4070 */
[----:B------:R-:W-:Y:S02]  /*1e80*/  @!P5 IMAD.IADD R57, R57, 0x1, -R0 ;  /* 0x000000013939d824 */ /* 0x000fe400078e0a00 */
[C---:B------:R-:W-:Y:S01]  /*1e90*/  IMAD R59, R0.reuse, R10, R59 ;  /* 0x0000000a003b7224 */ /* 0x040fe200078e023b */
[----:B------:R-:W-:Y:S01]  /*1ea0*/  IABS R10, R30 ;  /* 0x0000001e000a7213 */ /* 0x000fe20000000000 */
[----:B------:R-:W-:Y:S01]  /*1eb0*/  IMAD.MOV R12, RZ, RZ, -R12 ;  /* 0x000000ffff0c7224 */ /* 0x000fe200078e0a0c */
[----:B------:R-:W-:Y:S01]  /*1ec0*/  ISETP.GT.U32.AND P5, PT, R0, R57, PT ;  /* 0x000000390000720c */ /* 0x000fe20003fa4070 */
[----:B------:R-:W-:-:S04]  /*1ed0*/  IMAD.HI.U32 R7, R6, R63, RZ ;  /* 0x0000003f06077227 */ /* 0x000fc800078e00ff */
[C---:B------:R-:W-:Y:S01]  /*1ee0*/  IMAD R61, R0.reuse, R12, R61 ;  /* 0x0000000c003d7224 */ /* 0x040fe200078e023d */
[----:B------:R-:W-:Y:S01]  /*1ef0*/  IABS R12, R28 ;  /* 0x0000001c000c7213 */ /* 0x000fe20000000000 */
[----:B------:R-:W-:Y:S01]  /*1f00*/  @!P6 IMAD.IADD R55, R55, 0x1, -R0 ;  /* 0x000000013737e824 */ /* 0x000fe200078e0a00 */
[----:B------:R-:W-:Y:S01]  /*1f10*/  ISETP.GT.U32.AND P6, PT, R0, R59, PT ;  /* 0x0000003b0000720c */ /* 0x000fe20003fc4070 */
[----:B------:R-:W-:Y:S02]  /*1f20*/  IMAD.MOV R7, RZ, RZ, -R7 ;  /* 0x000000ffff077224 */ /* 0x000fe400078e0a07 */
[----:B------:R-:W-:-:S04]  /*1f30*/  IMAD.HI.U32 R8, R6, R67, RZ ;  /* 0x0000004306087227 */ /* 0x000fc800078e00ff */
[----:B------:R-:W-:Y:S01]  /*1f40*/  @!P5 IMAD.IADD R57, R57, 0x1, -R0 ;  /* 0x000000013939d824 */ /* 0x000fe200078e0a00 */
[C---:B------:R-:W-:Y:S01]  /*1f50*/  ISETP.GT.U32.AND P5, PT, R0.reuse, R61, PT ;  /* 0x0000003d0000720c */ /* 0x040fe20003fa4070 */
[----:B------:R-:W-:Y:S02]  /*1f60*/  IMAD R63, R0, R7, R63 ;  /* 0x00000007003f7224 */ /* 0x000fe400078e023f */
[----:B------:R-:W-:-:S04]  /*1f70*/  IMAD.HI.U32 R7, R6, R65, RZ ;  /* 0x0000004106077227 */ /* 0x000fc800078e00ff */
[----:B------:R-:W-:Y:S02]  /*1f80*/  IMAD.MOV R7, RZ, RZ, -R7 ;  /* 0x000000ffff077224 */ /* 0x000fe400078e0a07 */
[--C-:B------:R-:W-:Y:S01]  /*1f90*/  @!P6 IMAD.IADD R59, R59, 0x1, -R0.reuse ;  /* 0x000000013b3be824 */ /* 0x100fe200078e0a00 */
[C---:B------:R-:W-:Y:S01]  /*1fa0*/  ISETP.GT.U32.AND P6, PT, R0.reuse, R63, PT ;  /* 0x0000003f0000720c */ /* 0x040fe20003fc4070 */
[C---:B------:R-:W-:Y:S01]  /*1fb0*/  IMAD R65, R0.reuse, R7, R65 ;  /* 0x0000000700417224 */ /* 0x040fe200078e0241 */
[----:B------:R-:W-:Y:S01]  /*1fc0*/  IABS R7, R32 ;  /* 0x0000002000077213 */ /* 0x000fe20000000000 */
[----:B------:R-:W-:Y:S02]  /*1fd0*/  @!P5 IMAD.IADD R61, R61, 0x1, -R0 ;  /* 0x000000013d3dd824 */ /* 0x000fe400078e0a00 */
[----:B------:R-:W-:Y:S01]  /*1fe0*/  IMAD.MOV R8, RZ, RZ, -R8 ;  /* 0x000000ffff087224 */ /* 0x000fe200078e0a08 */
[----:B------:R-:W-:Y:S01]  /*1ff0*/  ISETP.GT.U32.AND P5, PT, R0, R65, PT ;  /* 0x000000410000720c */ /* 0x000fe20003fa4070 */
[----:B------:R-:W-:-:S04]  /*2000*/  IMAD.HI.U32 R6, R6, R69, RZ ;  /* 0x0000004506067227 */ /* 0x000fc800078e00ff */
[C---:B------:R-:W-:Y:S02]  /*2010*/  IMAD R67, R0.reuse, R8, R67 ;  /* 0x0000000800437224 */ /* 0x040fe400078e0243 */
[----:B------:R-:W-:Y:S02]  /*2020*/  @!P6 IMAD.IADD R63, R63, 0x1, -R0 ;  /* 0x000000013f3fe824 */ /* 0x000fe400078e0a00 */
[----:B------:R-:W-:Y:S01]  /*2030*/  IMAD.MOV R2, RZ, RZ, -R6 ;  /* 0x000000ffff027224 */ /* 0x000fe200078e0a06 */
[C---:B------:R-:W-:Y:S01]  /*2040*/  ISETP.GT.U32.AND P6, PT, R0.reuse, R67, PT ;  /* 0x000000430000720c */ /* 0x040fe20003fc4070 */
[----:B------:R-:W-:Y:S02]  /*2050*/  IMAD.MOV.U32 R6, RZ, RZ, R7 ;  /* 0x000000ffff067224 */ /* 0x000fe400078e0007 */
[C---:B------:R-:W-:Y:S02]  /*2060*/  IMAD R69, R0.reuse, R2, R69 ;  /* 0x0000000200457224 */ /* 0x040fe400078e0245 */
[----:B------:R-:W-:Y:S01]  /*2070*/  @!P5 IMAD.IADD R65, R65, 0x1, -R0 ;  /* 0x000000014141d824 */ /* 0x000fe200078e0a00 */
[C---:B------:R-:W-:Y:S01]  /*2080*/  ISETP.GT.U32.AND P5, PT, R0.reuse, R61, PT ;  /* 0x0000003d0000720c */ /* 0x040fe20003fa4070 */
[----:B------:R-:W-:Y:S01]  /*2090*/  @!P4 IMAD.MOV R53, RZ, RZ, -R53 ;  /* 0x000000ffff35c224 */ /* 0x000fe200078e0a35 */
[----:B------:R-:W-:Y:S01]  /*20a0*/  ISETP.GT.U32.AND P4, PT, R0, R59, PT ;  /* 0x0000003b0000720c */ /* 0x000fe20003f84070 */
[----:B------:R-:W-:-:S04]  /*20b0*/  IMAD.HI.U32 R2, R5, R6, RZ ;  /* 0x0000000605027227 */ /* 0x000fc800078e00ff */
[----:B------:R-:W-:Y:S01]  /*20c0*/  @!P0 IMAD.MOV R55, RZ, RZ, -R55 ;  /* 0x000000ffff378224 */ /* 0x000fe200078e0a37 */
[----:B------:R-:W-:Y:S01]  /*20d0*/  ISETP.GT.U32.AND P0, PT, R0, R63, PT ;  /* 0x0000003f0000720c */ /* 0x000fe20003f04070 */
[----:B------:R-:W-:Y:S02]  /*20e0*/  IMAD.MOV R8, RZ, RZ, -R2 ;  /* 0x000000ffff087224 */ /* 0x000fe400078e0a02 */
[----:B------:R-:W-:-:S04]  /*20f0*/  IMAD.HI.U32 R2, R5, R10, RZ ;  /* 0x0000000a05027227 */ /* 0x000fc800078e00ff */
[----:B------:R-:W-:Y:S01]  /*2100*/  @!P3 IMAD.MOV R51, RZ, RZ, -R51 ;  /* 0x000000ffff33b224 */ /* 0x000fe200078e0a33 */
[----:B------:R-:W-:Y:S01]  /*2110*/  ISETP.GE.AND P3, PT, R14, RZ, PT ;  /* 0x000000ff0e00720c */ /* 0x000fe20003f66270 */
[----:B------:R-:W-:Y:S01]  /*2120*/  @!P6 IMAD.IADD R67, R67, 0x1, -R0 ;  /* 0x000000014343e824 */ /* 0x000fe200078e0a00 */
[----:B------:R-:W-:Y:S01]  /*2130*/  IABS R14, R26 ;  /* 0x0000001a000e7213 */ /* 0x000fe20000000000 */
[----:B------:R-:W-:Y:S01]  /*2140*/  IMAD R6, R3, R8, R6 ;  /* 0x0000000803067224 */ /* 0x000fe200078e0206 */
[C---:B------:R-:W-:Y:S01]  /*2150*/  ISETP.GT.U32.AND P6, PT, R0.reuse, R65, PT ;  /* 0x000000410000720c */ /* 0x040fe20003fc4070 */
[----:B------:R-:W-:Y:S02]  /*2160*/  IMAD.MOV R2, RZ, RZ, -R2 ;  /* 0x000000ffff027224 */ /* 0x000fe400078e0a02 */
[----:B------:R-:W-:Y:S01]  /*2170*/  @!P2 IMAD.MOV R57, RZ, RZ, -R57 ;  /* 0x000000ffff39a224 */ /* 0x000fe200078e0a39 */
[----:B------:R-:W-:Y:S01]  /*2180*/  ISETP.GT.U32.AND P2, PT, R0, R67, PT ;  /* 0x000000430000720c */ /* 0x000fe20003f44070 */
[----:B------:R-:W-:-:S04]  /*2190*/  IMAD.HI.U32 R7, R5, R12, RZ ;  /* 0x0000000c05077227 */ /* 0x000fc800078e00ff */
[----:B------:R-:W-:Y:S02]  /*21a0*/  IMAD R8, R3, R2, R10 ;  /* 0x0000000203087224 */ /* 0x000fe400078e020a */
[--C-:B------:R-:W-:Y:S01]  /*21b0*/  @!P4 IMAD.IADD R59, R59, 0x1, -R0.reuse ;  /* 0x000000013b3bc824 */ /* 0x100fe200078e0a00 */
[----:B------:R-:W-:Y:S01]  /*21c0*/  ISETP.GT.U32.AND P4, PT, R0, R69, PT ;  /* 0x000000450000720c */ /* 0x000fe20003f84070 */
[----:B------:R-:W-:Y:S01]  /*21d0*/  @!P5 IMAD.IADD R61, R61, 0x1, -R0 ;  /* 0x000000013d3dd824 */ /* 0x000fe200078e0a00 */
[----:B------:R-:W-:Y:S01]  /*21e0*/  ISETP.GT.U32.AND P5, PT, R3, R6, PT ;  /* 0x000000060300720c */ /* 0x000fe20003fa4070 */
[----:B------:R-:W-:-:S04]  /*21f0*/  IMAD.HI.U32 R5, R5, R14, RZ ;  /* 0x0000000e05057227 */ /* 0x000fc800078e00ff */
[----:B------:R-:W-:Y:S02]  /*2200*/  IMAD.MOV R7, RZ, RZ, -R7 ;  /* 0x000000ffff077224 */ /* 0x000fe400078e0a07 */
[----:B------:R-:W-:Y:S01]  /*2210*/  @!P0 IMAD.IADD R63, R63, 0x1, -R0 ;  /* 0x000000013f3f8824 */ /* 0x000fe200078e0a00 */
[C---:B------:R-:W-:Y:S01]  /*2220*/  ISETP.GT.U32.AND P0, PT, R3.reuse, R8, PT ;  /* 0x000000080300720c */ /* 0x040fe20003f04070 */
[----:B------:R-:W-:Y:S02]  /*2230*/  IMAD.MOV R5, RZ, RZ, -R5 ;  /* 0x000000ffff057224 */ /* 0x000fe400078e0a05 */
[C---:B------:R-:W-:Y:S02]  /*2240*/  IMAD R10, R3.reuse, R7, R12 ;  /* 0x00000007030a7224 */ /* 0x040fe400078e020c */
[----:B------:R-:W-:Y:S02]  /*2250*/  IMAD R12, R3, R5, R14 ;  /* 0x00000005030c7224 */ /* 0x000fe400078e020e */
[----:B------:R-:W-:-:S02]  /*2260*/  @!P2 IMAD.IADD R67, R67, 0x1, -R0 ;  /* 0x000000014343a824 */ /* 0x000fc400078e0a00 */
[--C-:B------:R-:W-:Y:S01]  /*2270*/  @!P4 IMAD.IADD R69, R69, 0x1, -R0.reuse ;  /* 0x000000014545c824 */ /* 0x100fe200078e0a00 */
[----:B------:R-:W-:Y:S01]  /*2280*/  ISETP.GT.U32.AND P2, PT, R3, R12, PT ;  /* 0x0000000c0300720c */ /* 0x000fe20003f44070 */
[----:B------:R-:W-:Y:S01]  /*2290*/  @!P5 IMAD.IADD R6, R6, 0x1, -R3 ;  /* 0x000000010606d824 */ /* 0x000fe200078e0a03 */
[----:B------:R-:W-:Y:S01]  /*22a0*/  ISETP.GE.AND P4, PT, R18, RZ, PT ;  /* 0x000000ff1200720c */ /* 0x000fe20003f86270 */
[----:B------:R-:W-:Y:S01]  /*22b0*/  @!P6 IMAD.IADD R65, R65, 0x1, -R0 ;  /* 0x000000014141e824 */ /* 0x000fe200078e0a00 */
[C---:B------:R-:W-:Y:S01]  /*22c0*/  ISETP.GT.U32.AND P6, PT, R3.reuse, R10, PT ;  /* 0x0000000a0300720c */ /* 0x040fe20003fc4070 */
[----:B------:R-:W-:Y:S01]  /*22d0*/  @!P1 IMAD.MOV R59, RZ, RZ, -R59 ;  /* 0x000000ffff3b9224 */ /* 0x000fe200078e0a3b */
[----:B------:R-:W-:Y:S01]  /*22e0*/  ISETP.GT.U32.AND P1, PT, R0, R69, PT ;  /* 0x000000450000720c */ /* 0x000fe20003f24070 */
[----:B------:R-:W-:Y:S01]  /*22f0*/  @!P0 IMAD.IADD R8, R8, 0x1, -R3 ;  /* 0x0000000108088824 */ /* 0x000fe200078e0a03 */
[----:B------:R-:W-:Y:S01]  /*2300*/  ISETP.GT.U32.AND P0, PT, R3, R6, PT ;  /* 0x000000060300720c */ /* 0x000fe20003f04070 */
[----:B------:R-:W-:-:S02]  /*2310*/  @!P3 IMAD.MOV R61, RZ, RZ, -R61 ;  /* 0x000000ffff3db224 */ /* 0x000fc400078e0a3d */
[----:B------:R-:W-:Y:S02]  /*2320*/  IMAD.MOV.U32 R2, RZ, RZ, c[0x0][0x180] ;  /* 0x00006000ff027624 */ /* 0x000fe400078e00ff */
[----:B------:R-:W-:Y:S02]  /*2330*/  @!P2 IMAD.IADD R12, R12, 0x1, -R3 ;  /* 0x000000010c0ca824 */ /* 0x000fe400078e0a03 */
[----:B------:R-:W-:Y:S01]  /*2340*/  @!P4 IMAD.MOV R63, RZ, RZ, -R63 ;  /* 0x000000ffff3fc224 */ /* 0x000fe200078e0a3f */
[----:B------:R-:W-:Y:S01]  /*2350*/  ISETP.GE.AND P4, PT, R20, RZ, PT ;  /* 0x000000ff1400720c */ /* 0x000fe20003f86270 */
[--C-:B------:R-:W-:Y:S01]  /*2360*/  @!P6 IMAD.IADD R10, R10, 0x1, -R3.reuse ;  /* 0x000000010a0ae824 */ /* 0x100fe200078e0a03 */
[----:B------:R-:W-:Y:S01]  /*2370*/  ISETP.GT.U32.AND P6, PT, R3, R8, PT ;  /* 0x000000080300720c */ /* 0x000fe20003fc4070 */
[----:B------:R-:W-:Y:S01]  /*2380*/  @!P1 IMAD.IADD R69, R69, 0x1, -R0 ;  /* 0x0000000145459824 */ /* 0x000fe200078e0a00 */
[----:B------:R-:W-:Y:S01]  /*2390*/  ISETP.GT.U32.AND P3, PT, R3, R12, PT ;  /* 0x0000000c0300720c */ /* 0x000fe20003f64070 */
[----:B------:R-:W-:Y:S01]  /*23a0*/  @!P0 IMAD.IADD R6, R6, 0x1, -R3 ;  /* 0x0000000106068824 */ /* 0x000fe200078e0a03 */
[----:B------:R-:W-:-:S02]  /*23b0*/  ISETP.GE.AND P1, PT, R22, RZ, PT ;  /* 0x000000ff1600720c */ /* 0x000fc40003f26270 */
[----:B------:R-:W-:Y:S02]  /*23c0*/  ISETP.GE.AND P0, PT, R16, RZ, PT ;  /* 0x000000ff1000720c */ /* 0x000fe40003f06270 */
[----:B------:R-:W-:Y:S02]  /*23d0*/  ISETP.GT.U32.AND P2, PT, R3, R10, PT ;  /* 0x0000000a0300720c */ /* 0x000fe40003f44070 */
[C---:B------:R-:W-:Y:S01]  /*23e0*/  IADD3 R5, R2.reuse, -0x1f, RZ ;  /* 0xffffffe102057810 */ /* 0x040fe20007ffe0ff */
[----:B------:R-:W-:Y:S01]  /*23f0*/  @!P4 IMAD.MOV R65, RZ, RZ, -R65 ;  /* 0x000000ffff41c224 */ /* 0x000fe200078e0a41 */
[----:B------:R-:W-:Y:S01]  /*2400*/  IADD3 R0, R2, -0x1d, RZ ;  /* 0xffffffe302007810 */ /* 0x000fe20007ffe0ff */
[--C-:B------:R-:W-:Y:S01]  /*2410*/  @!P6 IMAD.IADD R8, R8, 0x1, -R3.reuse ;  /* 0x000000010808e824 */ /* 0x100fe200078e0a03 */
[----:B------:R-:W-:Y:S01]  /*2420*/  ISETP.GE.U32.AND P5, PT, R5, 0x7fffffc2, PT ;  /* 0x7fffffc20500780c */ /* 0x000fe20003fa6070 */
[----:B------:R-:W-:Y:S01]  /*2430*/  @!P3 IMAD.IADD R12, R12, 0x1, -R3 ;  /* 0x000000010c0cb824 */ /* 0x000fe200078e0a03 */
[----:B------:R-:W-:Y:S01]  /*2440*/  IADD3 R5, R2, -0x1e, RZ ;  /* 0xffffffe202057810 */ /* 0x000fe20007ffe0ff */
[----:B------:R-:W-:Y:S01]  /*2450*/  @!P1 IMAD.MOV R67, RZ, RZ, -R67 ;  /* 0x000000ffff439224 */ /* 0x000fe200078e0a43 */
[----:B------:R-:W-:Y:S01]  /*2460*/  ISETP.GE.U32.AND P6, PT, R0, 0x7fffffc4, PT ;  /* 0x7fffffc40000780c */ /* 0x000fe20003fc6070 */
[----:B------:R-:W-:Y:S01]  /*2470*/  @!P0 IMAD.MOV R69, RZ, RZ, -R69 ;  /* 0x000000ffff458224 */ /* 0x000fe200078e0a45 */
[----:B------:R-:W-:Y:S01]  /*2480*/  ISETP.NE.AND P3, PT, RZ, c[0x0][0x17c], PT ;  /* 0x00005f00ff007a0c */ /* 0x000fe20003f65270 */
[----:B------:R-:W-:Y:S01]  /*2490*/  @!P2 IMAD.IADD R10, R10, 0x1, -R3 ;  /* 0x000000010a0aa824 */ /* 0x000fe200078e0a03 */
[----:B------:R-:W-:-:S02]  /*24a0*/  LOP3.LUT R0, RZ, c[0x0][0x17c], RZ, 0x33, !PT ;  /* 0x00005f00ff007a12 */ /* 0x000fc400078e33ff */
[----:B------:R-:W-:Y:S02]  /*24b0*/  ISETP.GE.U32.AND P2, PT, R5, 0x7fffffc3, PT ;  /* 0x7fffffc30500780c */ /* 0x000fe40003f46070 */
[C---:B------:R-:W-:Y:S02]  /*24c0*/  SEL R5, R0.reuse, R13, !P3 ;  /* 0x0000000d00057207 */ /* 0x040fe40005800000 */
[C---:B------:R-:W-:Y:S02]  /*24d0*/  SEL R7, R0.reuse, R17, !P3 ;  /* 0x0000001100077207 */ /* 0x040fe40005800000 */
[C---:B------:R-:W-:Y:S01]  /*24e0*/  SEL R9, R0.reuse, R9, !P3 ;  /* 0x0000000900097207 */ /* 0x040fe20005800000 */
[----:B------:R-:W-:Y:S01]  /*24f0*/  IMAD R5, R5, c[0x0][0x190], RZ ;  /* 0x0000640005057a24 */ /* 0x000fe200078e02ff */
[C---:B------:R-:W-:Y:S01]  /*2500*/  SEL R11, R0.reuse, R11, !P3 ;  /* 0x0000000b000b7207 */ /* 0x040fe20005800000 */
[----:B------:R-:W-:Y:S01]  /*2510*/  IMAD R7, R7, c[0x0][0x190], RZ ;  /* 0x0000640007077a24 */ /* 0x000fe200078e02ff */
[----:B------:R-:W-:-:S02]  /*2520*/  SEL R15, R0, R15, !P3 ;  /* 0x0000000f000f7207 */ /* 0x000fc40005800000 */
[C---:B------:R-:W-:Y:S02]  /*2530*/  SEL R19, R0.reuse, R19, !P3 ;  /* 0x0000001300137207 */ /* 0x040fe40005800000 */
[C---:B------:R-:W-:Y:S02]  /*2540*/  SEL R13, R0.reuse, R21, !P3 ;  /* 0x00000015000d7207 */ /* 0x040fe40005800000 */
[C---:B------:R-:W-:Y:S02]  /*2550*/  SEL R14, R0.reuse, R23, !P3 ;  /* 0x00000017000e7207 */ /* 0x040fe40005800000 */
[C---:B------:R-:W-:Y:S02]  /*2560*/  SEL R16, R0.reuse, R25, !P3 ;  /* 0x0000001900107207 */ /* 0x040fe40005800000 */
[C---:B------:R-:W-:Y:S02]  /*2570*/  SEL R17, R0.reuse, R27, !P3 ;  /* 0x0000001b00117207 */ /* 0x040fe40005800000 */
        /* <DEDUP_REMOVED lines=20> */
[----:B------:R-:W-:Y:S02]  /*26c0*/  SEL R69, R0, R69, !P3 ;  /* 0x0000004500457207 */ /* 0x000fe40005800000 */
[----:B------:R-:W-:Y:S02]  /*26d0*/  ISETP.GE.AND P1, PT, R32, RZ, PT ;  /* 0x000000ff2000720c */ /* 0x000fe40003f26270 */
[----:B------:R-:W-:Y:S02]  /*26e0*/  SEL R0, R0, R4, !P3 ;  /* 0x0000000400007207 */ /* 0x000fe40005800000 */
[----:B------:R-:W-:Y:S02]  /*26f0*/  ISETP.GE.AND P0, PT, R30, RZ, PT ;  /* 0x000000ff1e00720c */ /* 0x000fe40003f06270 */
[----:B------:R-:W-:-:S02]  /*2700*/  ISETP.GE.AND P4, PT, R28, RZ, PT ;  /* 0x000000ff1c00720c */ /* 0x000fc40003f86270 */
[----:B------:R-:W-:Y:S02]  /*2710*/  ISETP.GE.AND P3, PT, R26, RZ, PT ;  /* 0x000000ff1a00720c */ /* 0x000fe40003f66270 */
[C---:B------:R-:W-:Y:S02]  /*2720*/  IADD3 R3, R2.reuse, -0x1b, RZ ;  /* 0xffffffe502037810 */ /* 0x040fe40007ffe0ff */
[----:B------:R-:W-:Y:S01]  /*2730*/  IADD3 R4, R2, -0x1c, RZ ;  /* 0xffffffe402047810 */ /* 0x000fe20007ffe0ff */
[----:B------:R-:W-:Y:S01]  /*2740*/  @!P1 IMAD.MOV R6, RZ, RZ, -R6 ;  /* 0x000000ffff069224 */ /* 0x000fe200078e0a06 */
[----:B------:R-:W-:Y:S02]  /*2750*/  ISETP.GE.U32.AND P1, PT, R3, 0x7fffffc6, PT ;  /* 0x7fffffc60300780c */ /* 0x000fe40003f26070 */
[----:B------:R-:W-:Y:S01]  /*2760*/  LOP3.LUT R3, RZ, c[0x0][0x178], RZ, 0x33, !PT ;  /* 0x00005e00ff037a12 */ /* 0x000fe200078e33ff */
[----:B------:R-:W-:Y:S01]  /*2770*/  @!P0 IMAD.MOV R8, RZ, RZ, -R8 ;  /* 0x000000ffff088224 */ /* 0x000fe200078e0a08 */
[----:B------:R-:W-:Y:S01]  /*2780*/  ISETP.GE.U32.AND P0, PT, R4, 0x7fffffc5, PT ;  /* 0x7fffffc50400780c */ /* 0x000fe20003f06070 */
[----:B------:R-:W-:Y:S01]  /*2790*/  @!P4 IMAD.MOV R10, RZ, RZ, -R10 ;  /* 0x000000ffff0ac224 */ /* 0x000fe200078e0a0a */
[----:B------:R-:W-:Y:S01]  /*27a0*/  ISETP.NE.AND P4, PT, RZ, c[0x0][0x178], PT ;  /* 0x00005e00ff007a0c */ /* 0x000fe20003f85270 */
[----:B------:R-:W-:Y:S01]  /*27b0*/  @!P3 IMAD.MOV R12, RZ, RZ, -R12 ;  /* 0x000000ffff0cb224 */ /* 0x000fe200078e0a0c */
[----:B------:R-:W-:-:S02]  /*27c0*/  IADD3 R4, R2, -0x19, RZ ;  /* 0xffffffe702047810 */ /* 0x000fc40007ffe0ff */
[C---:B------:R-:W-:Y:S02]  /*27d0*/  SEL R37, R3.reuse, R6, !P4 ;  /* 0x0000000603257207 */ /* 0x040fe40006000000 */
[----:B------:R-:W-:Y:S01]  /*27e0*/  SEL R39, R3, R8, !P4 ;  /* 0x0000000803277207 */ /* 0x000fe20006000000 */
[----:B------:R-:W-:Y:S01]  /*27f0*/  IMAD R8, R19, c[0x0][0x190], RZ ;  /* 0x0000640013087a24 */ /* 0x000fe200078e02ff */
[C---:B------:R-:W-:Y:S01]  /*2800*/  SEL R41, R3.reuse, R10, !P4 ;  /* 0x0000000a03297207 */ /* 0x040fe20006000000 */
[----:B------:R-:W-:Y:S01]  /*2810*/  IMAD R10, R14, c[0x0][0x190], RZ ;  /* 0x000064000e0a7a24 */ /* 0x000fe200078e02ff */
[----:B------:R-:W-:Y:S01]  /*2820*/  SEL R42, R3, R12, !P4 ;  /* 0x0000000c032a7207 */ /* 0x000fe20006000000 */
[----:B------:R-:W-:Y:S01]  /*2830*/  IMAD R12, R17, c[0x0][0x190], RZ ;  /* 0x00006400110c7a24 */ /* 0x000fe200078e02ff */
[----:B------:R-:W-:Y:S01]  /*2840*/  IADD3 R3, R2, -0x17, RZ ;  /* 0xffffffe902037810 */ /* 0x000fe20007ffe0ff */
[----:B------:R-:W-:Y:S01]  /*2850*/  IMAD R14, R20, c[0x0][0x190], RZ ;  /* 0x00006400140e7a24 */ /* 0x000fe200078e02ff */
[----:B------:R-:W-:Y:S01]  /*2860*/  SEL R36, RZ, 0x1fffe, P5 ;  /* 0x0001fffeff247807 */ /* 0x000fe20002800000 */
[----:B------:R-:W-:Y:S01]  /*2870*/  IMAD R17, R48, c[0x0][0x190], RZ ;  /* 0x0000640030117a24 */ /* 0x000fe200078e02ff */
[----:B------:R-:W-:Y:S01]  /*2880*/  ISETP.GE.U32.AND P3, PT, R4, 0x7fffffc8, PT ;  /* 0x7fffffc80400780c */ /* 0x000fe20003f66070 */
[----:B------:R-:W-:Y:S01]  /*2890*/  IMAD R19, R52, c[0x0][0x190], RZ ;  /* 0x0000640034137a24 */ /* 0x000fe200078e02ff */
[----:B------:R-:W-:Y:S01]  /*28a0*/  ISETP.GE.U32.AND P5, PT, R3, 0x7fffffca, PT ;  /* 0x7fffffca0300780c */ /* 0x000fe20003fa6070 */
[----:B------:R-:W-:Y:S01]  /*28b0*/  IMAD R20, R43, c[0x0][0x190], RZ ;  /* 0x000064002b147a24 */ /* 0x000fe200078e02ff */
[----:B------:R-:W-:-:S02]  /*28c0*/  IADD3 R4, R2, -0x1a, RZ ;  /* 0xffffffe602047810 */ /* 0x000fc40007ffe0ff */
[----:B------:R-:W-:Y:S02]  /*28d0*/  IADD3 R3, R2, -0x15, RZ ;  /* 0xffffffeb02037810 */ /* 0x000fe40007ffe0ff */
[----:B------:R-:W-:Y:S02]  /*28e0*/  SEL R33, RZ, 0x4, P2 ;  /* 0x00000004ff217807 */ /* 0x000fe40001000000 */
[----:B------:R-:W-:Y:S02]  /*28f0*/  ISETP.GE.U32.AND P4, PT, R4, 0x7fffffc7, PT ;  /* 0x7fffffc70400780c */ /* 0x000fe40003f86070 */
[----:B------:R-:W-:Y:S02]  /*2900*/  ISETP.GE.U32.AND P2, PT, R3, 0x7fffffcc, PT ;  /* 0x7fffffcc0300780c */ /* 0x000fe40003f46070 */
[C---:B------:R-:W-:Y:S02]  /*2910*/  IADD3 R4, R2.reuse, -0x18, RZ ;  /* 0xffffffe802047810 */ /* 0x040fe40007ffe0ff */
[----:B------:R-:W-:-:S02]  /*2920*/  IADD3 R3, R2, -0x13, RZ ;  /* 0xffffffed02037810 */ /* 0x000fc40007ffe0ff */
[----:B------:R-:W-:Y:S02]  /*2930*/  SEL R34, RZ, 0x7fff8, P6 ;  /* 0x0007fff8ff227807 */ /* 0x000fe40003000000 */
[----:B------:R-:W-:Y:S02]  /*2940*/  SEL R31, RZ, 0x1, P0 ;  /* 0x00000001ff1f7807 */ /* 0x000fe40000000000 */
[----:B------:R-:W-:Y:S02]  /*2950*/  ISETP.GE.U32.AND P6, PT, R4, 0x7fffffc9, PT ;  /* 0x7fffffc90400780c */ /* 0x000fe40003fc6070 */
[----:B------:R-:W-:Y:S02]  /*2960*/  ISETP.GE.U32.AND P0, PT, R3, 0x7fffffce, PT ;  /* 0x7fffffce0300780c */ /* 0x000fe40003f06070 */
[C---:B------:R-:W-:Y:S02]  /*2970*/  IADD3 R4, R2.reuse, -0x16, RZ ;  /* 0xffffffea02047810 */ /* 0x040fe40007ffe0ff */
[----:B------:R-:W-:-:S02]  /*2980*/  IADD3 R3, R2, -0x1, RZ ;  /* 0xffffffff02037810 */ /* 0x000fc40007ffe0ff */
[----:B-1----:R-:W-:Y:S02]  /*2990*/  SEL R32, RZ, 0x1fffe, P1 ;  /* 0x0001fffeff207807 */ /* 0x002fe40000800000 */
[----:B------:R-:W-:Y:S02]  /*29a0*/  SEL R29, RZ, 0x4, P4 ;  /* 0x00000004ff1d7807 */ /* 0x000fe40002000000 */
[----:B------:R-:W-:Y:S01]  /*29b0*/  ISETP.GE.U32.AND P1, PT, R4, 0x7fffffcb, PT ;  /* 0x7fffffcb0400780c */ /* 0x000fe20003f26070 */
[----:B------:R-:W-:Y:S01]  /*29c0*/  IMAD.IADD R31, R31, 0x1, R32 ;  /* 0x000000011f1f7824 */ /* 0x000fe200078e0220 */
[----:B------:R-:W-:Y:S02]  /*29d0*/  ISETP.GE.U32.AND P4, PT, R3, 0x7fffffe0, PT ;  /* 0x7fffffe00300780c */ /* 0x000fe40003f86070 */
[C---:B------:R-:W-:Y:S02]  /*29e0*/  IADD3 R4, R2.reuse, -0x14, RZ ;  /* 0xffffffec02047810 */ /* 0x040fe40007ffe0ff */
[----:B------:R-:W-:-:S02]  /*29f0*/  IADD3 R3, R2, -0x9, RZ ;  /* 0xfffffff702037810 */ /* 0x000fc40007ffe0ff */
[----:B--2---:R-:W-:Y:S02]  /*2a00*/  SEL R30, RZ, 0x7fff8, P3 ;  /* 0x0007fff8ff1e7807 */ /* 0x004fe40001800000 */
[----:B------:R-:W-:Y:S02]  /*2a10*/  SEL R27, RZ, 0x1, P6 ;  /* 0x00000001ff1b7807 */ /* 0x000fe40003000000 */
[----:B------:R-:W-:Y:S02]  /*2a20*/  ISETP.GE.U32.AND P3, PT, R4, 0x7fffffcd, PT ;  /* 0x7fffffcd0400780c */ /* 0x000fe40003f66070 */
[----:B------:R-:W-:Y:S02]  /*2a30*/  ISETP.GE.U32.AND P6, PT, R3, 0x7fffffd8, PT ;  /* 0x7fffffd80300780c */ /* 0x000fe40003fc6070 */
[C---:B------:R-:W-:Y:S02]  /*2a40*/  IADD3 R4, R2.reuse, -0x5, RZ ;  /* 0xfffffffb02047810 */ /* 0x040fe40007ffe0ff */
[----:B------:R-:W-:-:S02]  /*2a50*/  IADD3 R3, R2, -0x12, RZ ;  /* 0xffffffee02037810 */ /* 0x000fc40007ffe0ff */
[----:B---3--:R-:W-:Y:S02]  /*2a60*/  SEL R28, RZ, 0x1fffe, P5 ;  /* 0x0001fffeff1c7807 */ /* 0x008fe40002800000 */
[----:B------:R-:W-:Y:S02]  /*2a70*/  SEL R25, RZ, 0x4, P1 ;  /* 0x00000004ff197807 */ /* 0x000fe40000800000 */
[----:B------:R-:W-:Y:S01]  /*2a80*/  ISETP.GE.U32.AND P5, PT, R4, 0x7fffffdc, PT ;  /* 0x7fffffdc0400780c */ /* 0x000fe20003fa6070 */
[----:B------:R-:W-:Y:S01]  /*2a90*/  IMAD.IADD R27, R27, 0x1, R28 ;  /* 0x000000011b1b7824 */ /* 0x000fe200078e021c */
[----:B------:R-:W-:Y:S01]  /*2aa0*/  ISETP.GE.U32.AND P1, PT, R3, 0x7fffffcf, PT ;  /* 0x7fffffcf0300780c */ /* 0x000fe20003f26070 */
[----:B------:R-:W-:Y:S01]  /*2ab0*/  IMAD R3, R74, c[0x0][0x18c], RZ ;  /* 0x000063004a037a24 */ /* 0x000fe200078e02ff */
[----:B------:R-:W-:Y:S02]  /*2ac0*/  IADD3 R4, R2, -0xd, RZ ;  /* 0xfffffff302047810 */ /* 0x000fe40007ffe0ff */
[----:B----4-:R-:W-:-:S02]  /*2ad0*/  SEL R26, RZ, 0x7fff8, P2 ;  /* 0x0007fff8ff1a7807 */ /* 0x010fc40001000000 */
[----:B------:R-:W-:Y:S02]  /*2ae0*/  ISETP.GE.U32.AND P2, PT, R4, 0x7fffffd4, PT ;  /* 0x7fffffd40400780c */ /* 0x000fe40003f46070 */
[----:B------:R-:W-:Y:S02]  /*2af0*/  SEL R21, RZ, 0x4, P1 ;  /* 0x00000004ff157807 */ /* 0x000fe40000800000 */
[----:B------:R-:W-:Y:S02]  /*2b00*/  IADD3 R4, R2, -0x11, RZ ;  /* 0xffffffef02047810 */ /* 0x000fe40007ffe0ff */
[----:B------:R-:W-:Y:S02]  /*2b10*/  LEA R38, P1, R3, c[0x0][0x168], 0x2 ;  /* 0x00005a0003267a11 */ /* 0x000fe400078210ff */
[----:B------:R-:W-:Y:S02]  /*2b20*/  SEL R24, RZ, 0x1fffe, P0 ;  /* 0x0001fffeff187807 */ /* 0x000fe40000000000 */
[----:B------:R-:W-:Y:S01]  /*2b30*/  ISETP.GE.U32.AND P0, PT, R4, 0x7fffffd0, PT ;  /* 0x7fffffd00400780c */ /* 0x000fe20003f06070 */
[----:B------:R-:W-:Y:S01]  /*2b40*/  IMAD R4, R11, c[0x0][0x190], RZ ;  /* 0x000064000b047a24 */ /* 0x000fe200078e02ff */
[----:B------:R-:W-:Y:S01]  /*2b50*/  LEA.HI.X.SX32 R40, R3, c[0x0][0x16c], 0x2, P1 ;  /* 0x00005b0003287a11 */ /* 0x000fe200008f16ff */
[----:B------:R-:W-:Y:S01]  /*2b60*/  IMAD R3, R9, c[0x0][0x190], RZ ;  /* 0x0000640009037a24 */ /* 0x000fe200078e02ff */
[----:B------:R-:W-:Y:S01]  /*2b70*/  IADD3 R6, R2, -0x20, RZ ;  /* 0xffffffe002067810 */ /* 0x000fe20007ffe0ff */
[----:B------:R-:W-:Y:S01]  /*2b80*/  IMAD R9, R13, c[0x0][0x190], RZ ;  /* 0x000064000d097a24 */ /* 0x000fe200078e02ff */
[----:B------:R-:W-:Y:S01]  /*2b90*/  SEL R23, RZ, 0x1, P3 ;  /* 0x00000001ff177807 */ /* 0x000fe20001800000 */
[----:B------:R-:W-:Y:S01]  /*2ba0*/  IMAD R13, R18, c[0x0][0x190], RZ ;  /* 0x00006400120d7a24 */ /* 0x000fe200078e02ff */
[----:B------:R-:W-:Y:S01]  /*2bb0*/  ISETP.GE.U32.AND P3, PT, R6, 0x7fffffc1, PT ;  /* 0x7fffffc10600780c */ /* 0x000fe20003f66070 */
[----:B------:R-:W-:Y:S01]  /*2bc0*/  IMAD R18, R50, c[0x0][0x190], RZ ;  /* 0x0000640032127a24 */ /* 0x000fe200078e02ff */
[----:B------:R-:W-:Y:S01]  /*2bd0*/  SEL R22, RZ, 0x7fff8, P0 ;  /* 0x0007fff8ff167807 */ /* 0x000fe20000000000 */
[----:B------:R-:W-:Y:S01]  /*2be0*/  IMAD R6, R15, c[0x0][0x190], RZ ;  /* 0x000064000f067a24 */ /* 0x000fe200078e02ff */
[CC--:B------:R-:W-:Y:S01]  /*2bf0*/  LEA R50, P1, R3.reuse, R38.reuse, 0x2 ;  /* 0x0000002603327211 */ /* 0x0c0fe200078210ff */
[----:B------:R-:W-:Y:S01]  /*2c00*/  IMAD R11, R16, c[0x0][0x190], RZ ;  /* 0x00006400100b7a24 */ /* 0x000fe200078e02ff */
[----:B------:R-:W-:Y:S01]  /*2c10*/  LEA R54, P0, R4, R38, 0x2 ;  /* 0x0000002604367211 */ /* 0x000fe200078010ff */
[----:B------:R-:W-:Y:S01]  /*2c20*/  IMAD R15, R44, c[0x0][0x190], RZ ;  /* 0x000064002c0f7a24 */ /* 0x000fe200078e02ff */
[-C--:B------:R-:W-:Y:S01]  /*2c30*/  LEA.HI.X.SX32 R51, R3, R40.reuse, 0x2, P1 ;  /* 0x0000002803337211 */ /* 0x080fe200008f16ff */
[----:B------:R-:W-:Y:S01]  /*2c40*/  IMAD R16, R46, c[0x0][0x190], RZ ;  /* 0x000064002e107a24 */ /* 0x000fe200078e02ff */
[----:B------:R-:W-:Y:S01]  /*2c50*/  LEA.HI.X.SX32 R55, R4, R40, 0x2, P0 ;  /* 0x0000002804377211 */ /* 0x000fe200000f16ff */
[----:B------:R-:W-:Y:S01]  /*2c60*/  IMAD R3, R45, c[0x0][0x190], RZ ;  /* 0x000064002d037a24 */ /* 0x000fe200078e02ff */
[-C--:B------:R-:W-:Y:S01]  /*2c70*/  LEA R56, P1, R5, R38.reuse, 0x2 ;  /* 0x0000002605387211 */ /* 0x080fe200078210ff */
[----:B------:R1:W-:Y:S01]  /*2c80*/  STL.64 [R1+0xe18], R50 ;  /* 0x000e183201007387 */ /* 0x0003e20000100a00 */
[C---:B------:R-:W-:Y:S01]  /*2c90*/  LEA R60, P0, R6.reuse, R38, 0x2 ;  /* 0x00000026063c7211 */ /* 0x040fe200078010ff */
[----:B------:R-:W-:Y:S01]  /*2ca0*/  IMAD R4, R47, c[0x0][0x190], RZ ;  /* 0x000064002f047a24 */ /* 0x000fe200078e02ff */
[-C--:B------:R-:W-:Y:S01]  /*2cb0*/  LEA.HI.X.SX32 R57, R5, R40.reuse, 0x2, P1 ;  /* 0x0000002805397211 */ /* 0x080fe200008f16ff */
[----:B------:R-:W-:Y:S01]  /*2cc0*/  STL.64 [R1+0xdc0], R54 ;  /* 0x000dc03601007387 */ /* 0x000fe20000100a00 */
        /* <DEDUP_REMOVED lines=11> */
[----:B------:R-:W-:Y:S01]  /*2d80*/  STL.64 [R1+0xe28], R62 ;  /* 0x000e283e01007387 */ /* 0x000fe20000100a00 */
        /* <DEDUP_REMOVED lines=9> */
[----:B------:R-:W-:Y:S01]  /*2e20*/  IMAD.IADD R23, R23, 0x1, R24 ;  /* 0x0000000117177824 */ /* 0x000fe200078e0218 */
[-C--:B------:R-:W-:Y:S01]  /*2e30*/  LEA.HI.X.SX32 R243, R11, R40.reuse, 0x2, P1 ;  /* 0x000000280bf37211 */ /* 0x080fe200008f16ff */
[----:B------:R-:W-:Y:S01]  /*2e40*/  STL.64 [R1+0xdd8], R238 ;  /* 0x000dd8ee01007387 */ /* 0x000fe20000100a00 */
[----:B------:R-:W-:Y:S01]  /*2e50*/  LEA.HI.X.SX32 R245, R12, R40, 0x2, P0 ;  /* 0x000000280cf57211 */ /* 0x000fe200000f16ff */
[----:B-1----:R-:W-:Y:S01]  /*2e60*/  IMAD.MOV.U32 R51, RZ, RZ, c[0x0][0x188] ;  /* 0x00006200ff337624 */ /* 0x002fe200078e00ff */
[-C--:B------:R-:W-:Y:S01]  /*2e70*/  LEA R78, P1, R13, R38.reuse, 0x2 ;  /* 0x000000260d4e7211 */ /* 0x080fe200078210ff */
[----:B------:R-:W-:Y:S01]  /*2e80*/  IMAD.SHL.U32 R50, R75, 0x4, RZ ;  /* 0x000000044b327824 */ /* 0x000fe200078e00ff */
[C---:B------:R-:W-:Y:S01]  /*2e90*/  LEA R76, P0, R14.reuse, R38, 0x2 ;  /* 0x000000260e4c7211 */ /* 0x040fe200078010ff */
[----:B------:R-:W-:Y:S01]  /*2ea0*/  STL.64 [R1+0xde0], R244 ;  /* 0x000de0f401007387 */ /* 0x000fe20000100a00 */
[-C--:B------:R-:W-:Y:S01]  /*2eb0*/  LEA.HI.X.SX32 R79, R13, R40.reuse, 0x2, P1 ;  /* 0x000000280d4f7211 */ /* 0x080fe200008f16ff */
[C---:B------:R-:W-:Y:S01]  /*2ec0*/  IMAD.SHL.U32 R43, R51.reuse, 0x4, RZ ;  /* 0x00000004332b7824 */ /* 0x040fe200078e00ff */
[----:B------:R-:W-:Y:S01]  /*2ed0*/  LEA.HI.X.SX32 R77, R14, R40, 0x2, P0 ;  /* 0x000000280e4d7211 */ /* 0x000fe200000f16ff */
[----:B------:R-:W-:Y:S01]  /*2ee0*/  IMAD R53, R51, 0x5, RZ ;  /* 0x0000000533357824 */ /* 0x000fe200078e02ff */
[-C--:B------:R-:W-:Y:S01]  /*2ef0*/  LEA R44, P1, R15, R38.reuse, 0x2 ;  /* 0x000000260f2c7211 */ /* 0x080fe200078210ff */
[----:B------:R-:W-:Y:S01]  /*2f00*/  STL.64 [R1+0x20], R78 ;  /* 0x0000204e01007387 */ /* 0x000fe20000100a00 */
[C---:B------:R-:W-:Y:S01]  /*2f10*/  LEA R10, P0, R16.reuse, R38, 0x2 ;  /* 0x00000026100a7211 */ /* 0x040fe200078010ff */
[----:B------:R-:W-:Y:S01]  /*2f20*/  IMAD R247, R51, 0x6, RZ ;  /* 0x0000000633f77824 */ /* 0x000fe200078e02ff */
[-C--:B------:R-:W-:Y:S01]  /*2f30*/  LEA.HI.X.SX32 R45, R15, R40.reuse, 0x2, P1 ;  /* 0x000000280f2d7211 */ /* 0x080fe200008f16ff */
[----:B------:R1:W-:Y:S01]  /*2f40*/  STL.64 [R1+0x28], R76 ;  /* 0x0000284c01007387 */ /* 0x0003e20000100a00 */
[----:B------:R-:W-:Y:S01]  /*2f50*/  LEA.HI.X.SX32 R11, R16, R40, 0x2, P0 ;  /* 0x00000028100b7211 */ /* 0x000fe200000f16ff */
[----:B------:R-:W-:Y:S01]  /*2f60*/  IMAD R252, R51, 0x13, RZ ;  /* 0x0000001333fc7824 */ /* 0x000fe200078e02ff */
[----:B------:R-:W-:Y:S01]  /*2f70*/  LEA R12, P1, R17, R38, 0x2 ;  /* 0x00000026110c7211 */ /* 0x000fe200078210ff */
[----:B--2---:R-:W2:Y:S01]  /*2f80*/  S2R R57, SR_TID.X ;  /* 0x0000000000397919 */ /* 0x004ea20000002100 */
[----:B------:R-:W-:-:S02]  /*2f90*/  SEL R35, RZ, 0x1, P3 ;  /* 0x00000001ff237807 */ /* 0x000fc40001800000 */
[----:B------:R-:W-:Y:S01]  /*2fa0*/  LEA.HI.X.SX32 R13, R17, R40, 0x2, P1 ;  /* 0x00000028110d7211 */ /* 0x000fe200008f16ff */
[----:B------:R3:W-:Y:S01]  /*2fb0*/  STL.64 [R1+0x288], R10 ;  /* 0x0002880a01007387 */ /* 0x0007e20000100a00 */
[----:B------:R-:W-:Y:S01]  /*2fc0*/  LEA R14, P1, R19, R38, 0x2 ;  /* 0x00000026130e7211 */ /* 0x000fe200078210ff */
[----:B------:R-:W-:Y:S01]  /*2fd0*/  IMAD.IADD R35, R35, 0x1, R36 ;  /* 0x0000000123237824 */ /* 0x000fe200078e0224 */
[----:B------:R-:W-:Y:S01]  /*2fe0*/  LOP3.LUT R27, R27, 0x3, RZ, 0xc0, !PT ;  /* 0x000000031b1b7812 */ /* 0x000fe200078ec0ff */
[----:B------:R-:W-:Y:S01]  /*2ff0*/  STL.64 [R1+0x280], R44 ;  /* 0x0002802c01007387 */ /* 0x000fe20000100a00 */
[----:B------:R-:W-:Y:S01]  /*3000*/  LEA.HI.X.SX32 R15, R19, R40, 0x2, P1 ;  /* 0x00000028130f7211 */ /* 0x000fe200008f16ff */
[----:B-1----:R-:W-:Y:S01]  /*3010*/  CS2R R76, SRZ ;  /* 0x00000000004c7805 */ /* 0x002fe2000001ff00 */
[----:B------:R-:W-:Y:S01]  /*3020*/  LOP3.LUT R35, R35, 0x3, RZ, 0xc0, !PT ;  /* 0x0000000323237812 */ /* 0x000fe200078ec0ff */
[----:B------:R1:W-:Y:S01]  /*3030*/  STL.64 [R1+0x2c8], R12 ;  /* 0x0002c80c01007387 */ /* 0x0003e20000100a00 */
[----:B------:R-:W-:Y:S01]  /*3040*/  IADD3 R25, R27, R26, R25 ;  /* 0x0000001a1b197210 */ /* 0x000fe20007ffe019 */
[----:B------:R-:W-:Y:S01]  /*3050*/  CS2R R78, SRZ ;  /* 0x00000000004e7805 */ /* 0x000fe2000001ff00 */
[----:B------:R-:W-:Y:S01]  /*3060*/  IADD3 R33, R35, R34, R33 ;  /* 0x0000002223217210 */ /* 0x000fe20007ffe021 */
[----:B------:R-:W-:Y:S01]  /*3070*/  IMAD R34, R51, 0x3, RZ ;  /* 0x0000000333227824 */ /* 0x000fe200078e02ff */
[----:B---3--:R-:W-:-:S02]  /*3080*/  LEA R10, P0, R18, R38, 0x2 ;  /* 0x00000026120a7211 */ /* 0x008fc400078010ff */
[----:B------:R-:W-:Y:S02]  /*3090*/  LOP3.LUT R31, R31, 0x3, RZ, 0xc0, !PT ;  /* 0x000000031f1f7812 */ /* 0x000fe400078ec0ff */
[----:B------:R-:W-:Y:S02]  /*30a0*/  LEA.HI.X.SX32 R11, R18, R40, 0x2, P0 ;  /* 0x00000028120b7211 */ /* 0x000fe400000f16ff */
[----:B------:R-:W-:Y:S02]  /*30b0*/  LOP3.LUT R23, R23, 0x3, RZ, 0xc0, !PT ;  /* 0x0000000317177812 */ /* 0x000fe400078ec0ff */
[C---:B-1----:R-:W-:Y:S01]  /*30c0*/  LEA R12, P0, R20.reuse, R38, 0x2 ;  /* 0x00000026140c7211 */ /* 0x042fe200078010ff */
[----:B------:R1:W-:Y:S01]  /*30d0*/  STL.64 [R1+0x2d0], R10 ;  /* 0x0002d00a01007387 */ /* 0x0003e20000100a00 */
[----:B------:R-:W-:Y:S02]  /*30e0*/  IADD3 R29, R31, R30, R29 ;  /* 0x0000001e1f1d7210 */ /* 0x000fe40007ffe01d */
[----:B------:R-:W-:Y:S01]  /*30f0*/  LEA.HI.X.SX32 R13, R20, R40, 0x2, P0 ;  /* 0x00000028140d7211 */ /* 0x000fe200000f16ff */
[----:B------:R3:W-:Y:S01]  /*3100*/  STL.64 [R1+0x2e0], R14 ;  /* 0x0002e00e01007387 */ /* 0x0007e20000100a00 */
[----:B------:R-:W-:-:S02]  /*3110*/  IADD3 R21, R23, R22, R21 ;  /* 0x0000001617157210 */ /* 0x000fc40007ffe015 */
[----:B------:R-:W-:Y:S01]  /*3120*/  IADD3 R73, R2, -0x2, RZ ;  /* 0xfffffffe02497810 */ /* 0x000fe20007ffe0ff */
[----:B------:R4:W-:Y:S01]  /*3130*/  STL.64 [R1+0x2e8], R12 ;  /* 0x0002e80c01007387 */ /* 0x0009e20000100a00 */
[----:B-1----:R-:W-:Y:S02]  /*3140*/  IMAD R10, R59, c[0x0][0x190], RZ ;  /* 0x000064003b0a7a24 */ /* 0x002fe400078e02ff */
[----:B------:R-:W-:Y:S01]  /*3150*/  IMAD R11, R70, c[0x0][0x190], RZ ;  /* 0x00006400460b7a24 */ /* 0x000fe200078e02ff */
[CC--:B---3--:R-:W-:Y:S02]  /*3160*/  LEA R14, P1, R3.reuse, R38.reuse, 0x2 ;  /* 0x00000026030e7211 */ /* 0x0c8fe400078210ff */
[C---:B----4-:R-:W-:Y:S02]  /*3170*/  LEA R12, P0, R4.reuse, R38, 0x2 ;  /* 0x00000026040c7211 */ /* 0x050fe400078010ff */
[-C--:B------:R-:W-:Y:S01]  /*3180*/  LEA.HI.X.SX32 R15, R3, R40.reuse, 0x2, P1 ;  /* 0x00000028030f7211 */ /* 0x080fe200008f16ff */
[----:B------:R-:W-:Y:S01]  /*3190*/  IMAD R3, R71, c[0x0][0x190], RZ ;  /* 0x0000640047037a24 */ /* 0x000fe200078e02ff */
[----:B------:R-:W-:Y:S01]  /*31a0*/  LEA.HI.X.SX32 R13, R4, R40, 0x2, P0 ;  /* 0x00000028040d7211 */ /* 0x000fe200000f16ff */
[----:B------:R-:W-:Y:S01]  /*31b0*/  IMAD R4, R65, c[0x0][0x190], RZ ;  /* 0x0000640041047a24 */ /* 0x000fe200078e02ff */
[----:B------:R-:W-:Y:S01]  /*31c0*/  CS2R R70, SRZ ;  /* 0x0000000000467805 */ /* 0x000fe2000001ff00 */
[----:B------:R1:W-:Y:S04]  /*31d0*/  STL.64 [R1+0x2f8], R14 ;  /* 0x0002f80e01007387 */ /* 0x0003e80000100a00 */
[----:B------:R3:W-:Y:S01]  /*31e0*/  STL.64 [R1+0x300], R12 ;  /* 0x0003000c01007387 */ /* 0x0007e20000100a00 */
[----:B-1----:R-:W-:-:S02]  /*31f0*/  LEA R14, P1, R5, R38, 0x2 ;  /* 0x00000026050e7211 */ /* 0x002fc400078210ff */
[----:B---3--:R-:W-:Y:S02]  /*3200*/  LEA R12, P0, R6, R38, 0x2 ;  /* 0x00000026060c7211 */ /* 0x008fe400078010ff */
[-C--:B------:R-:W-:Y:S01]  /*3210*/  LEA.HI.X.SX32 R15, R5, R40.reuse, 0x2, P1 ;  /* 0x00000028050f7211 */ /* 0x080fe200008f16ff */
[----:B------:R-:W-:Y:S01]  /*3220*/  IMAD R5, R72, c[0x0][0x190], RZ ;  /* 0x0000640048057a24 */ /* 0x000fe200078e02ff */
[----:B------:R-:W-:Y:S02]  /*3230*/  LEA.HI.X.SX32 R13, R6, R40, 0x2, P0 ;  /* 0x00000028060d7211 */ /* 0x000fe400000f16ff */
[----:B------:R-:W-:-:S03]  /*3240*/  LEA R244, P1, R7, R38, 0x2 ;  /* 0x0000002607f47211 */ /* 0x000fc600078210ff */
[----:B------:R1:W-:Y:S01]  /*3250*/  STL.64 [R1+0x328], R12 ;  /* 0x0003280c01007387 */ /* 0x0003e20000100a00 */
[----:B------:R-:W-:Y:S02]  /*3260*/  LEA.HI.X.SX32 R245, R7, R40, 0x2, P1 ;  /* 0x0000002807f57211 */ /* 0x000fe400008f16ff */
[C---:B------:R-:W-:Y:S01]  /*3270*/  LEA R238, P1, R9.reuse, R38, 0x2 ;  /* 0x0000002609ee7211 */ /* 0x040fe200078210ff */
[----:B------:R3:W-:Y:S03]  /*3280*/  STL.64 [R1+0x320], R14 ;  /* 0x0003200e01007387 */ /* 0x0007e60000100a00 */
[----:B------:R-:W-:Y:S01]  /*3290*/  LEA.HI.X.SX32 R239, R9, R40, 0x2, P1 ;  /* 0x0000002809ef7211 */ /* 0x000fe200008f16ff */
[----:B------:R-:W-:Y:S01]  /*32a0*/  STL.64 [R1+0x330], R244 ;  /* 0x000330f401007387 */ /* 0x000fe20000100a00 */
[CC--:B------:R-:W-:Y:S02]  /*32b0*/  LEA R66, P1, R11.reuse, R38.reuse, 0x2 ;  /* 0x000000260b427211 */ /* 0x0c0fe400078210ff */
[----:B-1----:R-:W-:Y:S01]  /*32c0*/  LEA R12, P0, R8, R38, 0x2 ;  /* 0x00000026080c7211 */ /* 0x002fe200078010ff */
[----:B------:R-:W-:Y:S01]  /*32d0*/  STL.64 [R1+0xde8], R244 ;  /* 0x000de8f401007387 */ /* 0x000fe20000100a00 */
[----:B------:R-:W-:-:S02]  /*32e0*/  LEA.HI.X.SX32 R67, R11, R40, 0x2, P1 ;  /* 0x000000280b437211 */ /* 0x000fc400008f16ff */
[----:B------:R-:W-:Y:S02]  /*32f0*/  LEA.HI.X.SX32 R13, R8, R40, 0x2, P0 ;  /* 0x00000028080d7211 */ /* 0x000fe400000f16ff */
[-C--:B------:R-:W-:Y:S02]  /*3300*/  LEA R6, P0, R10, R38.reuse, 0x2 ;  /* 0x000000260a067211 */ /* 0x080fe400078010ff */
[----:B------:R-:W-:Y:S01]  /*3310*/  LEA R60, P1, R4, R38, 0x2 ;  /* 0x00000026043c7211 */ /* 0x000fe200078210ff */
[----:B------:R1:W-:Y:S01]  /*3320*/  STL.64 [R1+0x338], R12 ;  /* 0x0003380c01007387 */ /* 0x0003e20000100a00 */
[----:B------:R-:W-:Y:S02]  /*3330*/  LEA.HI.X.SX32 R7, R10, R40, 0x2, P0 ;  /* 0x000000280a077211 */ /* 0x000fe400000f16ff */
[----:B------:R-:W-:Y:S01]  /*3340*/  LEA R8, P0, R3, R38, 0x2 ;  /* 0x0000002603087211 */ /* 0x000fe200078010ff */
[----:B------:R-:W-:Y:S01]  /*3350*/  STL.64 [R1+0x348], R238 ;  /* 0x000348ee01007387 */ /* 0x000fe20000100a00 */
[-C--:B------:R-:W-:Y:S01]  /*3360*/  LEA.HI.X.SX32 R61, R4, R40.reuse, 0x2, P1 ;  /* 0x00000028043d7211 */ /* 0x080fe200008f16ff */
[----:B------:R-:W-:Y:S01]  /*3370*/  IMAD R4, R41, c[0x0][0x184], RZ ;  /* 0x0000610029047a24 */ /* 0x000fe200078e02ff */
[----:B------:R-:W-:Y:S01]  /*3380*/  LEA.HI.X.SX32 R9, R3, R40, 0x2, P0 ;  /* 0x0000002803097211 */ /* 0x000fe200000f16ff */
[----:B------:R-:W-:Y:S01]  /*3390*/  STL.64 [R1+0xdf0], R238 ;  /* 0x000df0ee01007387 */ /* 0x000fe20000100a00 */
[----:B------:R-:W-:Y:S01]  /*33a0*/  IMAD R3, R0, c[0x0][0x190], RZ ;  /* 0x0000640000037a24 */ /* 0x000fe200078e02ff */
[----:B---3--:R-:W-:Y:S01]  /*33b0*/  LOP3.LUT R14, R33, 0xf, RZ, 0xc0, !PT ;  /* 0x0000000f210e7812 */ /* 0x008fe200078ec0ff */
[----:B------:R-:W-:Y:S01]  /*33c0*/  IMAD R0, R37, c[0x0][0x184], RZ ;  /* 0x0000610025007a24 */ /* 0x000fe200078e02ff */
[----:B------:R3:W-:Y:S01]  /*33d0*/  STL.64 [R1+0x350], R6 ;  /* 0x0003500601007387 */ /* 0x0007e20000100a00 */
[----:B-1----:R-:W-:-:S02]  /*33e0*/  IMAD.SHL.U32 R12, R25, 0x100, RZ ;  /* 0x00000100190c7824 */ /* 0x002fc400078e00ff */
[----:B------:R-:W-:Y:S01]  /*33f0*/  IMAD R14, R29, 0x10, R14 ;  /* 0x000000101d0e7824 */ /* 0x000fe200078e020e */
[----:B------:R1:W-:Y:S01]  /*3400*/  STL.64 [R1+0x368], R8 ;  /* 0x0003680801007387 */ /* 0x0003e20000100a00 */
[----:B------:R-:W-:Y:S01]  /*3410*/  IMAD R13, R51, 0xc, RZ ;  /* 0x0000000c330d7824 */ /* 0x000fe200078e02ff */
[----:B------:R-:W-:Y:S02]  /*3420*/  LOP3.LUT R12, R12, 0xf00, RZ, 0xe2, !PT ;  /* 0x00000f000c0c7812 */ /* 0x000fe400078ee2ff */
[----:B------:R-:W-:Y:S03]  /*3430*/  STL.64 [R1+0x360], R66 ;  /* 0x0003604201007387 */ /* 0x000fe60000100a00 */
[----:B------:R-:W-:Y:S01]  /*3440*/  IMAD R12, R21, 0x1000, R12 ;  /* 0x00001000150c7824 */ /* 0x000fe200078e020c */
[----:B------:R-:W-:Y:S01]  /*3450*/  STL.64 [R1+0xdf8], R66 ;  /* 0x000df84201007387 */ /* 0x000fe20000100a00 */
[----:B---3--:R-:W-:-:S02]  /*3460*/  IMAD R6, R69, c[0x0][0x190], RZ ;  /* 0x0000640045067a24 */ /* 0x008fc400078e02ff */
[----:B------:R-:W-:Y:S01]  /*3470*/  CS2R R68, SRZ ;  /* 0x0000000000447805 */ /* 0x000fe2000001ff00 */
[CC--:B-1----:R-:W-:Y:S01]  /*3480*/  LEA R8, P0, R5.reuse, R38.reuse, 0x2 ;  /* 0x0000002605087211 */ /* 0x0c2fe200078010ff */
[----:B------:R-:W-:Y:S01]  /*3490*/  STL.64 [R1+0x378], R60 ;  /* 0x0003783c01007387 */ /* 0x000fe20000100a00 */
[C---:B------:R-:W-:Y:S02]  /*34a0*/  LEA R54, P1, R6.reuse, R38, 0x2 ;  /* 0x0000002606367211 */ /* 0x040fe400078210ff */
[-C--:B------:R-:W-:Y:S01]  /*34b0*/  LEA.HI.X.SX32 R9, R5, R40.reuse, 0x2, P0 ;  /* 0x0000002805097211 */ /* 0x080fe200000f16ff */
[----:B------:R-:W-:Y:S01]  /*34c0*/  STL.64 [R1+0xe00], R60 ;  /* 0x000e003c01007387 */ /* 0x000fe20000100a00 */
[----:B------:R-:W-:Y:S02]  /*34d0*/  LEA.HI.X.SX32 R55, R6, R40, 0x2, P1 ;  /* 0x0000002806377211 */ /* 0x000fe400008f16ff */
[----:B------:R-:W-:Y:S01]  /*34e0*/  ISETP.GE.U32.AND P0, PT, R73, 0x7fffffdf, PT ;  /* 0x7fffffdf4900780c */ /* 0x000fe20003f06070 */
[----:B------:R1:W-:Y:S01]  /*34f0*/  STL.64 [R1+0x390], R8 ;  /* 0x0003900801007387 */ /* 0x0003e20000100a00 */
[----:B------:R-:W-:-:S03]  /*3500*/  CS2R R72, SRZ ;  /* 0x0000000000487805 */ /* 0x000fc6000001ff00 */
[----:B------:R-:W-:Y:S04]  /*3510*/  STL.64 [R1+0x3a0], R54 ;  /* 0x0003a03601007387 */ /* 0x000fe80000100a00 */
[----:B------:R-:W-:Y:S01]  /*3520*/  STL.64 [R1+0xe08], R54 ;  /* 0x000e083601007387 */ /* 0x000fe20000100a00 */
[----:B-1----:R-:W-:-:S04]  /*3530*/  LEA R8, P1, R3, R38, 0x2 ;  /* 0x0000002603087211 */ /* 0x002fc800078210ff */
[----:B------:R-:W-:Y:S01]  /*3540*/  LEA.HI.X.SX32 R9, R3, R40, 0x2, P1 ;  /* 0x0000002803097211 */ /* 0x000fe200008f16ff */
[----:B------:R-:W-:Y:S01]  /*3550*/  IMAD R3, R39, c[0x0][0x184], RZ ;  /* 0x0000610027037a24 */ /* 0x000fe200078e02ff */
[----:B------:R-:W-:-:S03]  /*3560*/  LEA R10, P1, R0, c[0x0][0x160], 0x2 ;  /* 0x00005800000a7a11 */ /* 0x000fc600078210ff */
[----:B------:R1:W-:Y:S01]  /*3570*/  STL.64 [R1+0x3a8], R8 ;  /* 0x0003a80801007387 */ /* 0x0003e20000100a00 */
[----:B------:R-:W-:Y:S01]  /*3580*/  LEA.HI.X.SX32 R11, R0, c[0x0][0x164], 0x2, P1 ;  /* 0x00005900000b7a11 */ /* 0x000fe200008f16ff */
[----:B------:R-:W-:-:S04]  /*3590*/  IMAD R0, R42, c[0x0][0x184], RZ ;  /* 0x000061002a007a24 */ /* 0x000fc800078e02ff */
[----:B------:R3:W-:Y:S01]  /*35a0*/  LDGSTS.E [R50], [R10.64], !P4 ;  /* 0x000000000a327fae */ /* 0x0007e2000e121844 */
[----:B------:R-:W-:-:S04]  /*35b0*/  IMAD.WIDE R36, R43, 0x4, R10 ;  /* 0x000000042b247825 */ /* 0x000fc800078e020a */
[--C-:B------:R-:W-:Y:S01]  /*35c0*/  IMAD.WIDE R44, R53, 0x4, R10.reuse ;  /* 0x00000004352c7825 */ /* 0x100fe200078e020a */
[----:B-1----:R-:W-:Y:S01]  /*35d0*/  LEA R8, P1, R3, c[0x0][0x160], 0x2 ;  /* 0x0000580003087a11 */ /* 0x002fe200078210ff */
[----:B------:R-:W-:Y:S02]  /*35e0*/  STL.64 [R1+0xd68], R36 ;  /* 0x000d682401007387 */ /* 0x000fe40000100a00 */
[--C-:B------:R-:W-:Y:S01]  /*35f0*/  IMAD.WIDE R58, R247, 0x4, R10.reuse ;  /* 0x00000004f73a7825 */ /* 0x100fe200078e020a */
[----:B------:R-:W-:Y:S02]  /*3600*/  LEA.HI.X.SX32 R9, R3, c[0x0][0x164], 0x2, P1 ;  /* 0x0000590003097a11 */ /* 0x000fe400008f16ff */
[----:B------:R-:W-:Y:S01]  /*3610*/  LEA R6, P1, R4, c[0x0][0x160], 0x2 ;  /* 0x0000580004067a11 */ /* 0x000fe200078210ff */
[----:B------:R-:W-:Y:S01]  /*3620*/  IMAD.WIDE R244, R252, 0x4, R10 ;  /* 0x00000004fcf47825 */ /* 0x000fe200078e020a */
[----:B------:R-:W-:Y:S01]  /*3630*/  IADD3 R3, R2, -0x6, RZ ;  /* 0xfffffffa02037810 */ /* 0x000fe20007ffe0ff */
[----:B------:R3:W-:Y:S01]  /*3640*/  LDGSTS.E [R50+0x200], [R8.64], !P4 ;  /* 0x0020000008327fae */ /* 0x0007e2000e121844 */
[----:B------:R-:W-:Y:S01]  /*3650*/  LEA.HI.X.SX32 R7, R4, c[0x0][0x164], 0x2, P1 ;  /* 0x0000590004077a11 */ /* 0x000fe200008f16ff */
[----:B------:R-:W-:Y:S01]  /*3660*/  IMAD.WIDE R38, R43, 0x4, R8 ;  /* 0x000000042b267825 */ /* 0x000fe200078e0208 */
[----:B------:R-:W-:-:S03]  /*3670*/  LEA R4, P1, R0, c[0x0][0x160], 0x2 ;  /* 0x0000580000047a11 */ /* 0x000fc600078210ff */
[----:B------:R3:W-:Y:S01]  /*3680*/  LDGSTS.E [R50+0x400], [R6.64], !P4 ;  /* 0x0040000006327fae */ /* 0x0007e2000e121844 */
[----:B------:R-:W-:Y:S01]  /*3690*/  LEA.HI.X.SX32 R5, R0, c[0x0][0x164], 0x2, P1 ;  /* 0x0000590000057a11 */ /* 0x000fe200008f16ff */
[----:B------:R-:W-:Y:S01]  /*36a0*/  IMAD.WIDE R40, R43, 0x4, R6 ;  /* 0x000000042b287825 */ /* 0x000fe200078e0206 */
[----:B------:R-:W-:Y:S01]  /*36b0*/  ISETP.GE.U32.AND P1, PT, R3, 0x7fffffdb, PT ;  /* 0x7fffffdb0300780c */ /* 0x000fe20003f26070 */
[----:B------:R-:W-:Y:S01]  /*36c0*/  STL.64 [R1+0xd70], R38 ;  /* 0x000d702601007387 */ /* 0x000fe20000100a00 */
[----:B------:R-:W-:Y:S01]  /*36d0*/  LOP3.LUT R3, R14, 0xff, RZ, 0xc0, !PT ;  /* 0x000000ff0e037812 */ /* 0x000fe200078ec0ff */
[----:B------:R-:W-:Y:S01]  /*36e0*/  IMAD.WIDE R42, R43, 0x4, R4 ;  /* 0x000000042b2a7825 */ /* 0x000fe200078e0204 */
[----:B------:R-:W-:Y:S01]  /*36f0*/  IADD3 R0, R2, -0xa, RZ ;  /* 0xfffffff602007810 */ /* 0x000fe20007ffe0ff */
[----:B------:R3:W-:Y:S01]  /*3700*/  LDGSTS.E [R50+0x600], [R4.64], !P4 ;  /* 0x0060000004327fae */ /* 0x0007e2000e121844 */
[----:B------:R-:W-:Y:S01]  /*3710*/  IADD3 R12, R12, R3, RZ ;  /* 0x000000030c0c7210 */ /* 0x000fe20007ffe0ff */
[----:B------:R-:W-:Y:S01]  /*3720*/  IMAD.SHL.U32 R3, R51, 0x8, RZ ;  /* 0x0000000833037824 */ /* 0x000fe200078e00ff */
[----:B------:R-:W-:Y:S01]  /*3730*/  ISETP.GE.U32.AND P4, PT, R0, 0x7fffffd7, PT ;  /* 0x7fffffd70000780c */ /* 0x000fe20003f86070 */
[----:B------:R1:W-:Y:S01]  /*3740*/  LDGSTS.E [R50+0x2000], [R36.64], !P5 ;  /* 0x0200000024327fae */ /* 0x0003e2000e921844 */
[----:B------:R-:W-:Y:S01]  /*3750*/  IADD3 R0, R2, -0xe, RZ ;  /* 0xfffffff202007810 */ /* 0x000fe20007ffe0ff */
[----:B------:R-:W-:-:S02]  /*3760*/  IMAD.WIDE R22, R3, 0x4, R10 ;  /* 0x0000000403167825 */ /* 0x000fc400078e020a */
[----:B------:R4:W-:Y:S02]  /*3770*/  LDGSTS.E [R50+0x2200], [R38.64], !P5 ;  /* 0x0220000026327fae */ /* 0x0009e4000e921844 */
[C---:B------:R-:W-:Y:S02]  /*3780*/  IMAD.WIDE R20, R3.reuse, 0x4, R8 ;  /* 0x0000000403147825 */ /* 0x040fe400078e0208 */
[----:B------:R1:W-:Y:S02]  /*3790*/  LDGSTS.E [R50+0x2400], [R40.64], !P5 ;  /* 0x0240000028327fae */ /* 0x0003e4000e921844 */
[C---:B------:R-:W-:Y:S02]  /*37a0*/  IMAD.WIDE R18, R3.reuse, 0x4, R6 ;  /* 0x0000000403127825 */ /* 0x040fe400078e0206 */
[----:B------:R3:W-:Y:S01]  /*37b0*/  LDGSTS.E [R50+0x2600], [R42.64], !P5 ;  /* 0x026000002a327fae */ /* 0x0007e2000e921844 */
[----:B------:R-:W-:Y:S01]  /*37c0*/  ISETP.GE.U32.AND P5, PT, R0, 0x7fffffd3, PT ;  /* 0x7fffffd30000780c */ /* 0x000fe20003fa6070 */
[--C-:B------:R-:W-:Y:S01]  /*37d0*/  IMAD.WIDE R16, R3, 0x4, R4.reuse ;  /* 0x0000000403107825 */ /* 0x100fe200078e0204 */
[----:B------:R-:W-:Y:S01]  /*37e0*/  LOP3.LUT R0, R12, 0xffff, RZ, 0xc0, !PT ;  /* 0x0000ffff0c007812 */ /* 0x000fe200078ec0ff */
[----:B------:R-:W-:Y:S02]  /*37f0*/  STL.64 [R1+0xd78], R40 ;  /* 0x000d782801007387 */ /* 0x000fe40000100a00 */
[----:B------:R-:W-:Y:S01]  /*3800*/  IMAD.WIDE R14, R13, 0x4, R4 ;  /* 0x000000040d0e7825 */ /* 0x000fe200078e0204 */
[--C-:B------:R-:W-:Y:S01]  /*3810*/  SHF.R.U32.HI R3, RZ, 0xf, R0.reuse ;  /* 0x0000000fff037819 */ /* 0x100fe20000011600 */
[----:B------:R-:W-:Y:S01]  /*3820*/  STL.64 [R1+0xd80], R42 ;  /* 0x000d802a01007387 */ /* 0x000fe20000100a00 */
[----:B------:R-:W-:Y:S01]  /*3830*/  SHF.R.U32.HI R12, RZ, 0xb, R0 ;  /* 0x0000000bff0c7819 */ /* 0x000fe20000011600 */
[----:B------:R-:W-:-:S02]  /*3840*/  IMAD.WIDE R46, R53, 0x4, R8 ;  /* 0x00000004352e7825 */ /* 0x000fc400078e0208 */
[----:B------:R1:W-:Y:S02]  /*3850*/  STL.64 [R1+0x340], R22 ;  /* 0x0003401601007387 */ /* 0x0003e40000100a00 */
[C---:B------:R-:W-:Y:S02]  /*3860*/  IMAD.WIDE R48, R53.reuse, 0x4, R6 ;  /* 0x0000000435307825 */ /* 0x040fe400078e0206 */
[----:B------:R1:W-:Y:S02]  /*3870*/  LDGSTS.E [R50+0x4000], [R22.64], !P6 ;  /* 0x0400000016327fae */ /* 0x0003e4000f121844 */
[----:B------:R-:W-:Y:S02]  /*3880*/  IMAD.WIDE R52, R53, 0x4, R4 ;  /* 0x0000000435347825 */ /* 0x000fe400078e0204 */
[----:B------:R2:W-:Y:S02]  /*3890*/  STL.64 [R1+0x358], R20 ;  /* 0x0003581401007387 */ /* 0x0005e40000100a00 */
[----:B------:R-:W-:-:S02]  /*38a0*/  IMAD.WIDE R64, R247, 0x4, R8 ;  /* 0x00000004f7407825 */ /* 0x000fc400078e0208 */
[----:B------:R2:W-:Y:S02]  /*38b0*/  LDGSTS.E [R50+0x4200], [R20.64], !P6 ;  /* 0x0420000014327fae */ /* 0x0005e4000f121844 */
[C---:B------:R-:W-:Y:S02]  /*38c0*/  IMAD.WIDE R240, R247.reuse, 0x4, R6 ;  /* 0x00000004f7f07825 */ /* 0x040fe400078e0206 */
[----:B------:R3:W-:Y:S01]  /*38d0*/  STL.64 [R1+0x370], R18 ;  /* 0x0003701201007387 */ /* 0x0007e20000100a00 */
[----:B-1----:R-:W-:Y:S01]  /*38e0*/  LOP3.LUT R22, R50, 0x20, RZ, 0x3c, !PT ;  /* 0x0000002032167812 */ /* 0x002fe200078e3cff */
[----:B------:R-:W-:Y:S02]  /*38f0*/  IMAD.WIDE R246, R247, 0x4, R4 ;  /* 0x00000004f7f67825 */ /* 0x000fe400078e0204 */
[----:B------:R3:W-:Y:S02]  /*3900*/  LDGSTS.E [R50+0x4400], [R18.64], !P6 ;  /* 0x0440000012327fae */ /* 0x0007e4000f121844 */
[----:B------:R-:W-:-:S02]  /*3910*/  IMAD.WIDE R238, R252, 0x4, R8 ;  /* 0x00000004fcee7825 */ /* 0x000fc400078e0208 */
[----:B------:R1:W-:Y:S02]  /*3920*/  STL.64 [R1+0x398], R16 ;  /* 0x0003981001007387 */ /* 0x0003e40000100a00 */
[----:B--2---:R-:W-:Y:S02]  /*3930*/  IMAD.WIDE R20, R13, 0x4, R10 ;  /* 0x000000040d147825 */ /* 0x004fe400078e020a */
[----:B------:R1:W-:Y:S01]  /*3940*/  LDGSTS.E [R50+0x4600], [R16.64], !P6 ;  /* 0x0460000010327fae */ /* 0x0003e2000f121844 */
[----:B------:R-:W-:Y:S01]  /*3950*/  LOP3.LUT P6, RZ, R3, 0x1, RZ, 0xc0, !PT ;  /* 0x0000000103ff7812 */ /* 0x000fe200078cc0ff */
[----:B------:R-:W-:Y:S02]  /*3960*/  IMAD.SHL.U32 R3, R51, 0x10, RZ ;  /* 0x0000001033037824 */ /* 0x000fe400078e00ff */
[C---:B---3--:R-:W-:Y:S01]  /*3970*/  IMAD.WIDE R18, R13.reuse, 0x4, R8 ;  /* 0x000000040d127825 */ /* 0x048fe200078e0208 */
[----:B------:R2:W-:Y:S03]  /*3980*/  LDGSTS.E [R50+0x6000], [R20.64], !P2 ;  /* 0x0600000014327fae */ /* 0x0005e6000d121844 */
[C-C-:B------:R-:W-:Y:S01]  /*3990*/  IMAD.WIDE R66, R252.reuse, 0x4, R6.reuse ;  /* 0x00000004fc427825 */ /* 0x140fe200078e0206 */
[----:B------:R3:W-:Y:S03]  /*39a0*/  LDGSTS.E [R50+0x6200], [R18.64], !P2 ;  /* 0x0620000012327fae */ /* 0x0007e6000d121844 */
[----:B-1----:R-:W-:Y:S01]  /*39b0*/  IMAD.WIDE R16, R13, 0x4, R6 ;  /* 0x000000040d107825 */ /* 0x002fe200078e0206 */
[----:B------:R2:W-:Y:S03]  /*39c0*/  STL.64 [R1+0x410], R20 ;  /* 0x0004101401007387 */ /* 0x0005e60000100a00 */
[----:B------:R-:W-:Y:S01]  /*39d0*/  IMAD R13, R51, 0x14, RZ ;  /* 0x00000014330d7824 */ /* 0x000fe200078e02ff */
[----:B------:R1:W-:Y:S01]  /*39e0*/  LDGSTS.E [R50+0x6400], [R16.64], !P2 ;  /* 0x0640000010327fae */ /* 0x0003e2000d121844 */
[----:B------:R-:W-:-:S03]  /*39f0*/  IMAD.WIDE R60, R252, 0x4, R4 ;  /* 0x00000004fc3c7825 */ /* 0x000fc600078e0204 */
[----:B------:R1:W-:Y:S01]  /*3a00*/  LDGSTS.E [R50+0x6600], [R14.64], !P2 ;  /* 0x066000000e327fae */ /* 0x0003e2000d121844 */
[----:B------:R-:W-:Y:S02]  /*3a10*/  LOP3.LUT P2, RZ, R12, 0x1, RZ, 0xc0, !PT ;  /* 0x000000010cff7812 */ /* 0x000fe4000784c0ff */
[----:B------:R-:W-:Y:S01]  /*3a20*/  SHF.R.U32.HI R12, RZ, 0x3, R0 ;  /* 0x00000003ff0c7819 */ /* 0x000fe20000011600 */
[----:B------:R3:W-:Y:S01]  /*3a30*/  STL.64 [R1+0x418], R18 ;  /* 0x0004181201007387 */ /* 0x0007e20000100a00 */
[----:B--2---:R-:W-:-:S03]  /*3a40*/  IMAD.WIDE R20, R3, 0x4, R10 ;  /* 0x0000000403147825 */ /* 0x004fc600078e020a */
[----:B------:R1:W-:Y:S04]  /*3a50*/  STL.64 [R1+0x420], R16 ;  /* 0x0004201001007387 */ /* 0x0003e80000100a00 */
[----:B------:R2:W-:Y:S01]  /*3a60*/  STL.64 [R1+0x428], R14 ;  /* 0x0004280e01007387 */ /* 0x0005e20000100a00 */
[----:B---3--:R-:W-:-:S03]  /*3a70*/  IMAD.WIDE R18, R3, 0x4, R8 ;  /* 0x0000000403127825 */ /* 0x008fc600078e0208 */
[----:B------:R3:W-:Y:S01]  /*3a80*/  STL.64 [R1+0x4f0], R20 ;  /* 0x0004f01401007387 */ /* 0x0007e20000100a00 */
[----:B-1----:R-:W-:-:S03]  /*3a90*/  IMAD.WIDE R16, R3, 0x4, R6 ;  /* 0x0000000403107825 */ /* 0x002fc600078e0206 */
[----:B------:R3:W-:Y:S01]  /*3aa0*/  LDGSTS.E [R50+0x8000], [R20.64], P6 ;  /* 0x0800000014327fae */ /* 0x0007e2000b121844 */
[----:B--2---:R-:W-:Y:S01]  /*3ab0*/  IMAD.WIDE R14, R3, 0x4, R4 ;  /* 0x00000004030e7825 */ /* 0x004fe200078e0204 */
[----:B------:R-:W-:Y:S02]  /*3ac0*/  SHF.R.U32.HI R3, RZ, 0x7, R0 ;  /* 0x00000007ff037819 */ /* 0x000fe40000011600 */
[----:B------:R1:W-:Y:S04]  /*3ad0*/  STL.64 [R1+0x4f8], R18 ;  /* 0x0004f81201007387 */ /* 0x0003e80000100a00 */
[----:B------:R1:W-:Y:S01]  /*3ae0*/  LDGSTS.E [R50+0x8200], [R18.64], P6 ;  /* 0x0820000012327fae */ /* 0x0003e2000b121844 */
[----:B---3--:R-:W-:-:S03]  /*3af0*/  IMAD.WIDE R20, R13, 0x4, R10 ;  /* 0x000000040d147825 */ /* 0x008fc600078e020a */
[----:B------:R2:W-:Y:S04]  /*3b00*/  STL.64 [R1+0x520], R16 ;  /* 0x0005201001007387 */ /* 0x0005e80000100a00 */
[----:B------:R2:W-:Y:S01]  /*3b10*/  LDGSTS.E [R50+0x8400], [R16.64], P6 ;  /* 0x0840000010327fae */ /* 0x0005e2000b121844 */
[----:B-1----:R-:W-:-:S03]  /*3b20*/  IMAD.WIDE R18, R13, 0x4, R8 ;  /* 0x000000040d127825 */ /* 0x002fc600078e0208 */
[----:B------:R1:W-:Y:S04]  /*3b30*/  STL.64 [R1+0x528], R14 ;  /* 0x0005280e01007387 */ /* 0x0003e80000100a00 */
[----:B------:R1:W-:Y:S01]  /*3b40*/  LDGSTS.E [R50+0x8600], [R14.64], P6 ;  /* 0x086000000e327fae */ /* 0x0003e2000b121844 */
[----:B------:R-:W-:Y:S01]  /*3b50*/  LOP3.LUT P6, RZ, R3, 0x1, RZ, 0xc0, !PT ;  /* 0x0000000103ff7812 */ /* 0x000fe200078cc0ff */
[----:B------:R-:W-:Y:S02]  /*3b60*/  IMAD R3, R51, 0x18, RZ ;  /* 0x0000001833037824 */ /* 0x000fe400078e02ff */
[C---:B--2---:R-:W-:Y:S01]  /*3b70*/  IMAD.WIDE R16, R13.reuse, 0x4, R6 ;  /* 0x000000040d107825 */ /* 0x044fe200078e0206 */
[----:B------:R2:W-:Y:S04]  /*3b80*/  LDGSTS.E [R50+0xa000], [R20.64], P2 ;  /* 0x0a00000014327fae */ /* 0x0005e80009121844 */
[----:B------:R3:W-:Y:S01]  /*3b90*/  LDGSTS.E [R50+0xa200], [R18.64], P2 ;  /* 0x0a20000012327fae */ /* 0x0007e20009121844 */
[----:B-1----:R-:W-:-:S03]  /*3ba0*/  IMAD.WIDE R14, R13, 0x4, R4 ;  /* 0x000000040d0e7825 */ /* 0x002fc600078e0204 */
[----:B------:R1:W-:Y:S04]  /*3bb0*/  LDGSTS.E [R50+0xa400], [R16.64], P2 ;  /* 0x0a40000010327fae */ /* 0x0003e80009121844 */
[----:B------:R2:W-:Y:S04]  /*3bc0*/  STL.64 [R1+0x7a0], R20 ;  /* 0x0007a01401007387 */ /* 0x0005e80000100a00 */
[----:B------:R1:W-:Y:S01]  /*3bd0*/  LDGSTS.E [R50+0xa600], [R14.64], P2 ;  /* 0x0a6000000e327fae */ /* 0x0003e20009121844 */
[----:B------:R-:W-:Y:S02]  /*3be0*/  LOP3.LUT P2, RZ, R12, 0x1, RZ, 0xc0, !PT ;  /* 0x000000010cff7812 */ /* 0x000fe4000784c0ff */
[----:B------:R-:W-:Y:S01]  /*3bf0*/  IADD3 R12, R2, -0x3, RZ ;  /* 0xfffffffd020c7810 */ /* 0x000fe20007ffe0ff */
[----:B------:R3:W-:Y:S04]  /*3c00*/  STL.64 [R1+0x7a8], R18 ;  /* 0x0007a81201007387 */ /* 0x0007e80000100a00 */
[----:B------:R1:W-:Y:S01]  /*3c10*/  STL.64 [R1+0x7b0], R16 ;  /* 0x0007b01001007387 */ /* 0x0003e20000100a00 */
[----:B--2---:R-:W-:-:S03]  /*3c20*/  IMAD.WIDE R20, R3, 0x4, R10 ;  /* 0x0000000403147825 */ /* 0x004fc600078e020a */
[----:B------:R2:W-:Y:S01]  /*3c30*/  STL.64 [R1+0x7b8], R14 ;  /* 0x0007b80e01007387 */ /* 0x0005e20000100a00 */
[----:B---3--:R-:W-:-:S03]  /*3c40*/  IMAD.WIDE R18, R3, 0x4, R8 ;  /* 0x0000000403127825 */ /* 0x008fc600078e0208 */
[----:B------:R3:W-:Y:S01]  /*3c50*/  STL.64 [R1+0x840], R20 ;  /* 0x0008401401007387 */ /* 0x0007e20000100a00 */
[----:B-1----:R-:W-:-:S03]  /*3c60*/  IMAD.WIDE R16, R3, 0x4, R6 ;  /* 0x0000000403107825 */ /* 0x002fc600078e0206 */
[----:B------:R3:W-:Y:S01]  /*3c70*/  LDGSTS.E [R50+0xc000], [R20.64], P6 ;  /* 0x0c00000014327fae */ /* 0x0007e2000b121844 */
[----:B--2---:R-:W-:-:S03]  /*3c80*/  IMAD.WIDE R14, R3, 0x4, R4 ;  /* 0x00000004030e7825 */ /* 0x004fc600078e0204 */
[----:B------:R1:W-:Y:S01]  /*3c90*/  STL.64 [R1+0x848], R18 ;  /* 0x0008481201007387 */ /* 0x0003e20000100a00 */
[----:B------:R-:W-:-:S03]  /*3ca0*/  IMAD R3, R51, 0x1c, RZ ;  /* 0x0000001c33037824 */ /* 0x000fc600078e02ff */
[----:B------:R1:W-:Y:S01]  /*3cb0*/  LDGSTS.E [R50+0xc200], [R18.64], P6 ;  /* 0x0c20000012327fae */ /* 0x0003e2000b121844 */
[----:B---3--:R-:W-:-:S03]  /*3cc0*/  IMAD.WIDE R20, R3, 0x4, R10 ;  /* 0x0000000403147825 */ /* 0x008fc600078e020a */
[----:B------:R2:W-:Y:S04]  /*3cd0*/  STL.64 [R1+0x850], R16 ;  /* 0x0008501001007387 */ /* 0x0005e80000100a00 */
[----:B------:R2:W-:Y:S01]  /*3ce0*/  LDGSTS.E [R50+0xc400], [R16.64], P6 ;  /* 0x0c40000010327fae */ /* 0x0005e2000b121844 */
[----:B-1----:R-:W-:-:S03]  /*3cf0*/  IMAD.WIDE R18, R3, 0x4, R8 ;  /* 0x0000000403127825 */ /* 0x002fc600078e0208 */
[----:B------:R1:W-:Y:S04]  /*3d00*/  STL.64 [R1+0x858], R14 ;  /* 0x0008580e01007387 */ /* 0x0003e80000100a00 */
[----:B------:R1:W-:Y:S01]  /*3d10*/  LDGSTS.E [R50+0xc600], [R14.64], P6 ;  /* 0x0c6000000e327fae */ /* 0x0003e2000b121844 */
[----:B------:R-:W-:Y:S01]  /*3d20*/  ISETP.GE.U32.AND P6, PT, R12, 0x7fffffde, PT ;  /* 0x7fffffde0c00780c */ /* 0x000fe20003fc6070 */
[----:B------:R-:W-:Y:S02]  /*3d30*/  IMAD.WIDE R12, R51, 0x4, R10 ;  /* 0x00000004330c7825 */ /* 0x000fe400078e020a */
[----:B------:R3:W-:Y:S02]  /*3d40*/  STL.64 [R1+0x8c0], R20 ;  /* 0x0008c01401007387 */ /* 0x0007e40000100a00 */
[----:B--2---:R-:W-:-:S02]  /*3d50*/  IMAD.WIDE R16, R3, 0x4, R6 ;  /* 0x0000000403107825 */ /* 0x004fc400078e0206 */
[----:B------:R3:W-:Y:S02]  /*3d60*/  LDGSTS.E [R50+0xe000], [R20.64], P2 ;  /* 0x0e00000014327fae */ /* 0x0007e40009121844 */
[----:B-1----:R-:W-:Y:S02]  /*3d70*/  IMAD.WIDE R14, R3, 0x4, R4 ;  /* 0x00000004030e7825 */ /* 0x002fe400078e0204 */
[----:B------:R1:W-:Y:S01]  /*3d80*/  STL.64 [R1+0x8c8], R18 ;  /* 0x0008c81201007387 */ /* 0x0003e20000100a00 */
[----:B------:R-:W-:-:S03]  /*3d90*/  IADD3 R3, R2, -0x7, RZ ;  /* 0xfffffff902037810 */ /* 0x000fc60007ffe0ff */
[----:B------:R1:W-:Y:S01]  /*3da0*/  LDGSTS.E [R50+0xe200], [R18.64], P2 ;  /* 0x0e20000012327fae */ /* 0x0003e20009121844 */
[----:B---3--:R-:W-:-:S03]  /*3db0*/  IMAD R21, R51, 0xd, RZ ;  /* 0x0000000d33157824 */ /* 0x008fc600078e02ff */
[----:B------:R2:W-:Y:S01]  /*3dc0*/  STL.64 [R1+0x8d0], R16 ;  /* 0x0008d01001007387 */ /* 0x0005e20000100a00 */
[----:B------:R-:W-:-:S03]  /*3dd0*/  IADD3 R20, R2, -0xf, RZ ;  /* 0xfffffff102147810 */ /* 0x000fc60007ffe0ff */
[----:B------:R2:W-:Y:S04]  /*3de0*/  LDGSTS.E [R50+0xe400], [R16.64], P2 ;  /* 0x0e40000010327fae */ /* 0x0005e80009121844 */
[----:B------:R3:W-:Y:S01]  /*3df0*/  STL.64 [R1+0x8d8], R14 ;  /* 0x0008d80e01007387 */ /* 0x0007e20000100a00 */
[----:B-1----:R-:W-:-:S03]  /*3e00*/  IMAD.WIDE R18, R51, 0x4, R4 ;  /* 0x0000000433127825 */ /* 0x002fc600078e0204 */
[----:B------:R3:W-:Y:S01]  /*3e10*/  LDGSTS.E [R50+0xe600], [R14.64], P2 ;  /* 0x0e6000000e327fae */ /* 0x0007e20009121844 */
[----:B------:R-:W-:Y:S02]  /*3e20*/  ISETP.GE.U32.AND P2, PT, R3, 0x7fffffda, PT ;  /* 0x7fffffda0300780c */ /* 0x000fe40003f46070 */
[----:B------:R-:W-:Y:S01]  /*3e30*/  IADD3 R3, R2, -0xb, RZ ;  /* 0xfffffff502037810 */ /* 0x000fe20007ffe0ff */
[C---:B--2---:R-:W-:Y:S01]  /*3e40*/  IMAD.WIDE R16, R51.reuse, 0x4, R6 ;  /* 0x0000000433107825 */ /* 0x044fe200078e0206 */
[----:B------:R1:W-:Y:S04]  /*3e50*/  LDGSTS.E [R22+0x800], [R12.64], !P0 ;  /* 0x008000000c167fae */ /* 0x0003e8000c121844 */
[----:B------:R1:W-:Y:S01]  /*3e60*/  STL.64 [R1+0xd88], R12 ;  /* 0x000d880c01007387 */ /* 0x0003e20000100a00 */
[----:B---3--:R-:W-:-:S05]  /*3e70*/  IMAD.WIDE R14, R51, 0x4, R8 ;  /* 0x00000004330e7825 */ /* 0x008fca00078e0208 */
[----:B------:R2:W-:Y:S04]  /*3e80*/  LDGSTS.E [R22+0xa00], [R14.64], !P0 ;  /* 0x00a000000e167fae */ /* 0x0005e8000c121844 */
[----:B------:R3:W-:Y:S01]  /*3e90*/  LDGSTS.E [R22+0xc00], [R16.64], !P0 ;  /* 0x00c0000010167fae */ /* 0x0007e2000c121844 */
[----:B-1----:R-:W-:-:S03]  /*3ea0*/  IMAD.WIDE R12, R21, 0x4, R4 ;  /* 0x00000004150c7825 */ /* 0x002fc600078e0204 */
[----:B------:R1:W-:Y:S01]  /*3eb0*/  LDGSTS.E [R22+0xe00], [R18.64], !P0 ;  /* 0x00e0000012167fae */ /* 0x0003e2000c121844 */
[----:B------:R-:W-:Y:S01]  /*3ec0*/  ISETP.GE.U32.AND P0, PT, R3, 0x7fffffd6, PT ;  /* 0x7fffffd60300780c */ /* 0x000fe20003f06070 */
[----:B------:R-:W-:Y:S02]  /*3ed0*/  IMAD R3, R51, 0x9, RZ ;  /* 0x0000000933037824 */ /* 0x000fe400078e02ff */
[----:B------:R1:W-:Y:S02]  /*3ee0*/  LDGSTS.E [R22+0x2800], [R44.64], !P1 ;  /* 0x028000002c167fae */ /* 0x0003e4000c921844 */
[C---:B------:R-:W-:Y:S02]  /*3ef0*/  IMAD.WIDE R30, R3.reuse, 0x4, R10 ;  /* 0x00000004031e7825 */ /* 0x040fe400078e020a */
[----:B------:R1:W-:Y:S02]  /*3f00*/  LDGSTS.E [R22+0x2a00], [R46.64], !P1 ;  /* 0x02a000002e167fae */ /* 0x0003e4000c921844 */
[----:B------:R-:W-:-:S02]  /*3f10*/  IMAD.WIDE R28, R3, 0x4, R8 ;  /* 0x00000004031c7825 */ /* 0x000fc400078e0208 */
[----:B------:R2:W-:Y:S02]  /*3f20*/  STL.64 [R1+0xd90], R14 ;  /* 0x000d900e01007387 */ /* 0x0005e40000100a00 */
[C---:B------:R-:W-:Y:S02]  /*3f30*/  IMAD.WIDE R26, R3.reuse, 0x4, R6 ;  /* 0x00000004031a7825 */ /* 0x040fe400078e0206 */
[----:B------:R1:W-:Y:S02]  /*3f40*/  LDGSTS.E [R22+0x2c00], [R48.64], !P1 ;  /* 0x02c0000030167fae */ /* 0x0003e4000c921844 */
[----:B------:R-:W-:Y:S01]  /*3f50*/  IMAD.WIDE R24, R3, 0x4, R4 ;  /* 0x0000000403187825 */ /* 0x000fe200078e0204 */
[----:B------:R-:W-:Y:S01]  /*3f60*/  SHF.R.U32.HI R3, RZ, 0xe, R0 ;  /* 0x0000000eff037819 */ /* 0x000fe20000011600 */
[----:B------:R3:W-:Y:S04]  /*3f70*/  STL.64 [R1+0xd98], R16 ;  /* 0x000d981001007387 */ /* 0x0007e80000100a00 */
[----:B------:R1:W-:Y:S01]  /*3f80*/  LDGSTS.E [R22+0x2e00], [R52.64], !P1 ;  /* 0x02e0000034167fae */ /* 0x0003e2000c921844 */
[----:B--2---:R-:W-:Y:S01]  /*3f90*/  IMAD.WIDE R14, R21, 0x4, R6 ;  /* 0x00000004150e7825 */ /* 0x004fe200078e0206 */
[----:B------:R-:W-:-:S02]  /*3fa0*/  ISETP.GE.U32.AND P1, PT, R20, 0x7fffffd2, PT ;  /* 0x7fffffd21400780c */ /* 0x000fc40003f26070 */
[----:B------:R1:W-:Y:S01]  /*3fb0*/  STL.64 [R1+0xda0], R18 ;  /* 0x000da01201007387 */ /* 0x0003e20000100a00 */
[----:B------:R-:W-:-:S03]  /*3fc0*/  SHF.R.U32.HI R20, RZ, 0xa, R0 ;  /* 0x0000000aff147819 */ /* 0x000fc60000011600 */
[----:B------:R2:W-:Y:S01]  /*3fd0*/  LDGSTS.E [R22+0x4800], [R30.64], !P4 ;  /* 0x048000001e167fae */ /* 0x0005e2000e121844 */
[----:B---3--:R-:W-:-:S03]  /*3fe0*/  IMAD.WIDE R16, R21, 0x4, R8 ;  /* 0x0000000415107825 */ /* 0x008fc600078e0208 */
[----:B------:R3:W-:Y:S01]  /*3ff0*/  LDGSTS.E [R22+0x4a00], [R28.64], !P4 ;  /* 0x04a000001c167fae */ /* 0x0007e2000e121844 */
[----:B-1----:R-:W-:-:S03]  /*4000*/  IMAD.WIDE R18, R21, 0x4, R10 ;  /* 0x0000000415127825 */ /* 0x002fc600078e020a */
[----:B------:R1:W-:Y:S01]  /*4010*/  LDGSTS.E [R22+0x4c00], [R26.64], !P4 ;  /* 0x04c000001a167fae */ /* 0x0003e2000e121844 */
[----:B------:R-:W-:-:S03]  /*4020*/  IMAD R21, R51, 0x15, RZ ;  /* 0x0000001533157824 */ /* 0x000fc600078e02ff */
[----:B------:R-:W-:Y:S04]  /*4030*/  STL.64 [R1+0xda8], R44 ;  /* 0x000da82c01007387 */ /* 0x000fe80000100a00 */
[----:B------:R1:W-:Y:S01]  /*4040*/  LDGSTS.E [R22+0x4e00], [R24.64], !P4 ;  /* 0x04e0000018167fae */ /* 0x0003e2000e121844 */
[----:B------:R-:W-:Y:S01]  /*4050*/  LOP3.LUT P4, RZ, R3, 0x1, RZ, 0xc0, !PT ;  /* 0x0000000103ff7812 */ /* 0x000fe2000788c0ff */
[C---:B------:R-:W-:Y:S02]  /*4060*/  IMAD R3, R51.reuse, 0x11, RZ ;  /* 0x0000001133037824 */ /* 0x040fe400078e02ff */
[----:B------:R-:W-:Y:S04]  /*4070*/  STL.64 [R1+0xdb0], R46 ;  /* 0x000db02e01007387 */ /* 0x000fe80000100a00 */
[----:B------:R-:W-:Y:S04]  /*4080*/  STL.64 [R1+0xdb8], R48 ;  /* 0x000db83001007387 */ /* 0x000fe80000100a00 */
[----:B------:R-:W-:Y:S04]  /*4090*/  STL.64 [R1+0xe10], R52 ;  /* 0x000e103401007387 */ /* 0x000fe80000100a00 */
[----:B------:R1:W-:Y:S04]  /*40a0*/  LDGSTS.E [R22+0x6800], [R18.64], !P5 ;  /* 0x0680000012167fae */ /* 0x0003e8000e921844 */
[----:B------:R-:W-:Y:S04]  /*40b0*/  STL.64 [R1+0x3b0], R30 ;  /* 0x0003b01e01007387 */ /* 0x000fe80000100a00 */
[----:B------:R1:W-:Y:S04]  /*40c0*/  LDGSTS.E [R22+0x6a00], [R16.64], !P5 ;  /* 0x06a0000010167fae */ /* 0x0003e8000e921844 */
[----:B------:R3:W-:Y:S04]  /*40d0*/  STL.64 [R1+0x3b8], R28 ;  /* 0x0003b81c01007387 */ /* 0x0007e80000100a00 */
[----:B------:R1:W-:Y:S04]  /*40e0*/  LDGSTS.E [R22+0x6c00], [R14.64], !P5 ;  /* 0x06c000000e167fae */ /* 0x0003e8000e921844 */
[----:B------:R1:W-:Y:S04]  /*40f0*/  STL.64 [R1+0x3c0], R26 ;  /* 0x0003c01a01007387 */ /* 0x0003e80000100a00 */
[----:B------:R2:W-:Y:S01]  /*4100*/  LDGSTS.E [R22+0x6e00], [R12.64], !P5 ;  /* 0x06e000000c167fae */ /* 0x0005e2000e921844 */
[----:B------:R-:W-:Y:S01]  /*4110*/  LOP3.LUT P5, RZ, R20, 0x1, RZ, 0xc0, !PT ;  /* 0x0000000114ff7812 */ /* 0x000fe200078ac0ff */
[----:B---3--:R-:W-:Y:S01]  /*4120*/  IMAD R29, R51, 0xe, RZ ;  /* 0x0000000e331d7824 */ /* 0x008fe200078e02ff */
[--C-:B------:R-:W-:Y:S01]  /*4130*/  SHF.R.U32.HI R20, RZ, 0x2, R0.reuse ;  /* 0x00000002ff147819 */ /* 0x100fe20000011600 */
[----:B------:R3:W-:Y:S01]  /*4140*/  STL.64 [R1+0x3c8], R24 ;  /* 0x0003c81801007387 */ /* 0x0007e20000100a00 */
[----:B------:R-:W-:-:S03]  /*4150*/  SHF.R.U32.HI R28, RZ, 0xd, R0 ;  /* 0x0000000dff1c7819 */ /* 0x000fc60000011600 */
[----:B------:R2:W-:Y:S01]  /*4160*/  STL.64 [R1+0x430], R18 ;  /* 0x0004301201007387 */ /* 0x0005e20000100a00 */
[----:B-1----:R-:W-:-:S03]  /*4170*/  IMAD.SHL.U32 R27, R51, 0x2, RZ ;  /* 0x00000002331b7824 */ /* 0x002fc600078e00ff */
[----:B------:R1:W-:Y:S04]  /*4180*/  STL.64 [R1+0x438], R16 ;  /* 0x0004381001007387 */ /* 0x0003e80000100a00 */
[----:B------:R4:W-:Y:S01]  /*4190*/  STL.64 [R1+0x440], R14 ;  /* 0x0004400e01007387 */ /* 0x0009e20000100a00 */
[----:B---3--:R-:W-:-:S03]  /*41a0*/  IMAD.WIDE R24, R27, 0x4, R6 ;  /* 0x000000041b187825 */ /* 0x008fc600078e0206 */
[----:B------:R3:W-:Y:S01]  /*41b0*/  STL.64 [R1+0x448], R12 ;  /* 0x0004480c01007387 */ /* 0x0007e20000100a00 */
[----:B--2---:R-:W-:-:S04]  /*41c0*/  IMAD.WIDE R18, R3, 0x4, R10 ;  /* 0x0000000403127825 */ /* 0x004fc800078e020a */
[C---:B-1----:R-:W-:Y:S01]  /*41d0*/  IMAD.WIDE R16, R3.reuse, 0x4, R8 ;  /* 0x0000000403107825 */ /* 0x042fe200078e0208 */
[----:B------:R1:W-:Y:S03]  /*41e0*/  STL.64 [R1+0x550], R18 ;  /* 0x0005501201007387 */ /* 0x0003e60000100a00 */
[C---:B----4-:R-:W-:Y:S01]  /*41f0*/  IMAD.WIDE R14, R3.reuse, 0x4, R6 ;  /* 0x00000004030e7825 */ /* 0x050fe200078e0206 */
[----:B------:R1:W-:Y:S03]  /*4200*/  LDGSTS.E [R22+0x8800], [R18.64], P4 ;  /* 0x0880000012167fae */ /* 0x0003e6000a121844 */
[----:B---3--:R-:W-:Y:S01]  /*4210*/  IMAD.WIDE R12, R3, 0x4, R4 ;  /* 0x00000004030c7825 */ /* 0x008fe200078e0204 */
[----:B------:R-:W-:Y:S01]  /*4220*/  SHF.R.U32.HI R3, RZ, 0x6, R0 ;  /* 0x00000006ff037819 */ /* 0x000fe20000011600 */
[----:B------:R2:W-:Y:S04]  /*4230*/  STL.64 [R1+0x558], R16 ;  /* 0x0005581001007387 */ /* 0x0005e80000100a00 */
[----:B------:R2:W-:Y:S01]  /*4240*/  LDGSTS.E [R22+0x8a00], [R16.64], P4 ;  /* 0x08a0000010167fae */ /* 0x0005e2000a121844 */
[----:B-1----:R-:W-:-:S03]  /*4250*/  IMAD.WIDE R18, R21, 0x4, R10 ;  /* 0x0000000415127825 */ /* 0x002fc600078e020a */
[----:B------:R1:W-:Y:S04]  /*4260*/  STL.64 [R1+0x580], R14 ;  /* 0x0005800e01007387 */ /* 0x0003e80000100a00 */
[----:B------:R1:W-:Y:S01]  /*4270*/  LDGSTS.E [R22+0x8c00], [R14.64], P4 ;  /* 0x08c000000e167fae */ /* 0x0003e2000a121844 */
[----:B--2---:R-:W-:-:S03]  /*4280*/  IMAD.WIDE R16, R21, 0x4, R8 ;  /* 0x0000000415107825 */ /* 0x004fc600078e0208 */
[----:B------:R2:W-:Y:S04]  /*4290*/  STL.64 [R1+0x588], R12 ;  /* 0x0005880c01007387 */ /* 0x0005e80000100a00 */
[----:B------:R2:W-:Y:S01]  /*42a0*/  LDGSTS.E [R22+0x8e00], [R12.64], P4 ;  /* 0x08e000000c167fae */ /* 0x0005e2000a121844 */
[----:B------:R-:W-:Y:S01]  /*42b0*/  LOP3.LUT P4, RZ, R3, 0x1, RZ, 0xc0, !PT ;  /* 0x0000000103ff7812 */ /* 0x000fe2000788c0ff */
[----:B------:R-:W-:Y:S02]  /*42c0*/  IMAD R3, R51, 0x19, RZ ;  /* 0x0000001933037824 */ /* 0x000fe400078e02ff */
[C---:B-1----:R-:W-:Y:S01]  /*42d0*/  IMAD.WIDE R14, R21.reuse, 0x4, R6 ;  /* 0x00000004150e7825 */ /* 0x042fe200078e0206 */
[----:B------:R1:W-:Y:S04]  /*42e0*/  LDGSTS.E [R22+0xa800], [R18.64], P5 ;  /* 0x0a80000012167fae */ /* 0x0003e8000a921844 */
[----:B------:R3:W-:Y:S01]  /*42f0*/  LDGSTS.E [R22+0xaa00], [R16.64], P5 ;  /* 0x0aa0000010167fae */ /* 0x0007e2000a921844 */
[----:B--2---:R-:W-:-:S03]  /*4300*/  IMAD.WIDE R12, R21, 0x4, R4 ;  /* 0x00000004150c7825 */ /* 0x004fc600078e0204 */
[----:B------:R2:W-:Y:S04]  /*4310*/  LDGSTS.E [R22+0xac00], [R14.64], P5 ;  /* 0x0ac000000e167fae */ /* 0x0005e8000a921844 */
[----:B------:R1:W-:Y:S04]  /*4320*/  STL.64 [R1+0x7c0], R18 ;  /* 0x0007c01201007387 */ /* 0x0003e80000100a00 */
[----:B------:R4:W-:Y:S01]  /*4330*/  LDGSTS.E [R22+0xae00], [R12.64], P5 ;  /* 0x0ae000000c167fae */ /* 0x0009e2000a921844 */
[----:B------:R-:W-:Y:S02]  /*4340*/  LOP3.LUT P5, RZ, R20, 0x1, RZ, 0xc0, !PT ;  /* 0x0000000114ff7812 */ /* 0x000fe400078ac0ff */
[----:B------:R-:W-:Y:S01]  /*4350*/  IADD3 R20, R2, -0x4, RZ ;  /* 0xfffffffc02147810 */ /* 0x000fe20007ffe0ff */
[----:B------:R3:W-:Y:S04]  /*4360*/  STL.64 [R1+0x7c8], R16 ;  /* 0x0007c81001007387 */ /* 0x0007e80000100a00 */
[----:B------:R2:W-:Y:S01]  /*4370*/  STL.64 [R1+0x7d0], R14 ;  /* 0x0007d00e01007387 */ /* 0x0005e20000100a00 */
[----:B-1----:R-:W-:-:S03]  /*4380*/  IMAD.WIDE R18, R3, 0x4, R10 ;  /* 0x0000000403127825 */ /* 0x002fc600078e020a */
[----:B------:R4:W-:Y:S01]  /*4390*/  STL.64 [R1+0x7d8], R12 ;  /* 0x0007d80c01007387 */ /* 0x0009e20000100a00 */
[----:B---3--:R-:W-:-:S03]  /*43a0*/  IMAD.WIDE R16, R3, 0x4, R8 ;  /* 0x0000000403107825 */ /* 0x008fc600078e0208 */
[----:B------:R1:W-:Y:S01]  /*43b0*/  STL.64 [R1+0x860], R18 ;  /* 0x0008601201007387 */ /* 0x0003e20000100a00 */
[----:B--2---:R-:W-:-:S03]  /*43c0*/  IMAD.WIDE R14, R3, 0x4, R6 ;  /* 0x00000004030e7825 */ /* 0x004fc600078e0206 */
[----:B------:R1:W-:Y:S01]  /*43d0*/  LDGSTS.E [R22+0xc800], [R18.64], P4 ;  /* 0x0c80000012167fae */ /* 0x0003e2000a121844 */
[----:B----4-:R-:W-:-:S03]  /*43e0*/  IMAD.WIDE R12, R3, 0x4, R4 ;  /* 0x00000004030c7825 */ /* 0x010fc600078e0204 */
[----:B------:R2:W-:Y:S01]  /*43f0*/  STL.64 [R1+0x868], R16 ;  /* 0x0008681001007387 */ /* 0x0005e20000100a00 */
[----:B------:R-:W-:-:S03]  /*4400*/  IMAD R3, R51, 0x1d, RZ ;  /* 0x0000001d33037824 */ /* 0x000fc600078e02ff */
[----:B------:R2:W-:Y:S01]  /*4410*/  LDGSTS.E [R22+0xca00], [R16.64], P4 ;  /* 0x0ca0000010167fae */ /* 0x0005e2000a121844 */
[----:B-1----:R-:W-:-:S03]  /*4420*/  IMAD.WIDE R18, R3, 0x4, R10 ;  /* 0x0000000403127825 */ /* 0x002fc600078e020a */
[----:B------:R1:W-:Y:S04]  /*4430*/  STL.64 [R1+0x870], R14 ;  /* 0x0008700e01007387 */ /* 0x0003e80000100a00 */
[----:B------:R1:W-:Y:S01]  /*4440*/  LDGSTS.E [R22+0xcc00], [R14.64], P4 ;  /* 0x0cc000000e167fae */ /* 0x0003e2000a121844 */
[----:B--2---:R-:W-:-:S03]  /*4450*/  IMAD.WIDE R16, R3, 0x4, R8 ;  /* 0x0000000403107825 */ /* 0x004fc600078e0208 */
[----:B------:R2:W-:Y:S04]  /*4460*/  STL.64 [R1+0x878], R12 ;  /* 0x0008780c01007387 */ /* 0x0005e80000100a00 */
[----:B------:R2:W-:Y:S01]  /*4470*/  LDGSTS.E [R22+0xce00], [R12.64], P4 ;  /* 0x0ce000000c167fae */ /* 0x0005e2000a121844 */
[----:B------:R-:W-:Y:S02]  /*4480*/  ISETP.GE.U32.AND P4, PT, R20, 0x7fffffdd, PT ;  /* 0x7fffffdd1400780c */ /* 0x000fe40003f86070 */
[----:B------:R-:W-:Y:S01]  /*4490*/  IADD3 R20, R2, -0x8, RZ ;  /* 0xfffffff802147810 */ /* 0x000fe20007ffe0ff */
[C---:B-1----:R-:W-:Y:S01]  /*44a0*/  IMAD.WIDE R14, R3.reuse, 0x4, R6 ;  /* 0x00000004030e7825 */ /* 0x042fe200078e0206 */
[----:B------:R1:W-:Y:S04]  /*44b0*/  LDGSTS.E [R22+0xe800], [R18.64], P5 ;  /* 0x0e80000012167fae */ /* 0x0003e8000a921844 */
[----:B------:R-:W-:Y:S01]  /*44c0*/  STL.64 [R1+0x8e0], R18 ;  /* 0x0008e01201007387 */ /* 0x000fe20000100a00 */
[----:B--2---:R-:W-:-:S03]  /*44d0*/  IMAD.WIDE R12, R3, 0x4, R4 ;  /* 0x00000004030c7825 */ /* 0x004fc600078e0204 */
[----:B------:R1:W-:Y:S01]  /*44e0*/  LDGSTS.E [R22+0xea00], [R16.64], P5 ;  /* 0x0ea0000010167fae */ /* 0x0003e2000a921844 */
[----:B------:R-:W-:-:S03]  /*44f0*/  IADD3 R3, R2, -0xc, RZ ;  /* 0xfffffff402037810 */ /* 0x000fc60007ffe0ff */
[----:B------:R-:W-:Y:S04]  /*4500*/  STL.64 [R1+0x8e8], R16 ;  /* 0x0008e81001007387 */ /* 0x000fe80000100a00 */
[----:B------:R1:W-:Y:S04]  /*4510*/  LDGSTS.E [R22+0xec00], [R14.64], P5 ;  /* 0x0ec000000e167fae */ /* 0x0003e8000a921844 */
[----:B------:R-:W-:Y:S04]  /*4520*/  STL.64 [R1+0x900], R14 ;  /* 0x0009000e01007387 */ /* 0x000fe80000100a00 */
[----:B------:R1:W-:Y:S01]  /*4530*/  LDGSTS.E [R22+0xee00], [R12.64], P5 ;  /* 0x0ee000000c167fae */ /* 0x0003e2000a921844 */
[----:B------:R-:W-:Y:S01]  /*4540*/  ISETP.GE.U32.AND P5, PT, R20, 0x7fffffd9, PT ;  /* 0x7fffffd91400780c */ /* 0x000fe20003fa6070 */
[----:B------:R-:W-:-:S02]  /*4550*/  IMAD.WIDE R20, R27, 0x4, R10 ;  /* 0x000000041b147825 */ /* 0x000fc400078e020a */
[----:B------:R2:W-:Y:S02]  /*4560*/  STL.64 [R1+0x918], R12 ;  /* 0x0009180c01007387 */ /* 0x0005e40000100a00 */
[----:B-1----:R-:W-:Y:S01]  /*4570*/  IMAD.WIDE R22, R27, 0x4, R8 ;  /* 0x000000041b167825 */ /* 0x002fe200078e0208 */
[----:B--2---:R-:W-:-:S03]  /*4580*/  LOP3.LUT R12, R50, 0x40, RZ, 0x3c, !PT ;  /* 0x00000040320c7812 */ /* 0x004fc600078e3cff */
[----:B------:R-:W-:Y:S02]  /*4590*/  IMAD.WIDE R26, R27, 0x4, R4 ;  /* 0x000000041b1a7825 */ /* 0x000fe400078e0204 */
[----:B------:R1:W-:Y:S02]  /*45a0*/  LDGSTS.E [R12+0x1000], [R20.64], !P6 ;  /* 0x01000000140c7fae */ /* 0x0003e4000f121844 */
[----:B------:R-:W-:Y:S02]  /*45b0*/  IMAD R13, R51, 0x1f, RZ ;  /* 0x0000001f330d7824 */ /* 0x000fe400078e02ff */
[----:B------:R1:W-:Y:S04]  /*45c0*/  LDGSTS.E [R12+0x1200], [R22.64], !P6 ;  /* 0x01200000160c7fae */ /* 0x0003e8000f121844 */
[----:B------:R1:W-:Y:S04]  /*45d0*/  LDGSTS.E [R12+0x1400], [R24.64], !P6 ;  /* 0x01400000180c7fae */ /* 0x0003e8000f121844 */
[----:B------:R1:W-:Y:S01]  /*45e0*/  LDGSTS.E [R12+0x1600], [R26.64], !P6 ;  /* 0x016000001a0c7fae */ /* 0x0003e2000f121844 */
[----:B------:R-:W-:Y:S01]  /*45f0*/  ISETP.GE.U32.AND P6, PT, R3, 0x7fffffd5, PT ;  /* 0x7fffffd50300780c */ /* 0x000fe20003fc6070 */
[----:B------:R-:W-:-:S02]  /*4600*/  IMAD R3, R51, 0xa, RZ ;  /* 0x0000000a33037824 */ /* 0x000fc400078e02ff */
[----:B------:R1:W-:Y:S02]  /*4610*/  LDGSTS.E [R12+0x3000], [R58.64], !P2 ;  /* 0x030000003a0c7fae */ /* 0x0003e4000d121844 */
[C---:B------:R-:W-:Y:S02]  /*4620*/  IMAD.WIDE R30, R3.reuse, 0x4, R10 ;  /* 0x00000004031e7825 */ /* 0x040fe400078e020a */
[----:B------:R1:W-:Y:S02]  /*4630*/  LDGSTS.E [R12+0x3200], [R64.64], !P2 ;  /* 0x03200000400c7fae */ /* 0x0003e4000d121844 */
[C---:B------:R-:W-:Y:S02]  /*4640*/  IMAD.WIDE R18, R3.reuse, 0x4, R8 ;  /* 0x0000000403127825 */ /* 0x040fe400078e0208 */
[----:B------:R1:W-:Y:S02]  /*4650*/  LDGSTS.E [R12+0x3400], [R240.64], !P2 ;  /* 0x03400000f00c7fae */ /* 0x0003e4000d121844 */
[----:B------:R-:W-:-:S02]  /*4660*/  IMAD.WIDE R16, R3, 0x4, R6 ;  /* 0x0000000403107825 */ /* 0x000fc400078e0206 */
[----:B------:R1:W-:Y:S01]  /*4670*/  LDGSTS.E [R12+0x3600], [R246.64], !P2 ;  /* 0x03600000f60c7fae */ /* 0x0003e2000d121844 */
[----:B------:R-:W-:Y:S01]  /*4680*/  LOP3.LUT P2, RZ, R28, 0x1, RZ, 0xc0, !PT ;  /* 0x000000011cff7812 */ /* 0x000fe2000784c0ff */
[----:B------:R-:W-:Y:S01]  /*4690*/  IMAD.WIDE R14, R3, 0x4, R4 ;  /* 0x00000004030e7825 */ /* 0x000fe200078e0204 */
[--C-:B------:R-:W-:Y:S01]  /*46a0*/  SHF.R.U32.HI R3, RZ, 0x9, R0.reuse ;  /* 0x00000009ff037819 */ /* 0x100fe20000011600 */
[----:B------:R2:W-:Y:S01]  /*46b0*/  LDGSTS.E [R12+0x5000], [R30.64], !P0 ;  /* 0x050000001e0c7fae */ /* 0x0005e2000c121844 */
[----:B------:R-:W-:-:S03]  /*46c0*/  SHF.R.U32.HI R28, RZ, 0x5, R0 ;  /* 0x00000005ff1c7819 */ /* 0x000fc60000011600 */
[----:B------:R3:W-:Y:S04]  /*46d0*/  LDGSTS.E [R12+0x5200], [R18.64], !P0 ;  /* 0x05200000120c7fae */ /* 0x0007e8000c121844 */
[----:B------:R2:W-:Y:S04]  /*46e0*/  STL.64 [R1+0x3d0], R30 ;  /* 0x0003d01e01007387 */ /* 0x0005e80000100a00 */
[----:B------:R4:W-:Y:S04]  /*46f0*/  LDGSTS.E [R12+0x5400], [R16.64], !P0 ;  /* 0x05400000100c7fae */ /* 0x0009e8000c121844 */
[----:B------:R3:W-:Y:S04]  /*4700*/  STL.64 [R1+0x3d8], R18 ;  /* 0x0003d81201007387 */ /* 0x0007e80000100a00 */
[----:B------:R1:W-:Y:S01]  /*4710*/  LDGSTS.E [R12+0x5600], [R14.64], !P0 ;  /* 0x056000000e0c7fae */ /* 0x0003e2000c121844 */
[----:B--2---:R-:W-:Y:S01]  /*4720*/  IMAD.WIDE R30, R29, 0x4, R10 ;  /* 0x000000041d1e7825 */ /* 0x004fe200078e020a */
[----:B------:R-:W-:-:S02]  /*4730*/  LOP3.LUT P0, RZ, R3, 0x1, RZ, 0xc0, !PT ;  /* 0x0000000103ff7812 */ /* 0x000fc4000780c0ff */
[----:B------:R4:W-:Y:S01]  /*4740*/  STL.64 [R1+0x3e0], R16 ;  /* 0x0003e01001007387 */ /* 0x0009e20000100a00 */
[----:B------:R-:W-:Y:S02]  /*4750*/  IMAD R3, R51, 0x12, RZ ;  /* 0x0000001233037824 */ /* 0x000fe400078e02ff */
[C---:B---3--:R-:W-:Y:S01]  /*4760*/  IMAD.WIDE R18, R29.reuse, 0x4, R8 ;  /* 0x000000041d127825 */ /* 0x048fe200078e0208 */
[----:B------:R1:W-:Y:S04]  /*4770*/  STL.64 [R1+0x3e8], R14 ;  /* 0x0003e80e01007387 */ /* 0x0003e80000100a00 */
[----:B------:R2:W-:Y:S01]  /*4780*/  STL.64 [R1+0x460], R30 ;  /* 0x0004601e01007387 */ /* 0x0005e20000100a00 */
[----:B----4-:R-:W-:-:S03]  /*4790*/  IMAD.WIDE R16, R29, 0x4, R6 ;  /* 0x000000041d107825 */ /* 0x010fc600078e0206 */
[----:B------:R2:W-:Y:S01]  /*47a0*/  LDGSTS.E [R12+0x7000], [R30.64], !P1 ;  /* 0x070000001e0c7fae */ /* 0x0005e2000c921844 */
[----:B-1----:R-:W-:-:S03]  /*47b0*/  IMAD.WIDE R14, R29, 0x4, R4 ;  /* 0x000000041d0e7825 */ /* 0x002fc600078e0204 */
[----:B------:R1:W-:Y:S01]  /*47c0*/  STL.64 [R1+0x468], R18 ;  /* 0x0004681201007387 */ /* 0x0003e20000100a00 */
[----:B------:R-:W-:-:S03]  /*47d0*/  IADD3 R29, R2, -0x10, RZ ;  /* 0xfffffff0021d7810 */ /* 0x000fc60007ffe0ff */
[----:B------:R1:W-:Y:S01]  /*47e0*/  LDGSTS.E [R12+0x7200], [R18.64], !P1 ;  /* 0x07200000120c7fae */ /* 0x0003e2000c921844 */
[----:B--2---:R-:W-:-:S03]  /*47f0*/  IMAD.WIDE R30, R3, 0x4, R10 ;  /* 0x00000004031e7825 */ /* 0x004fc600078e020a */
[----:B------:R2:W-:Y:S04]  /*4800*/  STL.64 [R1+0x480], R16 ;  /* 0x0004801001007387 */ /* 0x0005e80000100a00 */
[----:B------:R2:W-:Y:S01]  /*4810*/  LDGSTS.E [R12+0x7400], [R16.64], !P1 ;  /* 0x07400000100c7fae */ /* 0x0005e2000c921844 */
[----:B-1----:R-:W-:-:S03]  /*4820*/  IMAD.WIDE R18, R3, 0x4, R8 ;  /* 0x0000000403127825 */ /* 0x002fc600078e0208 */
[----:B------:R1:W-:Y:S04]  /*4830*/  STL.64 [R1+0x488], R14 ;  /* 0x0004880e01007387 */ /* 0x0003e80000100a00 */
[----:B------:R1:W-:Y:S01]  /*4840*/  LDGSTS.E [R12+0x7600], [R14.64], !P1 ;  /* 0x076000000e0c7fae */ /* 0x0003e2000c921844 */
[----:B------:R-:W-:Y:S01]  /*4850*/  LOP3.LUT P1, RZ, R28, 0x1, RZ, 0xc0, !PT ;  /* 0x000000011cff7812 */ /* 0x000fe2000782c0ff */
[----:B------:R-:W-:Y:S02]  /*4860*/  IMAD R28, R51, 0x16, RZ ;  /* 0x00000016331c7824 */ /* 0x000fe400078e02ff */
[C---:B--2---:R-:W-:Y:S01]  /*4870*/  IMAD.WIDE R16, R3.reuse, 0x4, R6 ;  /* 0x0000000403107825 */ /* 0x044fe200078e0206 */
[----:B------:R2:W-:Y:S03]  /*4880*/  LDGSTS.E [R12+0x9000], [R30.64], P2 ;  /* 0x090000001e0c7fae */ /* 0x0005e60009121844 */
[----:B------:R-:W-:Y:S01]  /*4890*/  IMAD.WIDE R32, R28, 0x4, R10 ;  /* 0x000000041c207825 */ /* 0x000fe200078e020a */
[----:B------:R3:W-:Y:S03]  /*48a0*/  LDGSTS.E [R12+0x9200], [R18.64], P2 ;  /* 0x09200000120c7fae */ /* 0x0007e60009121844 */
[----:B-1----:R-:W-:Y:S01]  /*48b0*/  IMAD.WIDE R14, R3, 0x4, R4 ;  /* 0x00000004030e7825 */ /* 0x002fe200078e0204 */
[----:B------:R-:W-:Y:S01]  /*48c0*/  SHF.R.U32.HI R3, RZ, 0x1, R0 ;  /* 0x00000001ff037819 */ /* 0x000fe20000011600 */
[----:B------:R1:W-:Y:S04]  /*48d0*/  LDGSTS.E [R12+0x9400], [R16.64], P2 ;  /* 0x09400000100c7fae */ /* 0x0003e80009121844 */
[----:B------:R4:W-:Y:S01]  /*48e0*/  LDGSTS.E [R12+0x9600], [R14.64], P2 ;  /* 0x096000000e0c7fae */ /* 0x0009e20009121844 */
[----:B------:R-:W-:Y:S01]  /*48f0*/  LOP3.LUT P2, RZ, R3, 0x1, RZ, 0xc0, !PT ;  /* 0x0000000103ff7812 */ /* 0x000fe2000784c0ff */
[----:B------:R-:W-:-:S02]  /*4900*/  IMAD.MOV.U32 R3, RZ, RZ, 0x1f ;  /* 0x0000001fff037424 */ /* 0x000fc400078e00ff */
[----:B------:R2:W-:Y:S04]  /*4910*/  STL.64 [R1+0x5f0], R30 ;  /* 0x0005f01e01007387 */ /* 0x0005e80000100a00 */
[----:B------:R3:W-:Y:S04]  /*4920*/  STL.64 [R1+0x5f8], R18 ;  /* 0x0005f81201007387 */ /* 0x0007e80000100a00 */
[----:B------:R1:W-:Y:S01]  /*4930*/  STL.64 [R1+0x620], R16 ;  /* 0x0006201001007387 */ /* 0x0003e20000100a00 */
[----:B--2---:R-:W-:-:S03]  /*4940*/  IMAD.WIDE R30, R28, 0x4, R8 ;  /* 0x000000041c1e7825 */ /* 0x004fc600078e0208 */
[----:B------:R4:W-:Y:S01]  /*4950*/  STL.64 [R1+0x628], R14 ;  /* 0x0006280e01007387 */ /* 0x0009e20000100a00 */
[----:B---3--:R-:W-:-:S03]  /*4960*/  IMAD.WIDE R18, R28, 0x4, R6 ;  /* 0x000000041c127825 */ /* 0x008fc600078e0206 */
[----:B------:R2:W-:Y:S01]  /*4970*/  STL.64 [R1+0x7e0], R32 ;  /* 0x0007e02001007387 */ /* 0x0005e20000100a00 */
[----:B-1----:R-:W-:Y:S01]  /*4980*/  IADD3 R16, R3, c[0x0][0x180], RZ ;  /* 0x0000600003107a10 */ /* 0x002fe20007ffe0ff */
[----:B------:R-:W-:Y:S02]  /*4990*/  IMAD R3, R51, 0x1a, RZ ;  /* 0x0000001a33037824 */ /* 0x000fe400078e02ff */
[----:B------:R2:W-:Y:S01]  /*49a0*/  LDGSTS.E [R12+0xb000], [R32.64], P0 ;  /* 0x0b000000200c7fae */ /* 0x0005e20008121844 */
[----:B----4-:R-:W-:-:S03]  /*49b0*/  IMAD.WIDE R14, R28, 0x4, R4 ;  /* 0x000000041c0e7825 */ /* 0x010fc600078e0204 */
[----:B------:R1:W-:Y:S01]  /*49c0*/  STL.64 [R1+0x7e8], R30 ;  /* 0x0007e81e01007387 */ /* 0x0003e20000100a00 */
[----:B------:R-:W-:-:S03]  /*49d0*/  IMAD R28, R51, 0x1e, RZ ;  /* 0x0000001e331c7824 */ /* 0x000fc600078e02ff */
[----:B------:R1:W-:Y:S01]  /*49e0*/  LDGSTS.E [R12+0xb200], [R30.64], P0 ;  /* 0x0b2000001e0c7fae */ /* 0x0003e20008121844 */
[----:B--2---:R-:W-:-:S03]  /*49f0*/  IMAD.WIDE R32, R3, 0x4, R10 ;  /* 0x0000000403207825 */ /* 0x004fc600078e020a */
[----:B------:R2:W-:Y:S04]  /*4a00*/  STL.64 [R1+0x7f0], R18 ;  /* 0x0007f01201007387 */ /* 0x0005e80000100a00 */
[----:B------:R2:W-:Y:S01]  /*4a10*/  LDGSTS.E [R12+0xb400], [R18.64], P0 ;  /* 0x0b400000120c7fae */ /* 0x0005e20008121844 */
[----:B-1----:R-:W-:-:S03]  /*4a20*/  IMAD.WIDE R30, R3, 0x4, R8 ;  /* 0x00000004031e7825 */ /* 0x002fc600078e0208 */
[----:B------:R1:W-:Y:S04]  /*4a30*/  STL.64 [R1+0x7f8], R14 ;  /* 0x0007f80e01007387 */ /* 0x0003e80000100a00 */
[----:B------:R1:W-:Y:S01]  /*4a40*/  LDGSTS.E [R12+0xb600], [R14.64], P0 ;  /* 0x0b6000000e0c7fae */ /* 0x0003e20008121844 */
[----:B------:R-:W-:Y:S01]  /*4a50*/  ISETP.GT.AND P0, PT, R16, 0x1f, PT ;  /* 0x0000001f1000780c */ /* 0x000fe20003f04270 */
[C---:B--2---:R-:W-:Y:S02]  /*4a60*/  IMAD.WIDE R18, R3.reuse, 0x4, R6 ;  /* 0x0000000403127825 */ /* 0x044fe400078e0206 */
[----:B------:R2:W-:Y:S01]  /*4a70*/  STL.64 [R1+0x880], R32 ;  /* 0x0008802001007387 */ /* 0x0005e20000100a00 */
[----:B------:R-:W-:Y:S02]  /*4a80*/  SEL R2, RZ, 0x4, !P0 ;  /* 0x00000004ff027807 */ /* 0x000fe40004000000 */
[----:B------:R-:W-:Y:S01]  /*4a90*/  ISETP.GE.AND P0, PT, R74, c[0x0][0x180], PT ;  /* 0x000060004a007a0c */ /* 0x000fe20003f06270 */
[----:B------:R2:W-:Y:S01]  /*4aa0*/  LDGSTS.E [R12+0xd000], [R32.64], P1 ;  /* 0x0d000000200c7fae */ /* 0x0005e20008921844 */
[----:B------:R-:W-:Y:S01]  /*4ab0*/  CS2R R74, SRZ ;  /* 0x00000000004a7805 */ /* 0x000fe2000001ff00 */
[----:B-1----:R-:W-:-:S02]  /*4ac0*/  IMAD.WIDE R14, R3, 0x4, R4 ;  /* 0x00000004030e7825 */ /* 0x002fc400078e0204 */
[----:B------:R1:W-:Y:S01]  /*4ad0*/  STL.64 [R1+0x888], R30 ;  /* 0x0008881e01007387 */ /* 0x0003e20000100a00 */
[----:B------:R-:W-:Y:S01]  /*4ae0*/  SEL R2, R2, RZ, !P0 ;  /* 0x000000ff02027207 */ /* 0x000fe20004000000 */
[----:B------:R-:W-:Y:S02]  /*4af0*/  IMAD R3, R51, 0x7, RZ ;  /* 0x0000000733037824 */ /* 0x000fe400078e02ff */
[----:B------:R1:W-:Y:S01]  /*4b00*/  LDGSTS.E [R12+0xd200], [R30.64], P1 ;  /* 0x0d2000001e0c7fae */ /* 0x0003e20008921844 */
[----:B------:R-:W-:Y:S01]  /*4b10*/  ISETP.GE.U32.AND P0, PT, R29, 0x7fffffd1, PT ;  /* 0x7fffffd11d00780c */ /* 0x000fe20003f06070 */
[--C-:B------:R-:W-:Y:S02]  /*4b20*/  IMAD.WIDE R38, R3, 0x4, R10.reuse ;  /* 0x0000000403267825 */ /* 0x100fe400078e020a */
[----:B------:R3:W-:Y:S02]  /*4b30*/  STL.64 [R1+0x898], R18 ;  /* 0x0008981201007387 */ /* 0x0007e40000100a00 */
[----:B--2---:R-:W-:-:S02]  /*4b40*/  IMAD.WIDE R32, R28, 0x4, R10 ;  /* 0x000000041c207825 */ /* 0x004fc400078e020a */
[----:B------:R3:W-:Y:S02]  /*4b50*/  LDGSTS.E [R12+0xd400], [R18.64], P1 ;  /* 0x0d400000120c7fae */ /* 0x0007e40008921844 */
[--C-:B------:R-:W-:Y:S02]  /*4b60*/  IMAD.WIDE R36, R3, 0x4, R8.reuse ;  /* 0x0000000403247825 */ /* 0x100fe400078e0208 */
[----:B------:R2:W-:Y:S02]  /*4b70*/  STL.64 [R1+0x8a8], R14 ;  /* 0x0008a80e01007387 */ /* 0x0005e40000100a00 */
[----:B-1----:R-:W-:Y:S02]  /*4b80*/  IMAD.WIDE R30, R28, 0x4, R8 ;  /* 0x000000041c1e7825 */ /* 0x002fe400078e0208 */
[----:B------:R2:W-:Y:S01]  /*4b90*/  LDGSTS.E [R12+0xd600], [R14.64], P1 ;  /* 0x0d6000000e0c7fae */ /* 0x0005e20008921844 */
[----:B------:R-:W-:Y:S02]  /*4ba0*/  ISETP.NE.U32.AND P1, PT, R2, RZ, PT ;  /* 0x000000ff0200720c */ /* 0x000fe40003f25070 */
[----:B------:R-:W-:Y:S01]  /*4bb0*/  SHF.R.U32.HI R2, RZ, 0xc, R0 ;  /* 0x0000000cff027819 */ /* 0x000fe20000011600 */
[C---:B---3--:R-:W-:Y:S01]  /*4bc0*/  IMAD.WIDE R18, R28.reuse, 0x4, R6 ;  /* 0x000000041c127825 */ /* 0x048fe200078e0206 */
[----:B------:R1:W-:Y:S04]  /*4bd0*/  STL.64 [R1+0x8f8], R32 ;  /* 0x0008f82001007387 */ /* 0x0003e80000100a00 */
[----:B------:R1:W-:Y:S01]  /*4be0*/  LDGSTS.E [R12+0xf000], [R32.64], P2 ;  /* 0x0f000000200c7fae */ /* 0x0003e20009121844 */
[----:B--2---:R-:W-:-:S03]  /*4bf0*/  IMAD.WIDE R14, R28, 0x4, R4 ;  /* 0x000000041c0e7825 */ /* 0x004fc600078e0204 */
[----:B------:R2:W-:Y:S01]  /*4c00*/  STL.64 [R1+0x910], R30 ;  /* 0x0009101e01007387 */ /* 0x0005e20000100a00 */
[----:B------:R-:W-:-:S03]  /*4c10*/  IMAD.WIDE R28, R34, 0x4, R10 ;  /* 0x00000004221c7825 */ /* 0x000fc600078e020a */
[----:B------:R2:W-:Y:S04]  /*4c20*/  LDGSTS.E [R12+0xf200], [R30.64], P2 ;  /* 0x0f2000001e0c7fae */ /* 0x0005e80009121844 */
[----:B------:R3:W-:Y:S01]  /*4c30*/  STL.64 [R1+0x928], R18 ;  /* 0x0009281201007387 */ /* 0x0007e20000100a00 */
[----:B-1----:R-:W-:-:S03]  /*4c40*/  IMAD.WIDE R32, R34, 0x4, R6 ;  /* 0x0000000422207825 */ /* 0x002fc600078e0206 */
[----:B------:R3:W-:Y:S04]  /*4c50*/  LDGSTS.E [R12+0xf400], [R18.64], P2 ;  /* 0x0f400000120c7fae */ /* 0x0007e80009121844 */
[----:B------:R1:W-:Y:S01]  /*4c60*/  STL.64 [R1+0x938], R14 ;  /* 0x0009380e01007387 */ /* 0x0003e20000100a00 */
[----:B--2---:R-:W-:-:S03]  /*4c70*/  IMAD.WIDE R30, R34, 0x4, R8 ;  /* 0x00000004221e7825 */ /* 0x004fc600078e0208 */
[----:B------:R1:W-:Y:S01]  /*4c80*/  LDGSTS.E [R12+0xf600], [R14.64], P2 ;  /* 0x0f6000000e0c7fae */ /* 0x0003e20009121844 */
[----:B------:R-:W-:Y:S01]  /*4c90*/  IMAD.WIDE R34, R34, 0x4, R4 ;  /* 0x0000000422227825 */ /* 0x000fe200078e0204 */
[----:B------:R-:W-:Y:S02]  /*4ca0*/  LOP3.LUT P2, RZ, R2, 0x1, RZ, 0xc0, !PT ;  /* 0x0000000102ff7812 */ /* 0x000fe4000784c0ff */
[----:B------:R2:W-:Y:S01]  /*4cb0*/  STL.64 [R1+0x2c0], R38 ;  /* 0x0002c02601007387 */ /* 0x0005e20000100a00 */
[C---:B---3--:R-:W-:Y:S01]  /*4cc0*/  IMAD.WIDE R18, R3.reuse, 0x4, R6 ;  /* 0x0000000403127825 */ /* 0x048fe200078e0206 */
[--C-:B------:R-:W-:Y:S02]  /*4cd0*/  SHF.R.U32.HI R2, RZ, 0x8, R0.reuse ;  /* 0x00000008ff027819 */ /* 0x100fe40000011600 */
[----:B------:R-:W-:Y:S01]  /*4ce0*/  STL.64 [R1+0x2d8], R36 ;  /* 0x0002d82401007387 */ /* 0x000fe20000100a00 */
[----:B------:R-:W-:Y:S01]  /*4cf0*/  SHF.R.U32.HI R0, RZ, 0x4, R0 ;  /* 0x00000004ff007819 */ /* 0x000fe20000011600 */
[----:B-1----:R-:W-:-:S02]  /*4d00*/  IMAD.WIDE R14, R3, 0x4, R4 ;  /* 0x00000004030e7825 */ /* 0x002fc400078e0204 */
[----:B------:R-:W-:Y:S01]  /*4d10*/  STL.64 [R1+0x2f0], R18 ;  /* 0x0002f01201007387 */ /* 0x000fe20000100a00 */
[C---:B------:R-:W-:Y:S02]  /*4d20*/  LOP3.LUT R12, R50.reuse, 0x60, RZ, 0x3c, !PT ;  /* 0x00000060320c7812 */ /* 0x040fe400078e3cff */
[----:B------:R-:W-:Y:S01]  /*4d30*/  LOP3.LUT R3, R57, 0x60, RZ, 0xc0, !PT ;  /* 0x0000006039037812 */ /* 0x000fe200078ec0ff */
[----:B------:R1:W-:Y:S03]  /*4d40*/  STL.64 [R1+0x308], R14 ;  /* 0x0003080e01007387 */ /* 0x0003e60000100a00 */
[----:B------:R-:W-:Y:S01]  /*4d50*/  SHF.R.U32.HI R3, RZ, 0x1, R3 ;  /* 0x00000001ff037819 */ /* 0x000fe20000011603 */
[----:B------:R-:W-:Y:S03]  /*4d60*/  STL [R1+0x2b0], RZ ;  /* 0x0002b0ff01007387 */ /* 0x000fe60000100800 */
[----:B------:R-:W-:Y:S01]  /*4d70*/  LOP3.LUT R3, R50, R3, RZ, 0x3c, !PT ;  /* 0x0000000332037212 */ /* 0x000fe200078e3cff */
[----:B------:R-:W-:Y:S04]  /*4d80*/  STL [R1+0x2b4], RZ ;  /* 0x0002b4ff01007387 */ /* 0x000fe80000100800 */
        /* <DEDUP_REMOVED lines=150> */
[----:B------:R-:W-:Y:S04]  /*56f0*/  STL [R1], RZ ;  /* 0x000000ff01007387 */ /* 0x000fe80000100800 */
        /* <DEDUP_REMOVED lines=121> */
[----:B------:R3:W-:Y:S04]  /*5e90*/  LDGSTS.E [R12+0x1800], [R28.64], !P4 ;  /* 0x018000001c0c7fae */ /* 0x0007e8000e121844 */
[----:B------:R-:W-:Y:S04]  /*5ea0*/  STL [R1+0x658], RZ ;  /* 0x000658ff01007387 */ /* 0x000fe80000100800 */
[----:B------:R3:W-:Y:S04]  /*5eb0*/  LDGSTS.E [R12+0x1a00], [R30.64], !P4 ;  /* 0x01a000001e0c7fae */ /* 0x0007e8000e121844 */
[----:B------:R-:W-:Y:S04]  /*5ec0*/  STL [R1+0x65c], RZ ;  /* 0x00065cff01007387 */ /* 0x000fe80000100800 */
[----:B------:R3:W-:Y:S04]  /*5ed0*/  LDGSTS.E [R12+0x1c00], [R32.64], !P4 ;  /* 0x01c00000200c7fae */ /* 0x0007e8000e121844 */
[----:B------:R-:W-:Y:S04]  /*5ee0*/  STL [R1+0x630], RZ ;  /* 0x000630ff01007387 */ /* 0x000fe80000100800 */
[----:B------:R3:W-:Y:S01]  /*5ef0*/  LDGSTS.E [R12+0x1e00], [R34.64], !P4 ;  /* 0x01e00000220c7fae */ /* 0x0007e2000e121844 */
[----:B------:R-:W-:Y:S01]  /*5f00*/  LOP3.LUT P4, RZ, R2, 0x1, RZ, 0xc0, !PT ;  /* 0x0000000102ff7812 */ /* 0x000fe2000788c0ff */
[----:B------:R-:W-:-:S02]  /*5f10*/  IMAD R2, R51, 0xf, RZ ;  /* 0x0000000f33027824 */ /* 0x000fc400078e02ff */
[----:B------:R-:W-:Y:S02]  /*5f20*/  STL [R1+0x634], RZ ;  /* 0x000634ff01007387 */ /* 0x000fe40000100800 */
[C---:B------:R-:W-:Y:S02]  /*5f30*/  IMAD.WIDE R236, R2.reuse, 0x4, R10 ;  /* 0x0000000402ec7825 */ /* 0x040fe400078e020a */
[----:B------:R2:W-:Y:S02]  /*5f40*/  LDGSTS.E [R12+0x3800], [R38.64], !P5 ;  /* 0x03800000260c7fae */ /* 0x0005e4000e921844 */
[C---:B------:R-:W-:Y:S02]  /*5f50*/  IMAD.WIDE R62, R2.reuse, 0x4, R8 ;  /* 0x00000004023e7825 */ /* 0x040fe400078e0208 */
[----:B------:R-:W-:Y:S02]  /*5f60*/  STL [R1+0x638], RZ ;  /* 0x000638ff01007387 */ /* 0x000fe40000100800 */
[----:B------:R-:W-:-:S02]  /*5f70*/  IMAD.WIDE R56, R2, 0x4, R6 ;  /* 0x0000000402387825 */ /* 0x000fc400078e0206 */
        /* <DEDUP_REMOVED lines=9> */
[----:B------:R-:W-:Y:S02]  /*6010*/  STL [R1+0x618], RZ ;  /* 0x000618ff01007387 */ /* 0x000fe40000100800 */
[----:B--2---:R-:W-:Y:S02]  /*6020*/  IMAD.WIDE R38, R0, 0x4, R8 ;  /* 0x0000000400267825 */ /* 0x004fe400078e0208 */
[----:B------:R-:W-:Y:S02]  /*6030*/  STL [R1+0x61c], RZ ;  /* 0x00061cff01007387 */ /* 0x000fe40000100800 */
[----:B-1----:R-:W-:-:S02]  /*6040*/  IMAD R15, R51, 0x17, RZ ;  /* 0x00000017330f7824 */ /* 0x002fc400078e02ff */
[----:B------:R-:W-:Y:S01]  /*6050*/  STL [R1+0x600], RZ ;  /* 0x000600ff01007387 */ /* 0x000fe20000100800 */
[----:B----4-:R-:W-:-:S03]  /*6060*/  IMAD.WIDE R36, R0, 0x4, R6 ;  /* 0x0000000400247825 */ /* 0x010fc600078e0206 */
[----:B------:R-:W-:Y:S01]  /*6070*/  STL [R1+0x604], RZ ;  /* 0x000604ff01007387 */ /* 0x000fe20000100800 */
[----:B------:R-:W-:Y:S02]  /*6080*/  IMAD R14, R51, 0x1b, RZ ;  /* 0x0000001b330e7824 */ /* 0x000fe400078e02ff */
[----:B------:R-:W-:Y:S01]  /*6090*/  IMAD.WIDE R18, R0, 0x4, R4 ;  /* 0x0000000400127825 */ /* 0x000fe200078e0204 */
[----:B------:R-:W-:Y:S01]  /*60a0*/  STL [R1+0x608], RZ ;  /* 0x000608ff01007387 */ /* 0x000fe20000100800 */
[----:B------:R-:W-:Y:S02]  /*60b0*/  LOP3.LUT R0, R3, 0x40, RZ, 0x3c, !PT ;  /* 0x0000004003007812 */ /* 0x000fe400078e3cff */
[C-C-:B------:R-:W-:Y:S01]  /*60c0*/  IMAD.WIDE R54, R15.reuse, 0x4, R10.reuse ;  /* 0x000000040f367825 */ /* 0x140fe200078e020a */
[----:B------:R-:W-:Y:S03]  /*60d0*/  STL [R1+0x60c], RZ ;  /* 0x00060cff01007387 */ /* 0x000fe60000100800 */
[----:B------:R-:W-:Y:S01]  /*60e0*/  IMAD.WIDE R44, R14, 0x4, R10 ;  /* 0x000000040e2c7825 */ /* 0x000fe200078e020a */
[----:B------:R-:W-:Y:S03]  /*60f0*/  STL [R1+0x5d0], RZ ;  /* 0x0005d0ff01007387 */ /* 0x000fe60000100800 */
[----:B------:R-:W-:Y:S01]  /*6100*/  IMAD.WIDE R50, R2, 0x4, R4 ;  /* 0x0000000402327825 */ /* 0x000fe200078e0204 */
[----:B------:R-:W-:Y:S03]  /*6110*/  STL [R1+0x5d4], RZ ;  /* 0x0005d4ff01007387 */ /* 0x000fe60000100800 */
[C---:B------:R-:W-:Y:S01]  /*6120*/  IMAD.WIDE R52, R15.reuse, 0x4, R8 ;  /* 0x000000040f347825 */ /* 0x040fe200078e0208 */
[----:B------:R-:W-:Y:S03]  /*6130*/  STL [R1+0x5d8], RZ ;  /* 0x0005d8ff01007387 */ /* 0x000fe60000100800 */
[C---:B------:R-:W-:Y:S01]  /*6140*/  IMAD.WIDE R48, R15.reuse, 0x4, R6 ;  /* 0x000000040f307825 */ /* 0x040fe200078e0206 */
[----:B------:R-:W-:Y:S03]  /*6150*/  STL [R1+0x5dc], RZ ;  /* 0x0005dcff01007387 */ /* 0x000fe60000100800 */
[----:B------:R-:W-:Y:S01]  /*6160*/  IMAD.WIDE R46, R15, 0x4, R4 ;  /* 0x000000040f2e7825 */ /* 0x000fe200078e0204 */
[----:B------:R1:W-:Y:S03]  /*6170*/  STL.64 [R1+0x3f0], R40 ;  /* 0x0003f02801007387 */ /* 0x0003e60000100a00 */
[C---:B------:R-:W-:Y:S01]  /*6180*/  IMAD.WIDE R42, R14.reuse, 0x4, R8 ;  /* 0x000000040e2a7825 */ /* 0x040fe200078e0208 */
[----:B------:R2:W-:Y:S04]  /*6190*/  STL.64 [R1+0x3f8], R38 ;  /* 0x0003f82601007387 */ /* 0x0005e80000100a00 */
[----:B------:R1:W-:Y:S04]  /*61a0*/  LDGSTS.E [R12+0x5800], [R40.64], !P6 ;  /* 0x05800000280c7fae */ /* 0x0003e8000f121844 */
[----:B------:R4:W-:Y:S04]  /*61b0*/  STL.64 [R1+0x400], R36 ;  /* 0x0004002401007387 */ /* 0x0009e80000100a00 */
[----:B------:R2:W-:Y:S04]  /*61c0*/  LDGSTS.E [R12+0x5a00], [R38.64], !P6 ;  /* 0x05a00000260c7fae */ /* 0x0005e8000f121844 */
[----:B------:R3:W-:Y:S01]  /*61d0*/  STL.64 [R1+0x408], R18 ;  /* 0x0004081201007387 */ /* 0x0007e20000100a00 */
[----:B-1----:R-:W-:-:S03]  /*61e0*/  IMAD.WIDE R40, R14, 0x4, R6 ;  /* 0x000000040e287825 */ /* 0x002fc600078e0206 */
[----:B------:R4:W-:Y:S04]  /*61f0*/  LDGSTS.E [R12+0x5c00], [R36.64], !P6 ;  /* 0x05c00000240c7fae */ /* 0x0009e8000f121844 */
[----:B------:R1:W-:Y:S01]  /*6200*/  STL.64 [R1+0x4b0], R236 ;  /* 0x0004b0ec01007387 */ /* 0x0003e20000100a00 */
[----:B--2---:R-:W-:-:S03]  /*6210*/  IMAD.WIDE R38, R14, 0x4, R4 ;  /* 0x000000040e267825 */ /* 0x004fc600078e0204 */
[----:B------:R-:W-:Y:S01]  /*6220*/  STL.64 [R1+0x770], R244 ;  /* 0x000770f401007387 */ /* 0x000fe20000100a00 */
[----:B------:R-:W-:-:S03]  /*6230*/  IMAD.WIDE R14, R13, 0x4, R4 ;  /* 0x000000040d0e7825 */ /* 0x000fc600078e0204 */
[----:B------:R-:W-:Y:S01]  /*6240*/  STL.64 [R1+0x800], R54 ;  /* 0x0008003601007387 */ /* 0x000fe20000100a00 */
[----:B----4-:R-:W-:-:S03]  /*6250*/  IMAD.WIDE R36, R13, 0x4, R10 ;  /* 0x000000040d247825 */ /* 0x010fc600078e020a */
[----:B------:R-:W-:Y:S04]  /*6260*/  STL.64 [R1+0x890], R44 ;  /* 0x0008902c01007387 */ /* 0x000fe80000100a00 */
[----:B------:R2:W-:Y:S04]  /*6270*/  STL.64 [R1+0x4b8], R62 ;  /* 0x0004b83e01007387 */ /* 0x0005e80000100a00 */
[----:B------:R-:W-:Y:S04]  /*6280*/  STL.64 [R1+0x8f0], R36 ;  /* 0x0008f02401007387 */ /* 0x000fe80000100a00 */
[----:B------:R4:W-:Y:S04]  /*6290*/  STL.64 [R1+0x4c0], R56 ;  /* 0x0004c03801007387 */ /* 0x0009e80000100a00 */
[----:B------:R1:W-:Y:S04]  /*62a0*/  STL.64 [R1+0x4c8], R50 ;  /* 0x0004c83201007387 */ /* 0x0003e80000100a00 */
[----:B------:R-:W-:Y:S04]  /*62b0*/  STL.64 [R1+0x778], R238 ;  /* 0x000778ee01007387 */ /* 0x000fe80000100a00 */
[----:B------:R-:W-:Y:S04]  /*62c0*/  STL.64 [R1+0x790], R66 ;  /* 0x0007904201007387 */ /* 0x000fe80000100a00 */
[----:B------:R1:W-:Y:S04]  /*62d0*/  STL.64 [R1+0x798], R60 ;  /* 0x0007983c01007387 */ /* 0x0003e80000100a00 */
[----:B------:R1:W-:Y:S04]  /*62e0*/  STL.64 [R1+0x808], R52 ;  /* 0x0008083401007387 */ /* 0x0003e80000100a00 */
[----:B------:R3:W-:Y:S01]  /*62f0*/  LDGSTS.E [R12+0x5e00], [R18.64], !P6 ;  /* 0x05e00000120c7fae */ /* 0x0007e2000f121844 */
[----:B------:R-:W-:Y:S01]  /*6300*/  ISETP.GE.AND P6, PT, R16, 0x20, PT ;  /* 0x000000201000780c */ /* 0x000fe20003fc6270 */
[----:B------:R-:W-:-:S02]  /*6310*/  IMAD.WIDE R16, R13, 0x4, R6 ;  /* 0x000000040d107825 */ /* 0x000fc400078e0206 */
[----:B------:R1:W-:Y:S04]  /*6320*/  STL.64 [R1+0x810], R48 ;  /* 0x0008103001007387 */ /* 0x0003e80000100a00 */
[----:B------:R1:W-:Y:S01]  /*6330*/  STL.64 [R1+0x818], R46 ;  /* 0x0008182e01007387 */ /* 0x0003e20000100a00 */
[----:B---3--:R-:W-:-:S03]  /*6340*/  IMAD.WIDE R18, R13, 0x4, R8 ;  /* 0x000000040d127825 */ /* 0x008fc600078e0208 */
[----:B------:R-:W-:Y:S04]  /*6350*/  STL.64 [R1+0x8a0], R42 ;  /* 0x0008a02a01007387 */ /* 0x000fe80000100a00 */
[----:B------:R-:W-:Y:S04]  /*6360*/  STL.64 [R1+0x8b0], R40 ;  /* 0x0008b02801007387 */ /* 0x000fe80000100a00 */
[----:B------:R-:W-:Y:S04]  /*6370*/  STL.64 [R1+0x8b8], R38 ;  /* 0x0008b82601007387 */ /* 0x000fe80000100a00 */
[----:B------:R1:W-:Y:S04]  /*6380*/  LDGSTS.E [R12+0x7800], [R236.64], !P0 ;  /* 0x07800000ec0c7fae */ /* 0x0003e8000c121844 */
[----:B------:R2:W-:Y:S04]  /*6390*/  LDGSTS.E [R12+0x7a00], [R62.64], !P0 ;  /* 0x07a000003e0c7fae */ /* 0x0005e8000c121844 */
[----:B------:R4:W-:Y:S04]  /*63a0*/  LDGSTS.E [R12+0x7c00], [R56.64], !P0 ;  /* 0x07c00000380c7fae */ /* 0x0009e8000c121844 */
[----:B-1----:R-:W3:Y:S04]  /*63b0*/  LDL.LU.64 R236, [R1+0xe30] ;  /* 0x000e300001ec7983 */ /* 0x002ee80000300a00 */
[----:B------:R1:W-:Y:S04]  /*63c0*/  STL.64 [R1+0x908], R18 ;  /* 0x0009081201007387 */ /* 0x0003e80000100a00 */
[----:B--2---:R-:W2:Y:S04]  /*63d0*/  LDL.LU.64 R62, [R1+0xe28] ;  /* 0x000e2800013e7983 */ /* 0x004ea80000300a00 */
[----:B------:R1:W-:Y:S04]  /*63e0*/  STL.64 [R1+0x920], R16 ;  /* 0x0009201001007387 */ /* 0x0003e80000100a00 */
[----:B----4-:R-:W4:Y:S04]  /*63f0*/  LDL.LU.64 R56, [R1+0xe20] ;  /* 0x000e200001387983 */ /* 0x010f280000300a00 */
[----:B------:R1:W-:Y:S04]  /*6400*/  LDGSTS.E [R12+0x7e00], [R50.64], !P0 ;  /* 0x07e00000320c7fae */ /* 0x0003e8000c121844 */
[----:B------:R1:W-:Y:S04]  /*6410*/  STL.64 [R1+0x930], R14 ;  /* 0x0009300e01007387 */ /* 0x0003e80000100a00 */
[----:B------:R1:W-:Y:S04]  /*6420*/  LDGSTS.E [R12+0x9800], [R244.64], P2 ;  /* 0x09800000f40c7fae */ /* 0x0003e80009121844 */
[----:B-1----:R-:W2:Y:S04]  /*6430*/  LDL.LU.64 R50, [R1+0xe18] ;  /* 0x000e180001327983 */ /* 0x002ea80000300a00 */
[----:B------:R1:W-:Y:S04]  /*6440*/  LDGSTS.E [R12+0x9a00], [R238.64], P2 ;  /* 0x09a00000ee0c7fae */ /* 0x0003e80009121844 */
[----:B------:R1:W-:Y:S04]  /*6450*/  LDGSTS.E [R12+0x9c00], [R66.64], P2 ;  /* 0x09c00000420c7fae */ /* 0x0003e80009121844 */
[----:B------:R1:W-:Y:S04]  /*6460*/  LDGSTS.E [R12+0x9e00], [R60.64], P2 ;  /* 0x09e000003c0c7fae */ /* 0x0003e80009121844 */
[----:B------:R1:W-:Y:S04]  /*6470*/  LDGSTS.E [R12+0xb800], [R54.64], P4 ;  /* 0x0b800000360c7fae */ /* 0x0003e8000a121844 */
[----:B------:R1:W-:Y:S04]  /*6480*/  LDGSTS.E [R12+0xba00], [R52.64], P4 ;  /* 0x0ba00000340c7fae */ /* 0x0003e8000a121844 */
[----:B-1----:R-:W3:Y:S04]  /*6490*/  LDL.64 R60, [R1+0x2c8] ;  /* 0x0002c800013c7983 */ /* 0x002ee80000100a00 */
[----:B------:R-:W3:Y:S04]  /*64a0*/  LDL.64 R54, [R1+0x280] ;  /* 0x0002800001367983 */ /* 0x000ee80000100a00 */
[----:B------:R-:W3:Y:S04]  /*64b0*/  LDL.64 R52, [R1+0x20] ;  /* 0x0000200001347983 */ /* 0x000ee80000100a00 */
[----:B------:R-:W3:Y:S04]  /*64c0*/  LDL.64 R66, [R1+0x2e0] ;  /* 0x0002e00001427983 */ /* 0x000ee80000100a00 */
[----:B------:R-:W3:Y:S04]  /*64d0*/  LDL.64 R238, [R1+0x2f8] ;  /* 0x0002f80001ee7983 */ /* 0x000ee80000100a00 */
[----:B------:R-:W3:Y:S04]  /*64e0*/  LDL.64 R244, [R1+0x320] ;  /* 0x0003200001f47983 */ /* 0x000ee80000100a00 */
[----:B------:R1:W-:Y:S04]  /*64f0*/  LDGSTS.E [R12+0xbc00], [R48.64], P4 ;  /* 0x0bc00000300c7fae */ /* 0x0003e8000a121844 */
[----:B------:R1:W-:Y:S04]  /*6500*/  LDGSTS.E [R12+0xbe00], [R46.64], P4 ;  /* 0x0be000002e0c7fae */ /* 0x0003e8000a121844 */
[----:B------:R1:W-:Y:S04]  /*6510*/  LDGSTS.E [R12+0xd800], [R44.64], P5 ;  /* 0x0d8000002c0c7fae */ /* 0x0003e8000a921844 */
[----:B------:R1:W-:Y:S04]  /*6520*/  LDGSTS.E [R12+0xda00], [R42.64], P5 ;  /* 0x0da000002a0c7fae */ /* 0x0003e8000a921844 */
[----:B------:R1:W-:Y:S04]  /*6530*/  LDGSTS.E [R12+0xdc00], [R40.64], P5 ;  /* 0x0dc00000280c7fae */ /* 0x0003e8000a921844 */
[----:B------:R1:W-:Y:S04]  /*6540*/  LDGSTS.E [R12+0xde00], [R38.64], P5 ;  /* 0x0de00000260c7fae */ /* 0x0003e8000a921844 */
[----:B------:R1:W-:Y:S04]  /*6550*/  LDGSTS.E [R12+0xf800], [R36.64], !P3 ;  /* 0x0f800000240c7fae */ /* 0x0003e8000d921844 */
[----:B------:R1:W-:Y:S04]  /*6560*/  LDGSTS.E [R12+0xfa00], [R18.64], !P3 ;  /* 0x0fa00000120c7fae */ /* 0x0003e8000d921844 */
[----:B------:R1:W-:Y:S04]  /*6570*/  LDGSTS.E [R12+0xfc00], [R16.64], !P3 ;  /* 0x0fc00000100c7fae */ /* 0x0003e8000d921844 */
[----:B------:R1:W-:Y:S04]  /*6580*/  LDGSTS.E [R12+0xfe00], [R14.64], !P3 ;  /* 0x0fe000000e0c7fae */ /* 0x0003e8000d921844 */
[----:B------:R-:W0:Y:S04]  /*6590*/  LDGDEPBAR ;  /* 0x00000000000079af */ /* 0x000e280000000000 */
[----:B-1----:R-:W3:Y:S04]  /*65a0*/  LDL.64 R48, [R1+0x28] ;  /* 0x0000280001307983 */ /* 0x002ee80000100a00 */
[----:B------:R-:W3:Y:S04]  /*65b0*/  LDL.64 R46, [R1+0x288] ;  /* 0x00028800012e7983 */ /* 0x000ee80000100a00 */
        /* <DEDUP_REMOVED lines=9> */
[----:B--2---:R1:W-:Y:S04]  /*6650*/  LDGSTS.E [R3+0x10000], [R50.64], P1 ;  /* 0x1000000032037fae */ /* 0x0043e80008921844 */
[----:B----4-:R1:W-:Y:S04]  /*6660*/  LDGSTS.E [R3+0x10400], [R56.64], P1 ;  /* 0x1040000038037fae */ /* 0x0103e80008921844 */
[----:B------:R1:W-:Y:S04]  /*6670*/  LDGSTS.E [R3+0x10800], [R62.64], P1 ;  /* 0x108000003e037fae */ /* 0x0003e80008921844 */
[----:B---3--:R1:W-:Y:S04]  /*6680*/  LDGSTS.E [R3+0x10c00], [R236.64], P1 ;  /* 0x10c00000ec037fae */ /* 0x0083e80008921844 */
[----:B------:R1:W-:Y:S04]  /*6690*/  LDGSTS.E [R3+0x11000], [R242.64], P1 ;  /* 0x11000000f2037fae */ /* 0x0003e80008921844 */
[----:B------:R2:W-:Y:S04]  /*66a0*/  LDGSTS.E [R3+0x11400], [R52.64], P1 ;  /* 0x1140000034037fae */ /* 0x0005e80008921844 */
[----:B------:R3:W-:Y:S04]  /*66b0*/  LDGSTS.E [R3+0x11800], [R54.64], P1 ;  /* 0x1180000036037fae */ /* 0x0007e80008921844 */
[----:B------:R4:W-:Y:S04]  /*66c0*/  LDGSTS.E [R3+0x11c00], [R60.64], P1 ;  /* 0x11c000003c037fae */ /* 0x0009e80008921844 */
[----:B--2---:R1:W5:Y:S04]  /*66d0*/  LDL.LU.64 R52, [R1+0xe10] ;  /* 0x000e100001347983 */ /* 0x0043680000300a00 */
[----:B---3--:R-:W2:Y:S04]  /*66e0*/  LDL.LU.64 R54, [R1+0xe08] ;  /* 0x000e080001367983 */ /* 0x008ea80000300a00 */
[----:B----4-:R-:W2:Y:S04]  /*66f0*/  LDL.LU.64 R60, [R1+0xe00] ;  /* 0x000e0000013c7983 */ /* 0x010ea80000300a00 */
[----:B------:R4:W-:Y:S04]  /*6700*/  LDGSTS.E [R3+0x12000], [R66.64], P1 ;  /* 0x1200000042037fae */ /* 0x0009e80008921844 */
[----:B------:R1:W-:Y:S04]  /*6710*/  LDGSTS.E [R3+0x12400], [R238.64], P1 ;  /* 0x12400000ee037fae */ /* 0x0003e80008921844 */
[----:B------:R1:W-:Y:S04]  /*6720*/  LDGSTS.E [R3+0x12800], [R244.64], P1 ;  /* 0x12800000f4037fae */ /* 0x0003e80008921844 */
[----:B----4-:R-:W4:Y:S04]  /*6730*/  LDL.LU.64 R66, [R1+0xdf8] ;  /* 0x000df80001427983 */ /* 0x010f280000300a00 */
[----:B-1----:R-:W2:Y:S04]  /*6740*/  LDL.LU.64 R238, [R1+0xdf0] ;  /* 0x000df00001ee7983 */ /* 0x002ea80000300a00 */
[----:B------:R-:W2:Y:S04]  /*6750*/  LDL.LU.64 R244, [R1+0xde8] ;  /* 0x000de80001f47983 */ /* 0x000ea80000300a00 */
[----:B--2---:R1:W-:Y:S04]  /*6760*/  LDGSTS.E [R3+0x12c00], [R244.64], P1 ;  /* 0x12c00000f4037fae */ /* 0x0043e80008921844 */
[----:B------:R2:W-:Y:S04]  /*6770*/  LDGSTS.E [R3+0x13000], [R238.64], P1 ;  /* 0x13000000ee037fae */ /* 0x0005e80008921844 */
[----:B----4-:R4:W-:Y:S04]  /*6780*/  LDGSTS.E [R3+0x13400], [R66.64], P1 ;  /* 0x1340000042037fae */ /* 0x0109e80008921844 */
[----:B-1----:R-:W3:Y:S04]  /*6790*/  LDL.LU.64 R244, [R1+0xde0] ;  /* 0x000de00001f47983 */ /* 0x002ee80000300a00 */
[----:B--2---:R-:W2:Y:S04]  /*67a0*/  LDL.LU.64 R238, [R1+0xdd8] ;  /* 0x000dd80001ee7983 */ /* 0x004ea80000300a00 */
[----:B----4-:R-:W4:Y:S04]  /*67b0*/  LDL.LU.64 R66, [R1+0xdd0] ;  /* 0x000dd00001427983 */ /* 0x010f280000300a00 */
[----:B------:R1:W-:Y:S04]  /*67c0*/  LDGSTS.E [R3+0x13800], [R60.64], P1 ;  /* 0x138000003c037fae */ /* 0x0003e80008921844 */
[----:B------:R1:W-:Y:S04]  /*67d0*/  LDGSTS.E [R3+0x13c00], [R54.64], P1 ;  /* 0x13c0000036037fae */ /* 0x0003e80008921844 */
[----:B-1----:R-:W2:Y:S04]  /*67e0*/  LDL.LU.64 R60, [R1+0xdc8] ;  /* 0x000dc800013c7983 */ /* 0x002ea80000300a00 */
[----:B------:R-:W2:Y:S04]  /*67f0*/  LDL.LU.64 R54, [R1+0xdc0] ;  /* 0x000dc00001367983 */ /* 0x000ea80000300a00 */
[----:B--2---:R1:W-:Y:S04]  /*6800*/  LDGSTS.E [R0+0x10200], [R54.64], P1 ;  /* 0x1020000036007fae */ /* 0x0043e80008921844 */
[----:B------:R1:W-:Y:S04]  /*6810*/  LDGSTS.E [R0+0x10600], [R60.64], P1 ;  /* 0x106000003c007fae */ /* 0x0003e80008921844 */
[----:B----4-:R1:W-:Y:S04]  /*6820*/  LDGSTS.E [R0+0x10a00], [R66.64], P1 ;  /* 0x10a0000042007fae */ /* 0x0103e80008921844 */
[----:B------:R1:W-:Y:S04]  /*6830*/  LDGSTS.E [R0+0x10e00], [R238.64], P1 ;  /* 0x10e00000ee007fae */ /* 0x0003e80008921844 */
[----:B---3--:R1:W-:Y:S04]  /*6840*/  LDGSTS.E [R0+0x11200], [R244.64], P1 ;  /* 0x11200000f4007fae */ /* 0x0083e80008921844 */
[----:B------:R2:W-:Y:S04]  /*6850*/  LDGSTS.E [R0+0x11600], [R48.64], P1 ;  /* 0x1160000030007fae */ /* 0x0005e80008921844 */
[----:B------:R3:W-:Y:S04]  /*6860*/  LDGSTS.E [R0+0x11a00], [R46.64], P1 ;  /* 0x11a000002e007fae */ /* 0x0007e80008921844 */
[----:B------:R4:W-:Y:S04]  /*6870*/  LDGSTS.E [R0+0x11e00], [R44.64], P1 ;  /* 0x11e000002c007fae */ /* 0x0009e80008921844 */
[----:B--2---:R1:W5:Y:S04]  /*6880*/  LDL.LU.64 R48, [R1+0xdb8] ;  /* 0x000db80001307983 */ /* 0x0043680000300a00 */
[----:B---3--:R1:W5:Y:S04]  /*6890*/  LDL.LU.64 R46, [R1+0xdb0] ;  /* 0x000db000012e7983 */ /* 0x0083680000300a00 */
[----:B----4-:R1:W5:Y:S04]  /*68a0*/  LDL.LU.64 R44, [R1+0xda8] ;  /* 0x000da800012c7983 */ /* 0x0103680000300a00 */
        /* <DEDUP_REMOVED lines=14> */
[----:B------:R-:W0:Y:S04]  /*6990*/  LDGDEPBAR ;  /* 0x00000000000079af */ /* 0x000e280000000000 */
[----:B--2---:R1:W5:Y:S04]  /*69a0*/  LDL.LU.64 R38, [R1+0xd70] ;  /* 0x000d700001267983 */ /* 0x0043680000300a00 */
[----:B---3--:R1:W5:Y:S04]  /*69b0*/  LDL.LU.64 R36, [R1+0xd68] ;  /* 0x000d680001247983 */ /* 0x0083680000300a00 */
[----:B------:R1:W-:Y:S04]  /*69c0*/  STL [R1+0x5b0], RZ ;  /* 0x0005b0ff01007387 */ /* 0x0003e80000100800 */
        /* <DEDUP_REMOVED lines=46> */
[----:B------:R1:W-:Y:S01]  /*6cb0*/  STL [R1+0x45c], RZ ;  /* 0x00045cff01007387 */ /* 0x0003e20000100800 */
[----:B------:R-:W-:Y:S05]  /*6cc0*/  @!P6 BRA `(.L_x_0) ;  /* 0x000136300000e947 */ /* 0x000fea0003800000 */
[----:B------:R-:W2:Y:S04]  /*6cd0*/  LDL.LU.64 R72, [R1+0x2c0] ;  /* 0x0002c00001487983 */ /* 0x000ea80000300a00 */
[----:B------:R-:W3:Y:S04]  /*6ce0*/  LDL.LU.64 R70, [R1+0x2f0] ;  /* 0x0002f00001467983 */ /* 0x000ee80000300a00 */
[----:B------:R-:W4:Y:S01]  /*6cf0*/  LDL.LU.64 R74, [R1+0x2d8] ;  /* 0x0002d800014a7983 */ /* 0x000f220000300a00 */
[----:B------:R-:W-:-:S03]  /*6d00*/  IMAD.MOV.U32 R79, RZ, RZ, 0x1f ;  /* 0x0000001fff4f7424 */ /* 0x000fc600078e00ff */
[----:B------:R1:W-:Y:S02]  /*6d10*/  STL.64 [R1+0xd38], R10 ;  /* 0x000d380a01007387 */ /* 0x0003e40000100a00 */
[----:B------:R-:W-:Y:S02]  /*6d20*/  IADD3 R79, R79, c[0x0][0x180], RZ ;  /* 0x000060004f4f7a10 */ /* 0x000fe40007ffe0ff */
[----:B------:R-:W-:Y:S04]  /*6d30*/  STL.64 [R1+0xd30], R8 ;  /* 0x000d300801007387 */ /* 0x000fe80000100a00 */
[----:B------:R-:W-:Y:S04]  /*6d40*/  STL.64 [R1+0xd28], R6 ;  /* 0x000d280601007387 */ /* 0x000fe80000100a00 */
[----:B------:R2:W-:Y:S04]  /*6d50*/  STL.64 [R1+0xd20], R4 ;  /* 0x000d200401007387 */ /* 0x0005e80000100a00 */
[----:B-----5:R-:W-:Y:S04]  /*6d60*/  STL.64 [R1+0xd18], R12 ;  /* 0x000d180c01007387 */ /* 0x020fe80000100a00 */
[----:B------:R-:W-:Y:S04]  /*6d70*/  STL.64 [R1+0xd10], R14 ;  /* 0x000d100e01007387 */ /* 0x000fe80000100a00 */
        /* <DEDUP_REMOVED lines=22> */
[----:B------:R-:W2:Y:S04]  /*6ee0*/  S2R R69, SR_TID.X ;  /* 0x0000000000457919 */ /* 0x000ea80000002100 */
[----:B------:R-:W2:Y:S01]  /*6ef0*/  S2R R2, SR_TID.X ;  /* 0x0000000000027919 */ /* 0x000ea20000002100 */
[----:B-1----:R-:W-:-:S02]  /*6f00*/  IMAD.MOV.U32 R10, RZ, RZ, 0x1f ;  /* 0x0000001fff0a7424 */ /* 0x002fc400078e00ff */
[----:B--2---:R-:W-:Y:S02]  /*6f10*/  IMAD.MOV.U32 R4, RZ, RZ, R72 ;  /* 0x000000ffff047224 */ /* 0x004fe400078e0048 */
[----:B------:R-:W-:Y:S01]  /*6f20*/  IMAD.MOV.U32 R5, RZ, RZ, R73 ;  /* 0x000000ffff057224 */ /* 0x000fe200078e0049 */
[C---:B------:R-:W-:Y:S01]  /*6f30*/  LOP3.LUT R68, R69.reuse, 0x3, RZ, 0xc0, !PT ;  /* 0x0000000345447812 */ /* 0x040fe200078ec0ff */
[----:B---3--:R-:W-:Y:S01]  /*6f40*/  IMAD.MOV.U32 R6, RZ, RZ, R70 ;  /* 0x000000ffff067224 */ /* 0x008fe200078e0046 */
[----:B------:R-:W-:Y:S01]  /*6f50*/  LOP3.LUT R0, R69, 0x1c, RZ, 0xc0, !PT ;  /* 0x0000001c45007812 */ /* 0x000fe200078ec0ff */
[----:B------:R-:W-:Y:S01]  /*6f60*/  IMAD.MOV.U32 R7, RZ, RZ, R71 ;  /* 0x000000ffff077224 */ /* 0x000fe200078e0047 */
[----:B------:R1:W-:Y:S01]  /*6f70*/  STL.64 [R1+0xc58], R4 ;  /* 0x000c580401007387 */ /* 0x0003e20000100a00 */
[----:B----4-:R-:W-:Y:S02]  /*6f80*/  IMAD.MOV.U32 R8, RZ, RZ, R74 ;  /* 0x000000ffff087224 */ /* 0x010fe400078e004a */
[----:B------:R-:W-:Y:S01]  /*6f90*/  IMAD.MOV.U32 R9, RZ, RZ, R75 ;  /* 0x000000ffff097224 */ /* 0x000fe200078e004b */
[----:B------:R-:W-:Y:S01]  /*6fa0*/  IADD3 R10, R10, c[0x0][0x180], RZ ;  /* 0x000060000a0a7a10 */ /* 0x000fe20007ffe0ff */
[----:B------:R-:W-:Y:S01]  /*6fb0*/  IMAD R68, R68, 0x820, RZ ;  /* 0x0000082044447824 */ /* 0x000fe200078e02ff */
[----:B------:R-:W-:-:S02]  /*6fc0*/  LOP3.LUT R78, R2, 0x60, RZ, 0xc0, !PT ;  /* 0x00000060024e7812 */ /* 0x000fc400078ec0ff */
[----:B------:R-:W-:Y:S01]  /*6fd0*/  LOP3.LUT R252, R69, 0x7, RZ, 0xc0, !PT ;  /* 0x0000000745fc7812 */ /* 0x000fe200078ec0ff */
[----:B------:R-:W-:Y:S01]  /*6fe0*/  IMAD.MOV.U32 R71, RZ, RZ, c[0x0][0x180] ;  /* 0x00006000ff477624 */ /* 0x000fe200078e00ff */
[----:B-1----:R-:W2:Y:S01]  /*6ff0*/  LDL.LU.64 R4, [R1+0x308] ;  /* 0x0003080001047983 */ /* 0x002ea20000300a00 */
[----:B------:R-:W-:Y:S01]  /*7000*/  SHF.R.S32.HI R11, RZ, 0x1f, R10 ;  /* 0x0000001fff0b7819 */ /* 0x000fe2000001140a */
[----:B------:R-:W-:Y:S01]  /*7010*/  IMAD R0, R78, 0x2, R0 ;  /* 0x000000024e007824 */ /* 0x000fe200078e0200 */
[----:B------:R-:W-:Y:S01]  /*7020*/  SHF.R.S32.HI R2, RZ, 0x1f, R79 ;  /* 0x0000001fff027819 */ /* 0x000fe2000001144f */
[----:B------:R-:W-:Y:S01]  /*7030*/  STL.64 [R1+0xc50], R8 ;  /* 0x000c500801007387 */ /* 0x000fe20000100a00 */
[----:B------:R-:W-:Y:S01]  /*7040*/  IMAD R252, R252, 0x90, RZ ;  /* 0x00000090fcfc7824 */ /* 0x000fe200078e02ff */
[----:B------:R-:W-:Y:S01]  /*7050*/  LEA.HI R11, R11, R10, RZ, 0x5 ;  /* 0x0000000a0b0b7211 */ /* 0x000fe200078f28ff */
[----:B------:R-:W-:Y:S01]  /*7060*/  IMAD.SHL.U32 R69, R69, 0x2, RZ ;  /* 0x0000000245457824 */ /* 0x000fe200078e00ff */
[----:B------:R1:W-:Y:S01]  /*7070*/  STL.64 [R1+0xc48], R6 ;  /* 0x000c480601007387 */ /* 0x0003e20000100a00 */
[----:B------:R-:W-:-:S02]  /*7080*/  IADD3 R71, R71, -0x20, RZ ;  /* 0xffffffe047477810 */ /* 0x000fc40007ffe0ff */
[----:B------:R-:W-:Y:S02]  /*7090*/  LOP3.LUT R0, R68, R0, RZ, 0x3c, !PT ;  /* 0x0000000044007212 */ /* 0x000fe400078e3cff */
[----:B------:R-:W-:Y:S02]  /*70a0*/  LOP3.LUT R252, R252, 0x30, R69, 0x78, !PT ;  /* 0x00000030fcfc7812 */ /* 0x000fe400078e7845 */
[----:B------:R-:W-:Y:S01]  /*70b0*/  LEA.HI R2, R2, R79, RZ, 0x5 ;  /* 0x0000004f02027211 */ /* 0x000fe200078f28ff */
[----:B-1----:R-:W3:Y:S04]  /*70c0*/  LDL.LU.64 R6, [R1+0x340] ;  /* 0x0003400001067983 */ /* 0x002ee80000300a00 */
[----:B--2---:R1:W-:Y:S04]  /*70d0*/  STL.64 [R1+0xc40], R4 ;  /* 0x000c400401007387 */ /* 0x0043e80000100a00 */
[----:B-1----:R-:W2:Y:S04]  /*70e0*/  LDL.LU.64 R4, [R1+0x358] ;  /* 0x0003580001047983 */ /* 0x002ea80000300a00 */
[----:B---3--:R1:W-:Y:S04]  /*70f0*/  STL.64 [R1+0xc38], R6 ;  /* 0x000c380601007387 */ /* 0x0083e80000100a00 */
        /* <DEDUP_REMOVED lines=187> */
[----:B---3--:R-:W-:Y:S04]  /*7cb0*/  STL.64 [R1+0x948], R6 ;  /* 0x0009480601007387 */ /* 0x008fe80000100a00 */
[----:B------:R-:W-:Y:S04]  /*7cc0*/  STL.64 [R1+0x938], R50 ;  /* 0x0009383201007387 */ /* 0x000fe80000100a00 */
[----:B--2---:R1:W-:Y:S04]  /*7cd0*/  STL.64 [R1+0x940], R4 ;  /* 0x0009400401007387 */ /* 0x0043e80000100a00 */
        /* <DEDUP_REMOVED lines=9> */
[----:B-1----:R-:W2:Y:S04]  /*7d70*/  LDL.LU.64 R4, [R1+0x20] ;  /* 0x0000200001047983 */ /* 0x002ea80000300a00 */
[----:B------:R-:W3:Y:S04]  /*7d80*/  LDL.LU.64 R6, [R1+0x28] ;  /* 0x0000280001067983 */ /* 0x000ee80000300a00 */
        /* <DEDUP_REMOVED lines=35> */
[----:B--2---:R1:W-:Y:S04]  /*7fc0*/  STL.64 [R1+0x858], R4 ;  /* 0x0008580401007387 */ /* 0x0043e80000100a00 */
[----:B-1----:R-:W2:Y:S04]  /*7fd0*/  LDL.LU.64 R4, [R1+0x390] ;  /* 0x0003900001047983 */ /* 0x002ea80000300a00 */
[----:B------:R-:W3:Y:S04]  /*7fe0*/  LDL.LU.64 R6, [R1+0x3a0] ;  /* 0x0003a00001067983 */ /* 0x000ee80000300a00 */
[----:B--2---:R1:W-:Y:S04]  /*7ff0*/  STL.64 [R1+0x850], R4 ;  /* 0x0008500401007387 */ /* 0x0043e80000100a00 */
[----:B-1----:R-:W2:Y:S04]  /*8000*/  LDL.LU.64 R4, [R1+0x3a8] ;  /* 0x0003a80001047983 */ /* 0x002ea80000300a00 */
[----:B---3--:R-:W-:Y:S04]  /*8010*/  STL.64 [R1+0x848], R6 ;  /* 0x0008480601007387 */ /* 0x008fe80000100a00 */
[----:B--2---:R1:W-:Y:S04]  /*8020*/  STL.64 [R1+0x840], R4 ;  /* 0x0008400401007387 */ /* 0x0043e80000100a00 */
        /* <DEDUP_REMOVED lines=153> */
[----:B------:R2:W-:Y:S04]  /*89c0*/  STL [R1], RZ ;  /* 0x000000ff01007387 */ /* 0x0005e80000100800 */
        /* <DEDUP_REMOVED lines=187> */
[----:B-1----:R-:W-:Y:S01]  /*9580*/  SHF.R.S32.HI R5, RZ, 0x5, R11 ;  /* 0x00000005ff057819 */ /* 0x002fe2000001140b */
[----:B------:R-:W-:Y:S01]  /*9590*/  IMAD.MOV.U32 R2, RZ, RZ, R71 ;  /* 0x000000ffff027224 */ /* 0x000fe200078e0047 */
[----:B------:R-:W-:Y:S01]  /*95a0*/  CS2R R248, SRZ ;  /* 0x0000000000f87805 */ /* 0x000fe2000001ff00 */
[----:B------:R-:W-:Y:S01]  /*95b0*/  CS2R R250, SRZ ;  /* 0x0000000000fa7805 */ /* 0x000fe2000001ff00 */
[----:B------:R-:W-:Y:S01]  /*95c0*/  IADD3 R6, R5, -0x1, RZ ;  /* 0xffffffff05067810 */ /* 0x000fe20007ffe0ff */
        /* <DEDUP_REMOVED lines=84> */
[----:B------:R-:W-:-:S02]  /*9b10*/  LOP3.LUT R5, R0, 0x20, RZ, 0x3c, !PT ;  /* 0x0000002000057812 */ /* 0x000fc400078e3cff */
[----:B--2---:R-:W-:Y:S02]  /*9b20*/  LOP3.LUT R4, R252, 0x40, RZ, 0x3c, !PT ;  /* 0x00000040fc047812 */ /* 0x004fe400078e3cff */
.L_x_1:
[----:B------:R-:W-:Y:S01]  /*9b30*/  STL.64 [R1+0x13f8], R98 ;  /* 0x0013f86201007387 */ /* 0x000fe20000100a00 */
[----:B------:R-:W-:-:S04]  /*9b40*/  DEPBAR.LE SB0, 0x0 ;  /* 0x000080000000791a */ /* 0x000fc80000000000 */
[----:B------:R1:W-:Y:S04]  /*9b50*/  STL.64 [R1+0x13f0], R96 ;  /* 0x0013f06001007387 */ /* 0x0003e80000100a00 */
[----:B------:R-:W-:Y:S06]  /*9b60*/  BAR.SYNC.DEFER_BLOCKING 0x0 ;  /* 0x0000000000007b1d */ /* 0x000fec0000010000 */
[----:B-1----:R-:W2:Y:S04]  /*9b70*/  LDL.LU.64 R96, [R1+0x290] ;  /* 0x0002900001607983 */ /* 0x002ea80000300a00 */
[----:B------:R-:W2:Y:S04]  /*9b80*/  LDL.LU.64 R98, [R1+0x298] ;  /* 0x0002980001627983 */ /* 0x000ea80000300a00 */
[----:B------:R-:W-:Y:S04]  /*9b90*/  STL.64 [R1+0x13e8], R94 ;  /* 0x0013e85e01007387 */ /* 0x000fe80000100a00 */
[----:B------:R1:W-:Y:S04]  /*9ba0*/  STL.64 [R1+0x13e0], R92 ;  /* 0x0013e05c01007387 */ /* 0x0003e80000100a00 */
[----:B----45:R-:W3:Y:S01]  /*9bb0*/  LDSM.16.M88.4 R4, [R252+0x10000] ;  /* 0x01000000fc04783b */ /* 0x030ee20000000200 */
[----:B------:R-:W-:-:S03]  /*9bc0*/  LOP3.LUT R244, R0, 0x20, RZ, 0x3c, !PT ;  /* 0x0000002000f47812 */ /* 0x000fc600078e3cff */
[----:B------:R-:W4:Y:S04]  /*9bd0*/  LDSM.16.M88.4 R8, [R252+0x10400] ;  /* 0x01040000fc08783b */ /* 0x000f280000000200 */
[----:B-1----:R-:W2:Y:S04]  /*9be0*/  LDL.LU.64 R92, [R1+0x2a0] ;  /* 0x0002a000015c7983 */ /* 0x002ea80000300a00 */
[----:B------:R-:W2:Y:S04]  /*9bf0*/  LDL.LU.64 R94, [R1+0x2a8] ;  /* 0x0002a800015e7983 */ /* 0x000ea80000300a00 */
[----:B------:R-:W-:Y:S04]  /*9c00*/  STL.64 [R1+0x13d8], R90 ;  /* 0x0013d85a01007387 */ /* 0x000fe80000100a00 */
[----:B------:R1:W-:Y:S04]  /*9c10*/  STL.64 [R1+0x13d0], R88 ;  /* 0x0013d05801007387 */ /* 0x0003e80000100a00 */
[----:B------:R-:W3:Y:S04]  /*9c20*/  LDSM.16.M88.4 R12, [R252+0x10800] ;  /* 0x01080000fc0c783b */ /* 0x000ee80000000200 */
[----:B------:R-:W3:Y:S04]  /*9c30*/  LDSM.16.M88.4 R16, [R252+0x10c00] ;  /* 0x010c0000fc10783b */ /* 0x000ee80000000200 */
[----:B-1----:R-:W2:Y:S04]  /*9c40*/  LDL.LU.64 R88, [R1+0x2b0] ;  /* 0x0002b00001587983 */ /* 0x002ea80000300a00 */
[----:B------:R-:W2:Y:S04]  /*9c50*/  LDL.LU.64 R90, [R1+0x2b8] ;  /* 0x0002b800015a7983 */ /* 0x000ea80000300a00 */
[----:B------:R-:W1:Y:S04]  /*9c60*/  LDSM.16.M88.4 R20, [R252+0x11000] ;  /* 0x01100000fc14783b */ /* 0x000e680000000200 */
[----:B------:R-:W-:Y:S04]  /*9c70*/  LDS R240, [R0] ;  /* 0x0000000000f07984 */ /* 0x000fe80000000800 */
[----:B------:R-:W-:Y:S04]  /*9c80*/  LDS R242, [R0+0x2000] ;  /* 0x0020000000f27984 */ /* 0x000fe80000000800 */
[----:B------:R-:W-:Y:S04]  /*9c90*/  LDS R241, [R244] ;  /* 0x00000000f4f17984 */ /* 0x000fe80000000800 */
[----:B------:R-:W-:Y:S04]  /*9ca0*/  LDS R243, [R244+0x2000] ;  /* 0x00200000f4f37984 */ /* 0x000fe80000000800 */
[----:B------:R-:W1:Y:S04]  /*9cb0*/  LDSM.16.M88.4 R24, [R252+0x11400] ;  /* 0x01140000fc18783b */ /* 0x000e680000000200 */
        /* <DEDUP_REMOVED lines=8> */
[----:B------:R-:W-:Y:S04]  /*9d40*/  STL.64 [R1+0x13c8], R86 ;  /* 0x0013c85601007387 */ /* 0x000fe80000100a00 */
[----:B------:R-:W1:Y:S04]  /*9d50*/  LDSM.16.M88.4 R60, [R252+0x13800] ;  /* 0x01380000fc3c783b */ /* 0x000e680000000200 */
[----:B------:R-:W-:Y:S04]  /*9d60*/  STL.64 [R1+0x13c0], R84 ;  /* 0x0013c05401007387 */ /* 0x000fe80000100a00 */
[----:B------:R-:W-:Y:S04]  /*9d70*/  STL.64 [R1+0x13b8], R82 ;  /* 0x0013b85201007387 */ /* 0x000fe80000100a00 */
[----:B------:R-:W1:Y:S04]  /*9d80*/  LDSM.16.M88.4 R64, [R252+0x13c00] ;  /* 0x013c0000fc40783b */ /* 0x000e680000000200 */
[----:B------:R-:W-:Y:S04]  /*9d90*/  STL.64 [R1+0x13b0], R80 ;  /* 0x0013b05001007387 */ /* 0x000fe80000100a00 */
[----:B------:R-:W-:Y:S04]  /*9da0*/  STL.64 [R1+0x13a8], R78 ;  /* 0x0013a84e01007387 */ /* 0x000fe80000100a00 */
[----:B------:R-:W-:Y:S04]  /*9db0*/  STL.64 [R1+0x13a0], R76 ;  /* 0x0013a04c01007387 */ /* 0x000fe80000100a00 */
[----:B------:R-:W-:Y:S04]  /*9dc0*/  STL.64 [R1+0x1398], R74 ;  /* 0x0013984a01007387 */ /* 0x000fe80000100a00 */
[----:B------:R-:W-:Y:S04]  /*9dd0*/  STL.64 [R1+0x1390], R72 ;  /* 0x0013904801007387 */ /* 0x000fe80000100a00 */
[----:B------:R-:W-:Y:S04]  /*9de0*/  STL.64 [R1+0x1388], R70 ;  /* 0x0013884601007387 */ /* 0x000fe80000100a00 */
[----:B------:R2:W-:Y:S04]  /*9df0*/  STL.64 [R1+0x1380], R68 ;  /* 0x0013804401007387 */ /* 0x0005e80000100a00 */
[----:B------:R-:W-:Y:S04]  /*9e00*/  STL [R1+0xf00], R2 ;  /* 0x000f000201007387 */ /* 0x000fe80000100800 */
[----:B------:R-:W-:Y:S04]  /*9e10*/  STL [R1+0xe00], R3 ;  /* 0x000e000301007387 */ /* 0x000fe80000100800 */
[----:B---3--:R-:W-:Y:S04]  /*9e20*/  STL [R1+0x1370], R6 ;  /* 0x0013700601007387 */ /* 0x008fe80000100800 */
[----:B------:R-:W-:Y:S04]  /*9e30*/  STL [R1+0x136c], R7 ;  /* 0x00136c0701007387 */ /* 0x000fe80000100800 */
[----:B----4-:R3:W-:Y:S04]  /*9e40*/  STL [R1+0x1378], R10 ;  /* 0x0013780a01007387 */ /* 0x0107e80000100800 */
[----:B------:R4:W-:Y:S04]  /*9e50*/  STL [R1+0x1374], R11 ;  /* 0x0013740b01007387 */ /* 0x0009e80000100800 */
[----:B------:R-:W-:Y:S04]  /*9e60*/  STL [R1+0x1368], R14 ;  /* 0x0013680e01007387 */ /* 0x000fe80000100800 */
[----:B------:R-:W-:Y:S04]  /*9e70*/  STL [R1+0x1364], R15 ;  /* 0x0013640f01007387 */ /* 0x000fe80000100800 */
[----:B------:R-:W-:Y:S04]  /*9e80*/  STL [R1+0x133c], R18 ;  /* 0x00133c1201007387 */ /* 0x000fe80000100800 */
[----:B------:R-:W-:Y:S04]  /*9e90*/  STL [R1+0x1338], R19 ;  /* 0x0013381301007387 */ /* 0x000fe80000100800 */
[----:B-1----:R-:W-:Y:S04]  /*9ea0*/  STL [R1+0x1334], R22 ;  /* 0x0013341601007387 */ /* 0x002fe80000100800 */
[----:B------:R-:W-:Y:S04]  /*9eb0*/  STL [R1+0x1330], R23 ;  /* 0x0013301701007387 */ /* 0x000fe80000100800 */
        /* <DEDUP_REMOVED lines=23> */
[----:B------:R-:W-:Y:S04]  /*a030*/  LDS R236, [R0+0x100] ;  /* 0x0001000000ec7984 */ /* 0x000fe80000000800 */
[----:B------:R-:W-:Y:S04]  /*a040*/  LDS R238, [R0+0x2100] ;  /* 0x0021000000ee7984 */ /* 0x000fe80000000800 */
[----:B------:R-:W-:Y:S04]  /*a050*/  LDS R237, [R244+0x100] ;  /* 0x00010000f4ed7984 */ /* 0x000fe80000000800 */
[----:B------:R-:W1:Y:S04]  /*a060*/  LDS R239, [R244+0x2100] ;  /* 0x00210000f4ef7984 */ /* 0x000e680000000800 */
[----:B------:R-:W-:Y:S01]  /*a070*/  LDS R246, [R0+0x6000] ;  /* 0x0060000000f67984 */ /* 0x000fe20000000800 */
[C---:B--2---:R-:W-:Y:S08]  /*a080*/  HMMA.1688.F32.TF32 R68, R240.reuse, R8, R92 ;  /* 0x00000008f044723c */ /* 0x044ff0000008105c */
[----:B------:R-:W-:Y:S11]  /*a090*/  HMMA.1688.F32.TF32 R72, R240, R4, R88 ;  /* 0x00000004f048723c */ /* 0x000ff60000081058 */
[----:B------:R-:W-:Y:S05]  /*a0a0*/  @!UPT UIADD3 URZ, URZ, URZ, URZ ;  /* 0x0000003f3f3ff290 */ /* 0x000fea000fffe03f */
[----:B---3--:R-:W-:Y:S02]  /*a0b0*/  IMAD.MOV.U32 R10, RZ, RZ, R69 ;  /* 0x000000ffff0a7224 */ /* 0x008fe400078e0045 */
[----:B----4-:R-:W-:Y:S02]  /*a0c0*/  IMAD.MOV.U32 R11, RZ, RZ, R70 ;  /* 0x000000ffff0b7224 */ /* 0x010fe400078e0046 */
[----:B------:R-:W-:-:S03]  /*a0d0*/  IMAD.MOV.U32 R6, RZ, RZ, R71 ;  /* 0x000000ffff067224 */ /* 0x000fc600078e0047 */
[----:B------:R-:W-:Y:S04]  /*a0e0*/  STL.64 [R1+0x800], R72 ;  /* 0x0008004801007387 */ /* 0x000fe80000100a00 */
[----:B------:R-:W-:Y:S04]  /*a0f0*/  STL.64 [R1+0x808], R74 ;  /* 0x0008084a01007387 */ /* 0x000fe80000100a00 */
[----:B------:R2:W-:Y:S04]  /*a100*/  STL [R1+0x7f0], R68 ;  /* 0x0007f04401007387 */ /* 0x0005e80000100800 */
[----:B------:R-:W3:Y:S04]  /*a110*/  LDL.LU.64 R92, [R1+0x270] ;  /* 0x00027000015c7983 */ /* 0x000ee80000300a00 */
[----:B------:R-:W3:Y:S04]  /*a120*/  LDL.LU.64 R94, [R1+0x278] ;  /* 0x00027800015e7983 */ /* 0x000ee80000300a00 */
[----:B------:R-:W4:Y:S04]  /*a130*/  LDL.LU.64 R88, [R1+0x260] ;  /* 0x0002600001587983 */ /* 0x000f280000300a00 */
[----:B------:R-:W4:Y:S04]  /*a140*/  LDL.LU.64 R90, [R1+0x268] ;  /* 0x00026800015a7983 */ /* 0x000f280000300a00 */
[----:B------:R-:W4:Y:S04]  /*a150*/  LDL.LU.64 R84, [R1+0x250] ;  /* 0x0002500001547983 */ /* 0x000f280000300a00 */
[----:B------:R-:W4:Y:S04]  /*a160*/  LDL.LU.64 R86, [R1+0x258] ;  /* 0x0002580001567983 */ /* 0x000f280000300a00 */
[----:B------:R-:W4:Y:S04]  /*a170*/  LDL.LU.64 R80, [R1+0x240] ;  /* 0x0002400001507983 */ /* 0x000f280000300a00 */
[----:B------:R-:W4:Y:S01]  /*a180*/  LDL.LU.64 R82, [R1+0x248] ;  /* 0x0002480001527983 */ /* 0x000f220000300a00 */
[----:B--2---:R-:W-:Y:S03]  /*a190*/  HMMA.1688.F32.TF32 R68, R240, R12, R96 ;  /* 0x0000000cf044723c */ /* 0x004fe60000081060 */
[----:B------:R-:W2:Y:S04]  /*a1a0*/  LDL.LU.64 R76, [R1+0x230] ;  /* 0x00023000014c7983 */ /* 0x000ea80000300a00 */
[----:B------:R-:W2:Y:S04]  /*a1b0*/  LDL.LU.64 R78, [R1+0x238] ;  /* 0x00023800014e7983 */ /* 0x000ea80000300a00 */
[----:B------:R-:W2:Y:S04]  /*a1c0*/  LDL.LU.64 R72, [R1+0x220] ;  /* 0x0002200001487983 */ /* 0x000ea80000300a00 */
[----:B------:R-:W2:Y:S09]  /*a1d0*/  LDL.LU.64 R74, [R1+0x228] ;  /* 0x00022800014a7983 */ /* 0x000eb20000300a00 */
[----:B------:R-:W-:-:S02]  /*a1e0*/  IMAD.MOV.U32 R7, RZ, RZ, R68 ;  /* 0x000000ffff077224 */ /* 0x000fc400078e0044 */
[----:B------:R-:W-:Y:S02]  /*a1f0*/  IMAD.MOV.U32 R252, RZ, RZ, R69 ;  /* 0x000000fffffc7224 */ /* 0x000fe400078e0045 */
[----:B------:R-:W-:Y:S01]  /*a200*/  IMAD.MOV.U32 R3, RZ, RZ, R70 ;  /* 0x000000ffff037224 */ /* 0x000fe200078e0046 */
[----:B------:R-:W2:Y:S01]  /*a210*/  LDL.LU.64 R68, [R1+0x210] ;  /* 0x0002100001447983 */ /* 0x000ea20000300a00 */
[----:B------:R-:W-:-:S03]  /*a220*/  IMAD.MOV.U32 R2, RZ, RZ, R71 ;  /* 0x000000ffff027224 */ /* 0x000fc600078e0047 */
[----:B------:R-:W2:Y:S01]  /*a230*/  LDL.LU.64 R70, [R1+0x218] ;  /* 0x0002180001467983 */ /* 0x000ea20000300a00 */
[C---:B---3--:R-:W-:Y:S08]  /*a240*/  HMMA.1688.F32.TF32 R92, R240.reuse, R16, R92 ;  /* 0x00000010f05c723c */ /* 0x048ff0000008105c */
[C---:B----4-:R-:W-:Y:S08]  /*a250*/  HMMA.1688.F32.TF32 R88, R240.reuse, R20, R88 ;  /* 0x00000014f058723c */ /* 0x050ff00000081058 */
[C---:B------:R-:W-:Y:S08]  /*a260*/  HMMA.1688.F32.TF32 R84, R240.reuse, R24, R84 ;  /* 0x00000018f054723c */ /* 0x040ff00000081054 */
[C---:B------:R-:W-:Y:S01]  /*a270*/  HMMA.1688.F32.TF32 R80, R240.reuse, R28, R80 ;  /* 0x0000001cf050723c */ /* 0x040fe20000081050 */
[----:B------:R3:W-:Y:S04]  /*a280*/  STL [R1+0x7d0], R92 ;  /* 0x0007d05c01007387 */ /* 0x0007e80000100800 */
[----:B------:R2:W-:Y:S04]  /*a290*/  STL [R1+0x7dc], R95 ;  /* 0x0007dc5f01007387 */ /* 0x0005e80000100800 */
[----:B------:R1:W-:Y:S04]  /*a2a0*/  STL.64 [R1+0x7c0], R88 ;  /* 0x0007c05801007387 */ /* 0x0003e80000100a00 */
[----:B------:R1:W-:Y:S04]  /*a2b0*/  STL.64 [R1+0x7c8], R90 ;  /* 0x0007c85a01007387 */ /* 0x0003e80000100a00 */
[----:B------:R1:W-:Y:S04]  /*a2c0*/  STL.64 [R1+0x7b0], R84 ;  /* 0x0007b05401007387 */ /* 0x0003e80000100a00 */
[----:B------:R1:W-:Y:S04]  /*a2d0*/  STL.64 [R1+0x7b8], R86 ;  /* 0x0007b85601007387 */ /* 0x0003e80000100a00 */
[----:B------:R1:W-:Y:S04]  /*a2e0*/  STL.64 [R1+0x7a0], R80 ;  /* 0x0007a05001007387 */ /* 0x0003e80000100a00 */
[----:B------:R1:W-:Y:S04]  /*a2f0*/  STL.64 [R1+0x7a8], R82 ;  /* 0x0007a85201007387 */ /* 0x0003e80000100a00 */
[----:B------:R-:W4:Y:S04]  /*a300*/  LDL.LU.64 R96, [R1+0x200] ;  /* 0x0002000001607983 */ /* 0x000f280000300a00 */
[----:B------:R-:W4:Y:S01]  /*a310*/  LDL.LU.64 R98, [R1+0x208] ;  /* 0x0002080001627983 */ /* 0x000f220000300a00 */
[C---:B--2---:R-:W-:Y:S08]  /*a320*/  HMMA.1688.F32.TF32 R76, R240.reuse, R32, R76 ;  /* 0x00000020f04c723c */ /* 0x044ff0000008104c */
[C---:B------:R-:W-:Y:S08]  /*a330*/  HMMA.1688.F32.TF32 R72, R240.reuse, R36, R72 ;  /* 0x00000024f048723c */ /* 0x040ff00000081048 */
[----:B------:R-:W-:Y:S01]  /*a340*/  HMMA.1688.F32.TF32 R68, R240, R40, R68 ;  /* 0x00000028f044723c */ /* 0x000fe20000081044 */
[----:B------:R-:W-:-:S02]  /*a350*/  IMAD.MOV.U32 R14, RZ, RZ, R93 ;  /* 0x000000ffff0e7224 */ /* 0x000fc400078e005d */
[----:B------:R-:W-:Y:S01]  /*a360*/  IMAD.MOV.U32 R15, RZ, RZ, R94 ;  /* 0x000000ffff0f7224 */ /* 0x000fe200078e005e */
[----:B---3--:R-:W2:Y:S04]  /*a370*/  LDL.LU.64 R92, [R1+0x1f0] ;  /* 0x0001f000015c7983 */ /* 0x008ea80000300a00 */
[----:B------:R-:W2:Y:S04]  /*a380*/  LDL.LU.64 R94, [R1+0x1f8] ;  /* 0x0001f800015e7983 */ /* 0x000ea80000300a00 */
[----:B-1----:R-:W3:Y:S04]  /*a390*/  LDL.LU.64 R88, [R1+0x1e0] ;  /* 0x0001e00001587983 */ /* 0x002ee80000300a00 */
[----:B------:R-:W3:Y:S01]  /*a3a0*/  LDL.LU.64 R90, [R1+0x1e8] ;  /* 0x0001e800015a7983 */ /* 0x000ee20000300a00 */
[----:B------:R-:W-:-:S03]  /*a3b0*/  IMAD.MOV.U32 R46, RZ, RZ, R76 ;  /* 0x000000ffff2e7224 */ /* 0x000fc600078e004c */
        /* <DEDUP_REMOVED lines=11> */
[----:B------:R-:W-:Y:S02]  /*a470*/  IMAD.MOV.U32 R34, RZ, RZ, R74 ;  /* 0x000000ffff227224 */ /* 0x000fe400078e004a */
[----:B------:R-:W-:Y:S01]  /*a480*/  IMAD.MOV.U32 R35, RZ, RZ, R75 ;  /* 0x000000ffff237224 */ /* 0x000fe200078e004b */
[----:B------:R-:W3:Y:S01]  /*a490*/  LDL.LU.64 R72, [R1+0x1a0] ;  /* 0x0001a00001487983 */ /* 0x000ee20000300a00 */
[----:B------:R-:W-:Y:S02]  /*a4a0*/  IMAD.MOV.U32 R23, RZ, RZ, R68 ;  /* 0x000000ffff177224 */ /* 0x000fe400078e0044 */
[----:B------:R-:W-:Y:S01]  /*a4b0*/  IMAD.MOV.U32 R31, RZ, RZ, R69 ;  /* 0x000000ffff1f7224 */ /* 0x000fe200078e0045 */
[----:B------:R-:W3:Y:S01]  /*a4c0*/  LDL.LU.64 R74, [R1+0x1a8] ;  /* 0x0001a800014a7983 */ /* 0x000ee20000300a00 */
[----:B------:R-:W-:Y:S02]  /*a4d0*/  IMAD.MOV.U32 R26, RZ, RZ, R70 ;  /* 0x000000ffff1a7224 */ /* 0x000fe400078e0046 */
[----:B------:R-:W-:Y:S01]  /*a4e0*/  IMAD.MOV.U32 R27, RZ, RZ, R71 ;  /* 0x000000ffff1b7224 */ /* 0x000fe200078e0047 */
[----:B------:R-:W3:Y:S04]  /*a4f0*/  LDL.LU.64 R68, [R1+0x190] ;  /* 0x0001900001447983 */ /* 0x000ee80000300a00 */
[----:B------:R-:W3:Y:S01]  /*a500*/  LDL.LU.64 R70, [R1+0x198] ;  /* 0x0001980001467983 */ /* 0x000ee20000300a00 */
[C---:B----4-:R-:W-:Y:S11]  /*a510*/  HMMA.1688.F32.TF32 R96, R240.reuse, R44, R96 ;  /* 0x0000002cf060723c */ /* 0x050ff60000081060 */
[----:B------:R-:W-:Y:S11]  /*a520*/  @!UPT UIADD3 URZ, URZ, URZ, URZ ;  /* 0x0000003f3f3ff290 */ /* 0x000ff6000fffe03f */
[----:B------:R-:W-:Y:S02]  /*a530*/  @!UPT UIADD3 URZ, URZ, URZ, URZ ;  /* 0x0000003f3f3ff290 */ /* 0x000fe4000fffe03f */
[----:B------:R-:W-:Y:S02]  /*a540*/  IMAD.MOV.U32 R30, RZ, RZ, R96 ;  /* 0x000000ffff1e7224 */ /* 0x000fe400078e0060 */
[----:B------:R-:W-:Y:S02]  /*a550*/  IMAD.MOV.U32 R18, RZ, RZ, R97 ;  /* 0x000000ffff127224 */ /* 0x000fe400078e0061 */
[----:B------:R-:W-:Y:S02]  /*a560*/  IMAD.MOV.U32 R19, RZ, RZ, R98 ;  /* 0x000000ffff137224 */ /* 0x000fe400078e0062 */
[----:B------:R-:W-:Y:S02]  /*a570*/  IMAD.MOV.U32 R22, RZ, RZ, R99 ;  /* 0x000000ffff167224 */ /* 0x000fe400078e0063 */
[C---:B--2---:R-:W-:Y:S08]  /*a580*/  HMMA.1688.F32.TF32 R96, R240.reuse, R48, R92 ;  /* 0x00000030f060723c */ /* 0x044ff0000008105c */
[C---:B---3--:R-:W-:Y:S08]  /*a590*/  HMMA.1688.F32.TF32 R92, R240.reuse, R52, R88 ;  /* 0x00000034f05c723c */ /* 0x048ff00000081058 */
[C---:B------:R-:W-:Y:S08]  /*a5a0*/  HMMA.1688.F32.TF32 R88, R240.reuse, R56, R84 ;  /* 0x00000038f058723c */ /* 0x040ff00000081054 */
[C---:B------:R-:W-:Y:S08]  /*a5b0*/  HMMA.1688.F32.TF32 R80, R240.reuse, R60, R80 ;  /* 0x0000003cf050723c */ /* 0x040ff00000081050 */
[----:B------:R-:W-:Y:S08]  /*a5c0*/  HMMA.1688.F32.TF32 R76, R240, R64, R76 ;  /* 0x00000040f04c723c */ /* 0x000ff0000008104c */
[C---:B------:R-:W-:Y:S01]  /*a5d0*/  HMMA.1688.F32.TF32 R72, R236.reuse, R4, R72 ;  /* 0x00000004ec48723c */ /* 0x040fe20000081048 */
[----:B------:R-:W-:Y:S07]  /*a5e0*/  STL.64 [R1+0x580], R96 ;  /* 0x0005806001007387 */ /* 0x000fee0000100a00 */
[C---:B------:R-:W-:Y:S01]  /*a5f0*/  HMMA.1688.F32.TF32 R68, R236.reuse, R8, R68 ;  /* 0x00000008ec44723c */ /* 0x040fe20000081044 */
[----:B------:R-:W-:Y:S04]  /*a600*/  STL.64 [R1+0x588], R98 ;  /* 0x0005886201007387 */ /* 0x000fe80000100a00 */
[----:B------:R-:W2:Y:S04]  /*a610*/  LDL.LU.64 R84, [R1+0x180] ;  /* 0x0001800001547983 */ /* 0x000ea80000300a00 */
[----:B------:R-:W-:Y:S04]  /*a620*/  STL.64 [R1+0x550], R92 ;  /* 0x0005505c01007387 */ /* 0x000fe80000100a00 */
[----:B------:R-:W-:Y:S04]  /*a630*/  STL.64 [R1+0x558], R94 ;  /* 0x0005585e01007387 */ /* 0x000fe80000100a00 */
[----:B------:R-:W2:Y:S04]  /*a640*/  LDL.LU.64 R86, [R1+0x188] ;  /* 0x0001880001567983 */ /* 0x000ea80000300a00 */
[----:B------:R-:W-:Y:S04]  /*a650*/  STL.64 [R1+0x520], R88 ;  /* 0x0005205801007387 */ /* 0x000fe80000100a00 */
[----:B------:R-:W-:Y:S04]  /*a660*/  STL.64 [R1+0x528], R90 ;  /* 0x0005285a01007387 */ /* 0x000fe80000100a00 */
[----:B------:R1:W-:Y:S04]  /*a670*/  STL.64 [R1+0x4f0], R80 ;  /* 0x0004f05001007387 */ /* 0x0003e80000100a00 */
[----:B------:R3:W-:Y:S04]  /*a680*/  STL.64 [R1+0x4f8], R82 ;  /* 0x0004f85201007387 */ /* 0x0007e80000100a00 */
[----:B------:R4:W-:Y:S04]  /*a690*/  STL.64 [R1+0x4c0], R76 ;  /* 0x0004c04c01007387 */ /* 0x0009e80000100a00 */
[----:B------:R3:W-:Y:S04]  /*a6a0*/  STL.64 [R1+0x4c8], R78 ;  /* 0x0004c84e01007387 */ /* 0x0007e80000100a00 */
[----:B-1----:R-:W2:Y:S04]  /*a6b0*/  LDL.LU.64 R80, [R1+0x170] ;  /* 0x0001700001507983 */ /* 0x002ea80000300a00 */
[----:B------:R1:W-:Y:S04]  /*a6c0*/  STL.64 [R1+0x4b0], R72 ;  /* 0x0004b04801007387 */ /* 0x0003e80000100a00 */
[----:B------:R1:W-:Y:S04]  /*a6d0*/  STL.64 [R1+0x4b8], R74 ;  /* 0x0004b84a01007387 */ /* 0x0003e80000100a00 */
[----:B---3--:R-:W3:Y:S04]  /*a6e0*/  LDL.LU.64 R82, [R1+0x178] ;  /* 0x0001780001527983 */ /* 0x008ee80000300a00 */
[----:B------:R1:W-:Y:S04]  /*a6f0*/  STL.64 [R1+0x480], R68 ;  /* 0x0004804401007387 */ /* 0x0003e80000100a00 */
[----:B------:R1:W-:Y:S04]  /*a700*/  STL.64 [R1+0x488], R70 ;  /* 0x0004884601007387 */ /* 0x0003e80000100a00 */
[----:B----4-:R-:W4:Y:S04]  /*a710*/  LDL.LU.64 R76, [R1+0x150] ;  /* 0x00015000014c7983 */ /* 0x010f280000300a00 */
[----:B------:R-:W4:Y:S04]  /*a720*/  LDL.LU.64 R78, [R1+0x158] ;  /* 0x00015800014e7983 */ /* 0x000f280000300a00 */
[----:B------:R-:W4:Y:S04]  /*a730*/  LDL.LU.64 R96, [R1+0x140] ;  /* 0x0001400001607983 */ /* 0x000f280000300a00 */
[----:B------:R-:W4:Y:S04]  /*a740*/  LDL.LU.64 R98, [R1+0x148] ;  /* 0x0001480001627983 */ /* 0x000f280000300a00 */
[----:B------:R-:W4:Y:S04]  /*a750*/  LDL.LU.64 R240, [R1+0x130] ;  /* 0x0001300001f07983 */ /* 0x000f280000300a00 */
[----:B------:R-:W4:Y:S04]  /*a760*/  LDL.LU.64 R242, [R1+0x138] ;  /* 0x0001380001f27983 */ /* 0x000f280000300a00 */
[----:B-1----:R-:W4:Y:S04]  /*a770*/  LDL.LU.64 R72, [R1+0x120] ;  /* 0x0001200001487983 */ /* 0x002f280000300a00 */
[----:B------:R-:W4:Y:S04]  /*a780*/  LDL.LU.64 R74, [R1+0x128] ;  /* 0x00012800014a7983 */ /* 0x000f280000300a00 */
[----:B------:R-:W4:Y:S04]  /*a790*/  LDL.LU.64 R68, [R1+0x110] ;  /* 0x0001100001447983 */ /* 0x000f280000300a00 */
[----:B------:R-:W4:Y:S04]  /*a7a0*/  LDL.LU.64 R70, [R1+0x118] ;  /* 0x0001180001467983 */ /* 0x000f280000300a00 */
[----:B------:R-:W4:Y:S04]  /*a7b0*/  LDL.LU.64 R92, [R1+0x100] ;  /* 0x00010000015c7983 */ /* 0x000f280000300a00 */
[----:B------:R-:W4:Y:S01]  /*a7c0*/  LDL.LU.64 R94, [R1+0x108] ;  /* 0x00010800015e7983 */ /* 0x000f220000300a00 */
[C---:B--2---:R-:W-:Y:S11]  /*a7d0*/  HMMA.1688.F32.TF32 R84, R236.reuse, R12, R84 ;  /* 0x0000000cec54723c */ /* 0x044ff60000081054 */
[----:B------:R-:W-:Y:S11]  /*a7e0*/  @!UPT UIADD3 URZ, URZ, URZ, URZ ;  /* 0x0000003f3f3ff290 */ /* 0x000ff6000fffe03f */
[----:B------:R-:W-:Y:S01]  /*a7f0*/  @!UPT UIADD3 URZ, URZ, URZ, URZ ;  /* 0x0000003f3f3ff290 */ /* 0x000fe2000fffe03f */
[----:B------:R1:W-:Y:S01]  /*a800*/  STL.64 [R1+0x460], R84 ;  /* 0x0004605401007387 */ /* 0x0003e20000100a00 */
[C---:B---3--:R-:W-:Y:S03]  /*a810*/  HMMA.1688.F32.TF32 R80, R236.reuse, R16, R80 ;  /* 0x00000010ec50723c */ /* 0x048fe60000081050 */
[----:B------:R2:W-:Y:S04]  /*a820*/  STL.64 [R1+0x468], R86 ;  /* 0x0004685601007387 */ /* 0x0005e80000100a00 */
[----:B------:R-:W3:Y:S04]  /*a830*/  LDL.LU.64 R88, [R1+0xf0] ;  /* 0x0000f00001587983 */ /* 0x000ee80000300a00 */
[----:B------:R-:W3:Y:S04]  /*a840*/  LDL.LU.64 R90, [R1+0xf8] ;  /* 0x0000f800015a7983 */ /* 0x000ee80000300a00 */
[----:B-1----:R-:W3:Y:S01]  /*a850*/  LDL.LU.64 R84, [R1+0xe0] ;  /* 0x0000e00001547983 */ /* 0x002ee20000300a00 */
[C---:B----4-:R-:W-:Y:S03]  /*a860*/  HMMA.1688.F32.TF32 R76, R236.reuse, R20, R76 ;  /* 0x00000014ec4c723c */ /* 0x050fe6000008104c */
[----:B--2---:R-:W2:Y:S05]  /*a870*/  LDL.LU.64 R86, [R1+0xe8] ;  /* 0x0000e80001567983 */ /* 0x004eaa0000300a00 */
[C---:B------:R-:W-:Y:S08]  /*a880*/  HMMA.1688.F32.TF32 R96, R236.reuse, R24, R96 ;  /* 0x00000018ec60723c */ /* 0x040ff00000081060 */
[C---:B------:R-:W-:Y:S01]  /*a890*/  HMMA.1688.F32.TF32 R240, R236.reuse, R28, R240 ;  /* 0x0000001cecf0723c */ /* 0x040fe200000810f0 */
[----:B------:R1:W-:Y:S04]  /*a8a0*/  STL.64 [R1+0x440], R80 ;  /* 0x0004405001007387 */ /* 0x0003e80000100a00 */
[----:B------:R4:W-:Y:S04]  /*a8b0*/  STL.64 [R1+0x448], R82 ;  /* 0x0004485201007387 */ /* 0x0009e80000100a00 */
[----:B-1----:R-:W2:Y:S04]  /*a8c0*/  LDL.LU.64 R80, [R1+0xc0] ;  /* 0x0000c00001507983 */ /* 0x002ea80000300a00 */
[----:B----4-:R-:W4:Y:S04]  /*a8d0*/  LDL.LU.64 R82, [R1+0xc8] ;  /* 0x0000c80001527983 */ /* 0x010f280000300a00 */
[----:B------:R1:W-:Y:S04]  /*a8e0*/  STL.64 [R1+0x430], R76 ;  /* 0x0004304c01007387 */ /* 0x0003e80000100a00 */
[----:B------:R1:W-:Y:S04]  /*a8f0*/  STL.64 [R1+0x438], R78 ;  /* 0x0004384e01007387 */ /* 0x0003e80000100a00 */
[----:B-1----:R-:W4:Y:S04]  /*a900*/  LDL.LU.64 R76, [R1+0xb0] ;  /* 0x0000b000014c7983 */ /* 0x002f280000300a00 */
[----:B------:R-:W4:Y:S04]  /*a910*/  LDL.LU.64 R78, [R1+0xb8] ;  /* 0x0000b800014e7983 */ /* 0x000f280000300a00 */
[----:B------:R-:W-:Y:S04]  /*a920*/  STL.64 [R1+0x420], R96 ;  /* 0x0004206001007387 */ /* 0x000fe80000100a00 */
[----:B------:R1:W-:Y:S01]  /*a930*/  STL.64 [R1+0x428], R98 ;  /* 0x0004286201007387 */ /* 0x0003e20000100a00 */
[C---:B------:R-:W-:Y:S03]  /*a940*/  HMMA.1688.F32.TF32 R68, R236.reuse, R36, R68 ;  /* 0x00000024ec44723c */ /* 0x040fe60000081044 */
[----:B-1----:R-:W4:Y:S04]  /*a950*/  LDL.LU.64 R98, [R1+0x13f8] ;  /* 0x0013f80001627983 */ /* 0x002f280000300a00 */
[----:B------:R-:W4:Y:S04]  /*a960*/  LDL.LU.64 R96, [R1+0x13f0] ;  /* 0x0013f00001607983 */ /* 0x000f280000300a00 */
[----:B------:R-:W-:Y:S04]  /*a970*/  STL.64 [R1+0x410], R240 ;  /* 0x000410f001007387 */ /* 0x000fe80000100a00 */
[----:B------:R1:W-:Y:S02]  /*a980*/  STL.64 [R1+0x418], R242 ;  /* 0x000418f201007387 */ /* 0x0003e40000100a00 */
[C---:B-1----:R-:W-:Y:S02]  /*a990*/  HMMA.1688.F32.TF32 R240, R236.reuse, R32, R72 ;  /* 0x00000020ecf0723c */ /* 0x042fe40000081048 */
[----:B------:R-:W4:Y:S11]  /*a9a0*/  LDL.LU.64 R72, [R1+0xa0] ;  /* 0x0000a00001487983 */ /* 0x000f360000300a00 */
[----:B------:R-:W-:Y:S10]  /*a9b0*/  @!UPT UIADD3 URZ, URZ, URZ, URZ ;  /* 0x0000003f3f3ff290 */ /* 0x000ff4000fffe03f */
[----:B------:R-:W-:Y:S04]  /*a9c0*/  STL.64 [R1+0x400], R240 ;  /* 0x000400f001007387 */ /* 0x000fe80000100a00 */
[----:B------:R-:W-:Y:S04]  /*a9d0*/  STL.64 [R1+0x408], R242 ;  /* 0x000408f201007387 */ /* 0x000fe80000100a00 */
[----:B------:R-:W4:Y:S04]  /*a9e0*/  LDL.LU.64 R74, [R1+0xa8] ;  /* 0x0000a800014a7983 */ /* 0x000f280000300a00 */
[----:B------:R1:W-:Y:S04]  /*a9f0*/  STL.64 [R1+0x3f0], R68 ;  /* 0x0003f04401007387 */ /* 0x0003e80000100a00 */
[----:B------:R1:W-:Y:S01]  /*aa00*/  STL.64 [R1+0x3f8], R70 ;  /* 0x0003f84601007387 */ /* 0x0003e20000100a00 */
[C---:B------:R-:W-:Y:S03]  /*aa10*/  HMMA.1688.F32.TF32 R92, R236.reuse, R40, R92 ;  /* 0x00000028ec5c723c */ /* 0x040fe6000008105c */
[----:B------:R-:W-:Y:S04]  /*aa20*/  LDS R240, [R0+0x200] ;  /* 0x0002000000f07984 */ /* 0x000fe80000000800 */
[----:B-1----:R-:W4:Y:S04]  /*aa30*/  LDL.LU.64 R68, [R1+0x90] ;  /* 0x0000900001447983 */ /* 0x002f280000300a00 */
[----:B------:R-:W4:Y:S04]  /*aa40*/  LDL.LU.64 R70, [R1+0x98] ;  /* 0x0000980001467983 */ /* 0x000f280000300a00 */
[----:B------:R-:W-:Y:S04]  /*aa50*/  LDS R242, [R0+0x2200] ;  /* 0x0022000000f27984 */ /* 0x000fe80000000800 */
[----:B------:R-:W-:Y:S04]  /*aa60*/  LDS R241, [R244+0x200] ;  /* 0x00020000f4f17984 */ /* 0x000fe80000000800 */
[----:B------:R-:W-:Y:S04]  /*aa70*/  STL.64 [R1+0x3e0], R92 ;  /* 0x0003e05c01007387 */ /* 0x000fe80000100a00 */
[----:B------:R-:W-:Y:S04]  /*aa80*/  STL.64 [R1+0x3e8], R94 ;  /* 0x0003e85e01007387 */ /* 0x000fe80000100a00 */
[----:B------:R-:W1:Y:S01]  /*aa90*/  LDS R243, [R244+0x2200] ;  /* 0x00220000f4f37984 */ /* 0x000e620000000800 */
[C---:B---3--:R-:W-:Y:S08]  /*aaa0*/  HMMA.1688.F32.TF32 R88, R236.reuse, R44, R88 ;  /* 0x0000002cec58723c */ /* 0x048ff00000081058 */
[C---:B--2---:R-:W-:Y:S08]  /*aab0*/  HMMA.1688.F32.TF32 R84, R236.reuse, R48, R84 ;  /* 0x00000030ec54723c */ /* 0x044ff00000081054 */
[C---:B----4-:R-:W-:Y:S08]  /*aac0*/  HMMA.1688.F32.TF32 R80, R236.reuse, R52, R80 ;  /* 0x00000034ec50723c */ /* 0x050ff00000081050 */
[----:B------:R-:W-:Y:S01]  /*aad0*/  HMMA.1688.F32.TF32 R76, R236, R56, R76 ;  /* 0x00000038ec4c723c */ /* 0x000fe2000008104c */
[----:B------:R2:W-:Y:S04]  /*aae0*/  STL.64 [R1+0x3d0], R88 ;  /* 0x0003d05801007387 */ /* 0x0005e80000100a00 */
[----:B------:R3:W-:Y:S04]  /*aaf0*/  STL.64 [R1+0x3d8], R90 ;  /* 0x0003d85a01007387 */ /* 0x0007e80000100a00 */
[----:B------:R2:W-:Y:S04]  /*ab00*/  STL.64 [R1+0x3c0], R84 ;  /* 0x0003c05401007387 */ /* 0x0005e80000100a00 */
[----:B------:R1:W-:Y:S04]  /*ab10*/  STL.64 [R1+0x3c8], R86 ;  /* 0x0003c85601007387 */ /* 0x0003e80000100a00 */
[----:B------:R1:W-:Y:S04]  /*ab20*/  STL.64 [R1+0x3b0], R80 ;  /* 0x0003b05001007387 */ /* 0x0003e80000100a00 */
[----:B------:R1:W-:Y:S03]  /*ab30*/  STL.64 [R1+0x3b8], R82 ;  /* 0x0003b85201007387 */ /* 0x0003e60000100a00 */
[----:B------:R-:W-:-:S02]  /*ab40*/  IMAD.MOV.U32 R54, RZ, RZ, R79 ;  /* 0x000000ffff367224 */ /* 0x000fc400078e004f */
[----:B------:R-:W-:Y:S02]  /*ab50*/  IMAD.MOV.U32 R58, RZ, RZ, R78 ;  /* 0x000000ffff3a7224 */ /* 0x000fe400078e004e */
[----:B------:R-:W-:Y:S01]  /*ab60*/  IMAD.MOV.U32 R62, RZ, RZ, R77 ;  /* 0x000000ffff3e7224 */ /* 0x000fe200078e004d */
[----:B------:R1:W-:Y:S04]  /*ab70*/  STL [R1+0x3a0], R76 ;  /* 0x0003a04c01007387 */ /* 0x0003e80000100800 */
[----:B------:R1:W-:Y:S04]  /*ab80*/  STL [R1+0x1320], R54 ;  /* 0x0013203601007387 */ /* 0x0003e80000100800 */
[----:B------:R-:W-:Y:S04]  /*ab90*/  STL [R1+0x131c], R58 ;  /* 0x00131c3a01007387 */ /* 0x000fe80000100800 */
[----:B------:R-:W-:Y:S01]  /*aba0*/  STL [R1+0x1318], R62 ;  /* 0x0013183e01007387 */ /* 0x000fe20000100800 */
[C---:B------:R-:W-:Y:S08]  /*abb0*/  HMMA.1688.F32.TF32 R72, R236.reuse, R60, R72 ;  /* 0x0000003cec48723c */ /* 0x040ff00000081048 */
[----:B------:R-:W-:Y:S01]  /*abc0*/  HMMA.1688.F32.TF32 R68, R236, R64, R68 ;  /* 0x00000040ec44723c */ /* 0x000fe20000081044 */
[----:B------:R-:W-:Y:S11]  /*abd0*/  LDS R236, [R0+0x300] ;  /* 0x0003000000ec7984 */ /* 0x000ff60000000800 */
[----:B------:R-:W-:Y:S03]  /*abe0*/  @!UPT UIADD3 URZ, URZ, URZ, URZ ;  /* 0x0000003f3f3ff290 */ /* 0x000fe6000fffe03f */
[----:B------:R2:W-:Y:S04]  /*abf0*/  STL.64 [R1+0x390], R72 ;  /* 0x0003904801007387 */ /* 0x0005e80000100a00 */
[----:B------:R2:W-:Y:S01]  /*ac00*/  STL.64 [R1+0x398], R74 ;  /* 0x0003984a01007387 */ /* 0x0005e20000100a00 */
[----:B-1----:R-:W-:Y:S03]  /*ac10*/  HMMA.1688.F32.TF32 R248, R240, R32, R248 ;  /* 0x00000020f0f8723c */ /* 0x002fe600000810f8 */
[----:B------:R-:W-:Y:S04]  /*ac20*/  LDS R238, [R0+0x2300] ;  /* 0x0023000000ee7984 */ /* 0x000fe80000000800 */
[----:B------:R-:W-:Y:S04]  /*ac30*/  LDS R237, [R244+0x300] ;  /* 0x00030000f4ed7984 */ /* 0x000fe80000000800 */
[----:B------:R-:W1:Y:S04]  /*ac40*/  LDS R239, [R244+0x2300] ;  /* 0x00230000f4ef7984 */ /* 0x000e680000000800 */
[----:B------:R1:W-:Y:S04]  /*ac50*/  STL [R1+0x370], R68 ;  /* 0x0003704401007387 */ /* 0x0003e80000100800 */
[----:B------:R-:W4:Y:S04]  /*ac60*/  LDL.LU.64 R92, [R1+0x80] ;  /* 0x00008000015c7983 */ /* 0x000f280000300a00 */
[----:B------:R-:W4:Y:S04]  /*ac70*/  LDL.LU.64 R94, [R1+0x88] ;  /* 0x00008800015e7983 */ /* 0x000f280000300a00 */
[----:B--2---:R-:W2:Y:S04]  /*ac80*/  LDL.LU.64 R88, [R1+0x70] ;  /* 0x0000700001587983 */ /* 0x004ea80000300a00 */
[----:B---3--:R-:W2:Y:S04]  /*ac90*/  LDL.LU.64 R90, [R1+0x78] ;  /* 0x00007800015a7983 */ /* 0x008ea80000300a00 */
[----:B------:R-:W3:Y:S04]  /*aca0*/  LDL.LU.64 R84, [R1+0x60] ;  /* 0x0000600001547983 */ /* 0x000ee80000300a00 */
[----:B------:R-:W3:Y:S04]  /*acb0*/  LDL.LU.64 R86, [R1+0x68] ;  /* 0x0000680001567983 */ /* 0x000ee80000300a00 */
[----:B------:R-:W3:Y:S04]  /*acc0*/  LDL.LU.64 R80, [R1+0x50] ;  /* 0x0000500001507983 */ /* 0x000ee80000300a00 */
[----:B------:R-:W3:Y:S04]  /*acd0*/  LDL.LU.64 R82, [R1+0x58] ;  /* 0x0000580001527983 */ /* 0x000ee80000300a00 */
[----:B------:R-:W3:Y:S04]  /*ace0*/  LDL.LU.64 R76, [R1+0x40] ;  /* 0x00004000014c7983 */ /* 0x000ee80000300a00 */
[----:B------:R-:W3:Y:S01]  /*acf0*/  LDL.LU.64 R78, [R1+0x48] ;  /* 0x00004800014e7983 */ /* 0x000ee20000300a00 */
[----:B------:R-:W-:-:S03]  /*ad00*/  IMAD.MOV.U32 R54, RZ, RZ, R69 ;  /* 0x000000ffff367224 */ /* 0x000fc600078e0045 */
[----:B------:R-:W3:Y:S01]  /*ad10*/  LDL.LU.64 R72, [R1+0x10] ;  /* 0x0000100001487983 */ /* 0x000ee20000300a00 */
[----:B------:R-:W-:-:S03]  /*ad20*/  IMAD.MOV.U32 R58, RZ, RZ, R70 ;  /* 0x000000ffff3a7224 */ /* 0x000fc600078e0046 */
[----:B------:R-:W3:Y:S01]  /*ad30*/  LDL.LU.64 R74, [R1+0x18] ;  /* 0x00001800014a7983 */ /* 0x000ee20000300a00 */
[----:B------:R-:W-:-:S03]  /*ad40*/  IMAD.MOV.U32 R62, RZ, RZ, R71 ;  /* 0x000000ffff3e7224 */ /* 0x000fc600078e0047 */
[----:B-1----:R-:W3:Y:S04]  /*ad50*/  LDL.LU.64 R68, [R1] ;  /* 0x0000000001447983 */ /* 0x002ee80000300a00 */
[----:B------:R-:W3:Y:S01]  /*ad60*/  LDL.LU.64 R70, [R1+0x8] ;  /* 0x0000080001467983 */ /* 0x000ee20000300a00 */
[C---:B----4-:R-:W-:Y:S08]  /*ad70*/  HMMA.1688.F32.TF32 R92, R240.reuse, R4, R92 ;  /* 0x00000004f05c723c */ /* 0x050ff0000008105c */
[C---:B--2---:R-:W-:Y:S08]  /*ad80*/  HMMA.1688.F32.TF32 R88, R240.reuse, R8, R88 ;  /* 0x00000008f058723c */ /* 0x044ff00000081058 */
[C---:B---3--:R-:W-:Y:S08]  /*ad90*/  HMMA.1688.F32.TF32 R84, R240.reuse, R12, R84 ;  /* 0x0000000cf054723c */ /* 0x048ff00000081054 */
[C---:B------:R-:W-:Y:S08]  /*ada0*/  HMMA.1688.F32.TF32 R80, R240.reuse, R16, R80 ;  /* 0x00000010f050723c */ /* 0x040ff00000081050 */
[----:B------:R-:W-:Y:S01]  /*adb0*/  HMMA.1688.F32.TF32 R76, R240, R20, R76 ;  /* 0x00000014f04c723c */ /* 0x000fe2000008104c */
[----:B------:R-:W-:-:S02]  /*adc0*/  IMAD.MOV.U32 R51, RZ, RZ, R94 ;  /* 0x000000ffff337224 */ /* 0x000fc400078e005e */
[----:B------:R-:W-:-:S05]  /*add0*/  IMAD.MOV.U32 R59, RZ, RZ, R95 ;  /* 0x000000ffff3b7224 */ /* 0x000fca00078e005f */
[----:B------:R-:W-:Y:S01]  /*ade0*/  HMMA.1688.F32.TF32 R72, R240, R24, R72 ;  /* 0x00000018f048723c */ /* 0x000fe20000081048 */
[----:B------:R-:W-:Y:S01]  /*adf0*/  IMAD.MOV.U32 R55, RZ, RZ, R92 ;  /* 0x000000ffff377224 */ /* 0x000fe200078e005c */
[----:B------:R-:W2:Y:S01]  /*ae00*/  LDL.LU.64 R94, [R1+0x13e8] ;  /* 0x0013e800015e7983 */ /* 0x000ea20000300a00 */
[----:B------:R-:W-:-:S05]  /*ae10*/  IMAD.MOV.U32 R50, RZ, RZ, R93 ;  /* 0x000000ffff327224 */ /* 0x000fca00078e005d */
[----:B------:R-:W-:Y:S01]  /*ae20*/  HMMA.1688.F32.TF32 R68, R240, R28, R68 ;  /* 0x0000001cf044723c */ /* 0x000fe20000081044 */
[----:B------:R-:W2:Y:S01]  /*ae30*/  LDL.LU.64 R92, [R1+0x13e0] ;  /* 0x0013e000015c7983 */ /* 0x000ea20000300a00 */
[----:B------:R-:W-:Y:S02]  /*ae40*/  IMAD.MOV.U32 R67, RZ, RZ, R90 ;  /* 0x000000ffff437224 */ /* 0x000fe400078e005a */
[----:B------:R-:W-:Y:S01]  /*ae50*/  IMAD.MOV.U32 R63, RZ, RZ, R88 ;  /* 0x000000ffff3f7224 */ /* 0x000fe200078e0058 */
[----:B------:R1:W-:Y:S01]  /*ae60*/  STL [R1+0x35c], R91 ;  /* 0x00035c5b01007387 */ /* 0x0003e20000100800 */
[----:B------:R-:W-:-:S03]  /*ae70*/  IMAD.MOV.U32 R66, RZ, RZ, R89 ;  /* 0x000000ffff427224 */ /* 0x000fc600078e0059 */
[----:B-1----:R-:W3:Y:S04]  /*ae80*/  LDL.LU.64 R90, [R1+0x13d8] ;  /* 0x0013d800015a7983 */ /* 0x002ee80000300a00 */
[----:B------:R-:W3:Y:S04]  /*ae90*/  LDL.LU.64 R88, [R1+0x13d0] ;  /* 0x0013d00001587983 */ /* 0x000ee80000300a00 */
[----:B------:R-:W-:Y:S04]  /*aea0*/  STL.64 [R1+0x340], R84 ;  /* 0x0003405401007387 */ /* 0x000fe80000100a00 */
[----:B------:R1:W-:Y:S04]  /*aeb0*/  STL.64 [R1+0x348], R86 ;  /* 0x0003485601007387 */ /* 0x0003e80000100a00 */
[----:B-1----:R-:W2:Y:S04]  /*aec0*/  LDL.LU.64 R86, [R1+0x13c8] ;  /* 0x0013c80001567983 */ /* 0x002ea80000300a00 */
[----:B------:R-:W2:Y:S04]  /*aed0*/  LDL.LU.64 R84, [R1+0x13c0] ;  /* 0x0013c00001547983 */ /* 0x000ea80000300a00 */
        /* <DEDUP_REMOVED lines=17> */
[----:B------:R1:W-:Y:S02]  /*aff0*/  STL.64 [R1+0x2e8], R250 ;  /* 0x0002e8fa01007387 */ /* 0x0003e40000100a00 */
[C---:B-1----:R-:W-:Y:S08]  /*b000*/  HMMA.1688.F32.TF32 R248, R240.reuse, R36, R232 ;  /* 0x00000024f0f8723c */ /* 0x042ff000000810e8 */
[C---:B------:R-:W-:Y:S08]  /*b010*/  HMMA.1688.F32.TF32 R232, R240.reuse, R40, R228 ;  /* 0x00000028f0e8723c */ /* 0x040ff000000810e4 */
[C---:B------:R-:W-:Y:S08]  /*b020*/  HMMA.1688.F32.TF32 R228, R240.reuse, R44, R224 ;  /* 0x0000002cf0e4723c */ /* 0x040ff000000810e0 */
[C---:B------:R-:W-:Y:S08]  /*b030*/  HMMA.1688.F32.TF32 R224, R240.reuse, R48, R220 ;  /* 0x00000030f0e0723c */ /* 0x040ff000000810dc */
[C---:B------:R-:W-:Y:S08]  /*b040*/  HMMA.1688.F32.TF32 R220, R240.reuse, R52, R216 ;  /* 0x00000034f0dc723c */ /* 0x040ff000000810d8 */
[C---:B------:R-:W-:Y:S08]  /*b050*/  HMMA.1688.F32.TF32 R216, R240.reuse, R56, R212 ;  /* 0x00000038f0d8723c */ /* 0x040ff000000810d4 */
[C---:B------:R-:W-:Y:S08]  /*b060*/  HMMA.1688.F32.TF32 R212, R240.reuse, R60, R208 ;  /* 0x0000003cf0d4723c */ /* 0x040ff000000810d0 */
[----:B------:R-:W-:Y:S01]  /*b070*/  HMMA.1688.F32.TF32 R208, R240, R64, R204 ;  /* 0x00000040f0d0723c */ /* 0x000fe200000810cc */
[----:B------:R-:W-:Y:S04]  /*b080*/  STL.64 [R1+0x2d0], R248 ;  /* 0x0002d0f801007387 */ /* 0x000fe80000100a00 */
[----:B------:R-:W-:Y:S03]  /*b090*/  LDS R240, [R0+0x700] ;  /* 0x0007000000f07984 */ /* 0x000fe60000000800 */
[C---:B------:R-:W-:Y:S01]  /*b0a0*/  HMMA.1688.F32.TF32 R204, R236.reuse, R4, R200 ;  /* 0x00000004eccc723c */ /* 0x040fe200000810c8 */
[----:B------:R-:W-:Y:S04]  /*b0b0*/  STL.64 [R1+0x2d8], R250 ;  /* 0x0002d8fa01007387 */ /* 0x000fe80000100a00 */
[----:B------:R-:W-:Y:S03]  /*b0c0*/  LDS R242, [R0+0x2700] ;  /* 0x0027000000f27984 */ /* 0x000fe60000000800 */
[C---:B------:R-:W-:Y:S01]  /*b0d0*/  HMMA.1688.F32.TF32 R200, R236.reuse, R8, R196 ;  /* 0x00000008ecc8723c */ /* 0x040fe200000810c4 */
[----:B------:R-:W-:Y:S07]  /*b0e0*/  STL.64 [R1+0x2c0], R232 ;  /* 0x0002c0e801007387 */ /* 0x000fee0000100a00 */
[C---:B------:R-:W-:Y:S01]  /*b0f0*/  HMMA.1688.F32.TF32 R196, R236.reuse, R12, R192 ;  /* 0x0000000cecc4723c */ /* 0x040fe200000810c0 */
[----:B------:R-:W-:Y:S07]  /*b100*/  STL.64 [R1+0x2c8], R234 ;  /* 0x0002c8ea01007387 */ /* 0x000fee0000100a00 */
[C---:B------:R-:W-:Y:S01]  /*b110*/  HMMA.1688.F32.TF32 R192, R236.reuse, R16, R188 ;  /* 0x00000010ecc0723c */ /* 0x040fe200000810bc */
[----:B------:R-:W-:Y:S07]  /*b120*/  STL.64 [R1+0x2b0], R228 ;  /* 0x0002b0e401007387 */ /* 0x000fee0000100a00 */
[C---:B------:R-:W-:Y:S01]  /*b130*/  HMMA.1688.F32.TF32 R188, R236.reuse, R20, R184 ;  /* 0x00000014ecbc723c */ /* 0x040fe200000810b8 */
[----:B------:R-:W-:Y:S04]  /*b140*/  STL.64 [R1+0x2b8], R230 ;  /* 0x0002b8e601007387 */ /* 0x000fe80000100a00 */
[----:B------:R-:W-:Y:S03]  /*b150*/  STL.64 [R1+0x2a0], R224 ;  /* 0x0002a0e001007387 */ /* 0x000fe60000100a00 */
        /* <DEDUP_REMOVED lines=32> */
[----:B------:R-:W-:Y:S04]  /*b360*/  LDS R156, [R0+0x400] ;  /* 0x00040000009c7984 */ /* 0x000fe80000000800 */
[----:B------:R-:W-:Y:S04]  /*b370*/  LDS R158, [R0+0x2400] ;  /* 0x00240000009e7984 */ /* 0x000fe80000000800 */
[----:B------:R-:W-:Y:S04]  /*b380*/  LDS R157, [R244+0x400] ;  /* 0x00040000f49d7984 */ /* 0x000fe80000000800 */
[----:B------:R-:W1:Y:S04]  /*b390*/  LDS R159, [R244+0x2400] ;  /* 0x00240000f49f7984 */ /* 0x000e680000000800 */
[----:B------:R-:W-:Y:S04]  /*b3a0*/  STL.64 [R1+0x1d0], R172 ;  /* 0x0001d0ac01007387 */ /* 0x000fe80000100a00 */
[----:B------:R-:W-:Y:S04]  /*b3b0*/  STL.64 [R1+0x1d8], R174 ;  /* 0x0001d8ae01007387 */ /* 0x000fe80000100a00 */
[----:B------:R-:W-:Y:S04]  /*b3c0*/  STL.64 [R1+0x1c0], R168 ;  /* 0x0001c0a801007387 */ /* 0x000fe80000100a00 */
[----:B------:R-:W-:Y:S04]  /*b3d0*/  STL.64 [R1+0x1c8], R170 ;  /* 0x0001c8aa01007387 */ /* 0x000fe80000100a00 */
[----:B------:R-:W-:Y:S04]  /*b3e0*/  STL.64 [R1+0x1b0], R164 ;  /* 0x0001b0a401007387 */ /* 0x000fe80000100a00 */
[----:B------:R-:W-:Y:S04]  /*b3f0*/  STL.64 [R1+0x1b8], R166 ;  /* 0x0001b8a601007387 */ /* 0x000fe80000100a00 */
[----:B------:R-:W-:Y:S04]  /*b400*/  STL.64 [R1+0x1a0], R160 ;  /* 0x0001a0a001007387 */ /* 0x000fe80000100a00 */
[----:B------:R1:W-:Y:S04]  /*b410*/  STL.64 [R1+0x1a8], R162 ;  /* 0x0001a8a201007387 */ /* 0x0003e80000100a00 */
[----:B------:R-:W-:Y:S04]  /*b420*/  LDS R180, [R0+0x600] ;  /* 0x0006000000b47984 */ /* 0x000fe80000000800 */
[----:B------:R-:W-:Y:S01]  /*b430*/  LDS R182, [R0+0x2600] ;  /* 0x0026000000b67984 */ /* 0x000fe20000000800 */
[C---:B-1----:R-:W-:Y:S03]  /*b440*/  HMMA.1688.F32.TF32 R160, R236.reuse, R52, R152 ;  /* 0x00000034eca0723c */ /* 0x042fe60000081098 */
[----:B------:R-:W-:Y:S04]  /*b450*/  LDS R181, [R244+0x600] ;  /* 0x00060000f4b57984 */ /* 0x000fe80000000800 */
[----:B------:R-:W-:Y:S01]  /*b460*/  LDS R183, [R244+0x2600] ;  /* 0x00260000f4b77984 */ /* 0x000fe20000000800 */
[C---:B------:R-:W-:Y:S08]  /*b470*/  HMMA.1688.F32.TF32 R152, R236.reuse, R56, R148 ;  /* 0x00000038ec98723c */ /* 0x040ff00000081094 */
[C---:B------:R-:W-:Y:S08]  /*b480*/  HMMA.1688.F32.TF32 R148, R236.reuse, R60, R144 ;  /* 0x0000003cec94723c */ /* 0x040ff00000081090 */
[----:B------:R-:W-:Y:S01]  /*b490*/  HMMA.1688.F32.TF32 R144, R236, R64, R140 ;  /* 0x00000040ec90723c */ /* 0x000fe2000008108c */
[----:B------:R-:W-:Y:S04]  /*b4a0*/  STL.64 [R1+0x190], R160 ;  /* 0x000190a001007387 */ /* 0x000fe80000100a00 */
[----:B------:R-:W-:Y:S04]  /*b4b0*/  STL.64 [R1+0x198], R162 ;  /* 0x000198a201007387 */ /* 0x000fe80000100a00 */
[----:B------:R-:W-:Y:S04]  /*b4c0*/  STL.64 [R1+0x180], R152 ;  /* 0x0001809801007387 */ /* 0x000fe80000100a00 */
[----:B------:R-:W-:Y:S04]  /*b4d0*/  STL.64 [R1+0x188], R154 ;  /* 0x0001889a01007387 */ /* 0x000fe80000100a00 */
[----:B------:R-:W-:Y:S04]  /*b4e0*/  STL.64 [R1+0x170], R148 ;  /* 0x0001709401007387 */ /* 0x000fe80000100a00 */
[----:B------:R-:W-:Y:S04]  /*b4f0*/  STL.64 [R1+0x178], R150 ;  /* 0x0001789601007387 */ /* 0x000fe80000100a00 */
[----:B------:R-:W-:Y:S04]  /*b500*/  STL.64 [R1+0x150], R144 ;  /* 0x0001509001007387 */ /* 0x000fe80000100a00 */
[----:B------:R1:W-:Y:S01]  /*b510*/  STL.64 [R1+0x158], R146 ;  /* 0x0001589201007387 */ /* 0x0003e20000100a00 */
[C---:B------:R-:W-:Y:S03]  /*b520*/  HMMA.1688.F32.TF32 R132, R156.reuse, R8, R132 ;  /* 0x000000089c84723c */ /* 0x040fe60000081084 */
[----:B------:R-:W-:Y:S04]  /*b530*/  LDS R140, [R0+0x500] ;  /* 0x00050000008c7984 */ /* 0x000fe80000000800 */
[----:B------:R-:W-:Y:S01]  /*b540*/  LDS R142, [R0+0x2500] ;  /* 0x00250000008e7984 */ /* 0x000fe20000000800 */
[C---:B-1----:R-:W-:Y:S03]  /*b550*/  HMMA.1688.F32.TF32 R144, R156.reuse, R4, R136 ;  /* 0x000000049c90723c */ /* 0x042fe60000081088 */
[----:B------:R-:W4:Y:S04]  /*b560*/  LDL.LU.64 R136, [R1+0x30] ;  /* 0x0000300001887983 */ /* 0x000f280000300a00 */
[----:B------:R-:W-:Y:S01]  /*b570*/  LDS R141, [R244+0x500] ;  /* 0x00050000f48d7984 */ /* 0x000fe20000000800 */
[C---:B------:R-:W-:Y:S03]  /*b580*/  HMMA.1688.F32.TF32 R128, R156.reuse, R12, R128 ;  /* 0x0000000c9c80723c */ /* 0x040fe60000081080 */
[----:B------:R-:W1:Y:S04]  /*b590*/  LDS R143, [R244+0x2500] ;  /* 0x00250000f48f7984 */ /* 0x000e680000000800 */
[----:B------:R-:W-:Y:S08]  /*b5a0*/  LDS R244, [R0+0x4000] ;  /* 0x0040000000f47984 */ /* 0x000ff00000000800 */
[----:B------:R-:W-:Y:S04]  /*b5b0*/  STL.64 [R1+0x140], R144 ;  /* 0x0001409001007387 */ /* 0x000fe80000100a00 */
[----:B------:R-:W-:Y:S04]  /*b5c0*/  STL.64 [R1+0x148], R146 ;  /* 0x0001489201007387 */ /* 0x000fe80000100a00 */
[----:B------:R-:W4:Y:S01]  /*b5d0*/  LDL.LU.64 R138, [R1+0x38] ;  /* 0x00003800018a7983 */ /* 0x000f220000300a00 */
[C---:B------:R-:W-:Y:S08]  /*b5e0*/  HMMA.1688.F32.TF32 R124, R156.reuse, R16, R124 ;  /* 0x000000109c7c723c */ /* 0x040ff0000008107c */
[C---:B------:R-:W-:Y:S08]  /*b5f0*/  HMMA.1688.F32.TF32 R120, R156.reuse, R20, R120 ;  /* 0x000000149c78723c */ /* 0x040ff00000081078 */
[C---:B------:R-:W-:Y:S08]  /*b600*/  HMMA.1688.F32.TF32 R116, R156.reuse, R24, R116 ;  /* 0x000000189c74723c */ /* 0x040ff00000081074 */
[C---:B------:R-:W-:Y:S01]  /*b610*/  HMMA.1688.F32.TF32 R112, R156.reuse, R28, R112 ;  /* 0x0000001c9c70723c */ /* 0x040fe20000081070 */
[----:B------:R1:W-:Y:S07]  /*b620*/  STL.64 [R1+0x130], R132 ;  /* 0x0001308401007387 */ /* 0x0003ee0000100a00 */
[C---:B------:R-:W-:Y:S01]  /*b630*/  HMMA.1688.F32.TF32 R108, R156.reuse, R32, R108 ;  /* 0x000000209c6c723c */ /* 0x040fe2000008106c */
[----:B------:R2:W-:Y:S04]  /*b640*/  STL.64 [R1+0x138], R134 ;  /* 0x0001388601007387 */ /* 0x0005e80000100a00 */
[----:B-1----:R-:W4:Y:S03]  /*b650*/  LDL.LU.64 R132, [R1+0xd0] ;  /* 0x0000d00001847983 */ /* 0x002f260000300a00 */
[C---:B------:R-:W-:Y:S01]  /*b660*/  HMMA.1688.F32.TF32 R104, R156.reuse, R36, R104 ;  /* 0x000000249c68723c */ /* 0x040fe20000081068 */
[----:B--2---:R-:W2:Y:S04]  /*b670*/  LDL.LU.64 R134, [R1+0xd8] ;  /* 0x0000d80001867983 */ /* 0x004ea80000300a00 */
[----:B------:R-:W-:Y:S04]  /*b680*/  STL.64 [R1+0x120], R128 ;  /* 0x0001208001007387 */ /* 0x000fe80000100a00 */
[----:B------:R-:W-:Y:S04]  /*b690*/  STL.64 [R1+0x128], R130 ;  /* 0x0001288201007387 */ /* 0x000fe80000100a00 */
[----:B------:R-:W-:Y:S04]  /*b6a0*/  STL.64 [R1+0x110], R124 ;  /* 0x0001107c01007387 */ /* 0x000fe80000100a00 */
[----:B------:R-:W-:Y:S04]  /*b6b0*/  STL.64 [R1+0x118], R126 ;  /* 0x0001187e01007387 */ /* 0x000fe80000100a00 */
[----:B------:R-:W-:Y:S04]  /*b6c0*/  STL.64 [R1+0x100], R120 ;  /* 0x0001007801007387 */ /* 0x000fe80000100a00 */
[----:B------:R-:W-:Y:S04]  /*b6d0*/  STL.64 [R1+0x108], R122 ;  /* 0x0001087a01007387 */ /* 0x000fe80000100a00 */
[----:B------:R1:W-:Y:S04]  /*b6e0*/  STL.64 [R1+0xf0], R116 ;  /* 0x0000f07401007387 */ /* 0x0003e80000100a00 */
[----:B------:R3:W-:Y:S01]  /*b6f0*/  STL.64 [R1+0xf8], R118 ;  /* 0x0000f87601007387 */ /* 0x0007e20000100a00 */
[C---:B------:R-:W-:Y:S03]  /*b700*/  HMMA.1688.F32.TF32 R100, R156.reuse, R40, R100 ;  /* 0x000000289c64723c */ /* 0x040fe60000081064 */
[----:B-1----:R-:W2:Y:S04]  /*b710*/  LDL.LU.64 R116, [R1+0x160] ;  /* 0x0001600001747983 */ /* 0x002ea80000300a00 */
[----:B------:R1:W-:Y:S04]  /*b720*/  STL.64 [R1+0xe0], R112 ;  /* 0x0000e07001007387 */ /* 0x0003e80000100a00 */
[----:B------:R1:W-:Y:S04]  /*b730*/  STL.64 [R1+0xe8], R114 ;  /* 0x0000e87201007387 */ /* 0x0003e80000100a00 */
[----:B---3--:R-:W3:Y:S01]  /*b740*/  LDL.LU.64 R118, [R1+0x168] ;  /* 0x0001680001767983 */ /* 0x008ee20000300a00 */
[C---:B------:R-:W-:Y:S03]  /*b750*/  HMMA.1688.F32.TF32 R96, R156.reuse, R44, R96 ;  /* 0x0000002c9c60723c */ /* 0x040fe60000081060 */
[----:B------:R-:W-:Y:S04]  /*b760*/  STL.64 [R1+0xc0], R108 ;  /* 0x0000c06c01007387 */ /* 0x000fe80000100a00 */
[----:B------:R-:W-:Y:S04]  /*b770*/  STL.64 [R1+0xc8], R110 ;  /* 0x0000c86e01007387 */ /* 0x000fe80000100a00 */
[----:B-1----:R-:W3:Y:S01]  /*b780*/  LDL.LU.64 R112, [R1+0x310] ;  /* 0x0003100001707983 */ /* 0x002ee20000300a00 */
[C---:B------:R-:W-:Y:S03]  /*b790*/  HMMA.1688.F32.TF32 R92, R156.reuse, R48, R92 ;  /* 0x000000309c5c723c */ /* 0x040fe6000008105c */
[----:B------:R-:W3:Y:S04]  /*b7a0*/  LDL.LU.64 R114, [R1+0x318] ;  /* 0x0003180001727983 */ /* 0x000ee80000300a00 */
[----:B------:R1:W-:Y:S04]  /*b7b0*/  STL.64 [R1+0xb0], R104 ;  /* 0x0000b06801007387 */ /* 0x0003e80000100a00 */
[----:B------:R1:W-:Y:S04]  /*b7c0*/  STL.64 [R1+0xb8], R106 ;  /* 0x0000b86a01007387 */ /* 0x0003e80000100a00 */
[----:B-1----:R-:W3:Y:S04]  /*b7d0*/  LDL.LU.64 R104, [R1+0x380] ;  /* 0x0003800001687983 */ /* 0x002ee80000300a00 */
[----:B------:R-:W3:Y:S01]  /*b7e0*/  LDL.LU.64 R106, [R1+0x388] ;  /* 0x00038800016a7983 */ /* 0x000ee20000300a00 */
[C---:B------:R-:W-:Y:S03]  /*b7f0*/  HMMA.1688.F32.TF32 R88, R156.reuse, R52, R88 ;  /* 0x000000349c58723c */ /* 0x040fe60000081058 */
[----:B------:R-:W-:Y:S05]  /*b800*/  STL.64 [R1+0xa0], R100 ;  /* 0x0000a06401007387 */ /* 0x000fea0000100a00 */
[C---:B------:R-:W-:Y:S01]  /*b810*/  HMMA.1688.F32.TF32 R84, R156.reuse, R56, R84 ;  /* 0x000000389c54723c */ /* 0x040fe20000081054 */
[----:B------:R-:W-:Y:S04]  /*b820*/  STL.64 [R1+0xa8], R102 ;  /* 0x0000a86601007387 */ /* 0x000fe80000100a00 */
[----:B------:R-:W-:Y:S03]  /*b830*/  STL.64 [R1+0x90], R96 ;  /* 0x0000906001007387 */ /* 0x000fe60000100a00 */
[C---:B------:R-:W-:Y:S01]  /*b840*/  HMMA.1688.F32.TF32 R80, R156.reuse, R60, R80 ;  /* 0x0000003c9c50723c */ /* 0x040fe20000081050 */
[----:B------:R-:W-:Y:S04]  /*b850*/  STL.64 [R1+0x98], R98 ;  /* 0x0000986201007387 */ /* 0x000fe80000100a00 */
[----:B------:R-:W3:Y:S03]  /*b860*/  LDL.LU.64 R108, [R1+0x540] ;  /* 0x00054000016c7983 */ /* 0x000ee60000300a00 */
[----:B------:R-:W-:Y:S01]  /*b870*/  HMMA.1688.F32.TF32 R76, R156, R64, R76 ;  /* 0x000000409c4c723c */ /* 0x000fe2000008104c */
[----:B------:R-:W-:Y:S04]  /*b880*/  STL.64 [R1+0x80], R92 ;  /* 0x0000805c01007387 */ /* 0x000fe80000100a00 */
[----:B------:R-:W-:Y:S03]  /*b890*/  STL.64 [R1+0x88], R94 ;  /* 0x0000885e01007387 */ /* 0x000fe60000100a00 */
[C---:B------:R-:W-:Y:S01]  /*b8a0*/  HMMA.1688.F32.TF32 R248, R140.reuse, R4, R72 ;  /* 0x000000048cf8723c */ /* 0x040fe20000081048 */
[----:B------:R-:W3:Y:S07]  /*b8b0*/  LDL.LU.64 R110, [R1+0x548] ;  /* 0x00054800016e7983 */ /* 0x000eee0000300a00 */
[C---:B------:R-:W-:Y:S01]  /*b8c0*/  HMMA.1688.F32.TF32 R72, R140.reuse, R8, R68 ;  /* 0x000000088c48723c */ /* 0x040fe20000081044 */
[----:B------:R1:W-:Y:S04]  /*b8d0*/  STL.64 [R1+0x70], R88 ;  /* 0x0000705801007387 */ /* 0x0003e80000100a00 */
[----:B------:R1:W-:Y:S04]  /*b8e0*/  STL.64 [R1+0x78], R90 ;  /* 0x0000785a01007387 */ /* 0x0003e80000100a00 */
[----:B------:R-:W-:Y:S04]  /*b8f0*/  STL.64 [R1+0x60], R84 ;  /* 0x0000605401007387 */ /* 0x000fe80000100a00 */
[----:B------:R-:W-:Y:S04]  /*b900*/  STL.64 [R1+0x68], R86 ;  /* 0x0000685601007387 */ /* 0x000fe80000100a00 */
[----:B-1----:R-:W3:Y:S04]  /*b910*/  LDL.LU.64 R88, [R1+0x570] ;  /* 0x0005700001587983 */ /* 0x002ee80000300a00 */
[----:B------:R-:W-:Y:S04]  /*b920*/  STL.64 [R1+0x50], R80 ;  /* 0x0000505001007387 */ /* 0x000fe80000100a00 */
[----:B------:R-:W-:Y:S04]  /*b930*/  STL.64 [R1+0x58], R82 ;  /* 0x0000585201007387 */ /* 0x000fe80000100a00 */
[----:B------:R-:W3:Y:S04]  /*b940*/  LDL.LU.64 R90, [R1+0x578] ;  /* 0x00057800015a7983 */ /* 0x000ee80000300a00 */
[----:B------:R-:W-:Y:S04]  /*b950*/  STL.64 [R1+0x20], R76 ;  /* 0x0000204c01007387 */ /* 0x000fe80000100a00 */
[----:B------:R-:W-:Y:S04]  /*b960*/  STL.64 [R1+0x28], R78 ;  /* 0x0000284e01007387 */ /* 0x000fe80000100a00 */
[----:B------:R-:W-:Y:S04]  /*b970*/  STL.64 [R1+0x1158], R250 ;  /* 0x001158fa01007387 */ /* 0x000fe80000100a00 */
[----:B------:R-:W-:Y:S04]  /*b980*/  STL.64 [R1+0x1150], R248 ;  /* 0x001150f801007387 */ /* 0x000fe80000100a00 */
[----:B------:R-:W3:Y:S04]  /*b990*/  LDL.LU.64 R92, [R1+0x5a0] ;  /* 0x0005a000015c7983 */ /* 0x000ee80000300a00 */
[----:B------:R-:W-:Y:S04]  /*b9a0*/  STL.64 [R1+0x10], R72 ;  /* 0x0000104801007387 */ /* 0x000fe80000100a00 */
[----:B------:R-:W-:Y:S04]  /*b9b0*/  STL.64 [R1+0x18], R74 ;  /* 0x0000184a01007387 */ /* 0x000fe80000100a00 */
[----:B------:R-:W3:Y:S01]  /*b9c0*/  LDL.LU.64 R94, [R1+0x5a8] ;  /* 0x0005a800015e7983 */ /* 0x000ee20000300a00 */
[C---:B----4-:R-:W-:Y:S11]  /*b9d0*/  HMMA.1688.F32.TF32 R68, R140.reuse, R12, R136 ;  /* 0x0000000c8c44723c */ /* 0x050ff60000081088 */
[----:B------:R-:W-:Y:S11]  /*b9e0*/  @!UPT UIADD3 URZ, URZ, URZ, URZ ;  /* 0x0000003f3f3ff290 */ /* 0x000ff6000fffe03f */
[----:B------:R-:W-:Y:S01]  /*b9f0*/  @!UPT UIADD3 URZ, URZ, URZ, URZ ;  /* 0x0000003f3f3ff290 */ /* 0x000fe2000fffe03f */
[----:B------:R-:W-:Y:S04]  /*ba00*/  STL.64 [R1], R68 ;  /* 0x0000004401007387 */ /* 0x000fe80000100a00 */
[----:B------:R2:W-:Y:S04]  /*ba10*/  STL.64 [R1+0x8], R70 ;  /* 0x0000084601007387 */ /* 0x0005e80000100a00 */
[----:B------:R-:W4:Y:S04]  /*ba20*/  LDL.LU.64 R96, [R1+0x5c0] ;  /* 0x0005c00001607983 */ /* 0x000f280000300a00 */
[----:B------:R-:W4:Y:S04]  /*ba30*/  LDL.LU.64 R98, [R1+0x5c8] ;  /* 0x0005c80001627983 */ /* 0x000f280000300a00 */
[----:B------:R-:W4:Y:S04]  /*ba40*/  LDL.LU.64 R100, [R1+0x5e0] ;  /* 0x0005e00001647983 */ /* 0x000f280000300a00 */
[----:B------:R-:W4:Y:S01]  /*ba50*/  LDL.LU.64 R102, [R1+0x5e8] ;  /* 0x0005e80001667983 */ /* 0x000f220000300a00 */
[C---:B--2---:R-:W-:Y:S11]  /*ba60*/  HMMA.1688.F32.TF32 R68, R140.reuse, R16, R132 ;  /* 0x000000108c44723c */ /* 0x044ff60000081084 */
[----:B------:R-:W-:Y:S11]  /*ba70*/  @!UPT UIADD3 URZ, URZ, URZ, URZ ;  /* 0x0000003f3f3ff290 */ /* 0x000ff6000fffe03f */
[----:B------:R-:W-:Y:S01]  /*ba80*/  @!UPT UIADD3 URZ, URZ, URZ, URZ ;  /* 0x0000003f3f3ff290 */ /* 0x000fe2000fffe03f */
[----:B------:R-:W-:Y:S04]  /*ba90*/  STL.64 [R1+0x1138], R70 ;  /* 0x0011384601007387 */ /* 0x000fe80000100a00 */
[----:B------:R-:W-:Y:S01]  /*baa0*/  STL.64 [R1+0x1130], R68 ;  /* 0x0011304401007387 */ /* 0x000fe20000100a00 */
[C---:B---3--:R-:W-:Y:S08]  /*bab0*/  HMMA.1688.F32.TF32 R72, R140.reuse, R20, R116 ;  /* 0x000000148c48723c */ /* 0x048ff00000081074 */
[C---:B------:R-:W-:Y:S08]  /*bac0*/  HMMA.1688.F32.TF32 R76, R140.reuse, R24, R112 ;  /* 0x000000188c4c723c */ /* 0x040ff00000081070 */
[C---:B------:R-:W-:Y:S07]  /*bad0*/  HMMA.1688.F32.TF32 R80, R140.reuse, R28, R104 ;  /* 0x0000001c8c50723c */ /* 0x040fee0000081068 */
[----:B------:R-:W-:Y:S04]  /*bae0*/  STL.64 [R1+0x1148], R74 ;  /* 0x0011484a01007387 */ /* 0x000fe80000100a00 */
[----:B------:R-:W-:Y:S04]  /*baf0*/  STL.64 [R1+0x1140], R72 ;  /* 0x0011404801007387 */ /* 0x000fe80000100a00 */
[----:B------:R-:W-:Y:S04]  /*bb00*/  STL.64 [R1+0x1168], R78 ;  /* 0x0011684e01007387 */ /* 0x000fe80000100a00 */
[----:B------:R1:W-:Y:S04]  /*bb10*/  STL.64 [R1+0x1160], R76 ;  /* 0x0011604c01007387 */ /* 0x0003e80000100a00 */
[----:B------:R-:W2:Y:S04]  /*bb20*/  LDL.LU.64 R104, [R1+0x640] ;  /* 0x0006400001687983 */ /* 0x000ea80000300a00 */
[----:B------:R-:W2:Y:S04]  /*bb30*/  LDL.LU.64 R106, [R1+0x648] ;  /* 0x00064800016a7983 */ /* 0x000ea80000300a00 */
[----:B------:R-:W-:Y:S04]  /*bb40*/  STL.64 [R1+0x1178], R82 ;  /* 0x0011785201007387 */ /* 0x000fe80000100a00 */
[----:B------:R-:W-:Y:S01]  /*bb50*/  STL.64 [R1+0x1170], R80 ;  /* 0x0011705001007387 */ /* 0x000fe20000100a00 */
[C---:B------:R-:W-:Y:S03]  /*bb60*/  HMMA.1688.F32.TF32 R84, R140.reuse, R32, R108 ;  /* 0x000000208c54723c */ /* 0x040fe6000008106c */
[----:B------:R-:W3:Y:S04]  /*bb70*/  LDL.LU.64 R108, [R1+0x670] ;  /* 0x00067000016c7983 */ /* 0x000ee80000300a00 */
[----:B------:R-:W3:Y:S04]  /*bb80*/  LDL.LU.64 R110, [R1+0x678] ;  /* 0x00067800016e7983 */ /* 0x000ee80000300a00 */
[----:B-1----:R-:W3:Y:S04]  /*bb90*/  LDL.LU.64 R76, [R1+0x780] ;  /* 0x00078000014c7983 */ /* 0x002ee80000300a00 */
[----:B------:R-:W3:Y:S01]  /*bba0*/  LDL.LU.64 R78, [R1+0x788] ;  /* 0x00078800014e7983 */ /* 0x000ee20000300a00 */
[C---:B------:R-:W-:Y:S07]  /*bbb0*/  HMMA.1688.F32.TF32 R88, R140.reuse, R36, R88 ;  /* 0x000000248c58723c */ /* 0x040fee0000081058 */
[----:B------:R-:W-:Y:S04]  /*bbc0*/  STL.64 [R1+0x1188], R86 ;  /* 0x0011885601007387 */ /* 0x000fe80000100a00 */
[----:B------:R1:W-:Y:S04]  /*bbd0*/  STL.64 [R1+0x1180], R84 ;  /* 0x0011805401007387 */ /* 0x0003e80000100a00 */
[----:B------:R-:W3:Y:S04]  /*bbe0*/  LDL.LU.64 R72, [R1+0x660] ;  /* 0x0006600001487983 */ /* 0x000ee80000300a00 */
[----:B------:R-:W3:Y:S01]  /*bbf0*/  LDL.LU.64 R74, [R1+0x668] ;  /* 0x00066800014a7983 */ /* 0x000ee20000300a00 */
[C---:B------:R-:W-:Y:S03]  /*bc00*/  HMMA.1688.F32.TF32 R92, R140.reuse, R40, R92 ;  /* 0x000000288c5c723c */ /* 0x040fe6000008105c */
[----:B------:R-:W-:Y:S04]  /*bc10*/  STL.64 [R1+0x1198], R90 ;  /* 0x0011985a01007387 */ /* 0x000fe80000100a00 */
[----:B------:R-:W-:Y:S11]  /*bc20*/  STL.64 [R1+0x1190], R88 ;  /* 0x0011905801007387 */ /* 0x000ff60000100a00 */
[----:B------:R-:W-:Y:S05]  /*bc30*/  @!UPT UIADD3 URZ, URZ, URZ, URZ ;  /* 0x0000003f3f3ff290 */ /* 0x000fea000fffe03f */
[----:B------:R-:W-:Y:S04]  /*bc40*/  STL.64 [R1+0x11a8], R94 ;  /* 0x0011a85e01007387 */ /* 0x000fe80000100a00 */
[----:B------:R-:W-:Y:S01]  /*bc50*/  STL.64 [R1+0x11a0], R92 ;  /* 0x0011a05c01007387 */ /* 0x000fe20000100a00 */
[C---:B----4-:R-:W-:Y:S11]  /*bc60*/  HMMA.1688.F32.TF32 R96, R140.reuse, R44, R96 ;  /* 0x0000002c8c60723c */ /* 0x050ff60000081060 */
[----:B------:R-:W-:Y:S11]  /*bc70*/  @!UPT UIADD3 URZ, URZ, URZ, URZ ;  /* 0x0000003f3f3ff290 */ /* 0x000ff6000fffe03f */
[----:B------:R-:W-:Y:S01]  /*bc80*/  @!UPT UIADD3 URZ, URZ, URZ, URZ ;  /* 0x0000003f3f3ff290 */ /* 0x000fe2000fffe03f */
[----:B------:R-:W-:Y:S04]  /*bc90*/  STL.64 [R1+0x11b8], R98 ;  /* 0x0011b86201007387 */ /* 0x000fe80000100a00 */
[----:B------:R-:W-:Y:S04]  /*bca0*/  STL.64 [R1+0x11b0], R96 ;  /* 0x0011b06001007387 */ /* 0x000fe80000100a00 */
[----:B-1----:R-:W4:Y:S04]  /*bcb0*/  LDL.LU.64 R84, [R1+0x760] ;  /* 0x0007600001547983 */ /* 0x002f280000300a00 */
[----:B------:R-:W4:Y:S04]  /*bcc0*/  LDL.LU.64 R86, [R1+0x768] ;  /* 0x0007680001567983 */ /* 0x000f280000300a00 */
[----:B------:R-:W4:Y:S04]  /*bcd0*/  LDL.LU.64 R68, [R1+0x750] ;  /* 0x0007500001447983 */ /* 0x000f280000300a00 */
[----:B------:R-:W4:Y:S01]  /*bce0*/  LDL.LU.64 R70, [R1+0x758] ;  /* 0x0007580001467983 */ /* 0x000f220000300a00 */
[C---:B------:R-:W-:Y:S11]  /*bcf0*/  HMMA.1688.F32.TF32 R100, R140.reuse, R48, R100 ;  /* 0x000000308c64723c */ /* 0x040ff60000081064 */
[----:B------:R-:W-:Y:S11]  /*bd00*/  @!UPT UIADD3 URZ, URZ, URZ, URZ ;  /* 0x0000003f3f3ff290 */ /* 0x000ff6000fffe03f */
[----:B------:R-:W-:Y:S01]  /*bd10*/  @!UPT UIADD3 URZ, URZ, URZ, URZ ;  /* 0x0000003f3f3ff290 */ /* 0x000fe2000fffe03f */
[----:B------:R-:W-:Y:S04]  /*bd20*/  STL.64 [R1+0x11c8], R102 ;  /* 0x0011c86601007387 */ /* 0x000fe80000100a00 */
[----:B------:R-:W-:Y:S04]  /*bd30*/  STL.64 [R1+0x11c0], R100 ;  /* 0x0011c06401007387 */ /* 0x000fe80000100a00 */
[----:B------:R-:W4:Y:S04]  /*bd40*/  LDL.LU.64 R80, [R1+0x740] ;  /* 0x0007400001507983 */ /* 0x000f280000300a00 */
[----:B------:R-:W4:Y:S01]  /*bd50*/  LDL.LU.64 R82, [R1+0x748] ;  /* 0x0007480001527983 */ /* 0x000f220000300a00 */
[C---:B--2---:R-:W-:Y:S08]  /*bd60*/  HMMA.1688.F32.TF32 R104, R140.reuse, R52, R104 ;  /* 0x000000348c68723c */ /* 0x044ff00000081068 */
[C---:B---3--:R-:W-:Y:S08]  /*bd70*/  HMMA.1688.F32.TF32 R108, R140.reuse, R56, R108 ;  /* 0x000000388c6c723c */ /* 0x048ff0000008106c */
[C---:B------:R-:W-:Y:S07]  /*bd80*/  HMMA.1688.F32.TF32 R112, R140.reuse, R60, R76 ;  /* 0x0000003c8c70723c */ /* 0x040fee000008104c */
[----:B------:R-:W-:Y:S04]  /*bd90*/  STL.64 [R1+0x11d8], R106 ;  /* 0x0011d86a01007387 */ /* 0x000fe80000100a00 */
[----:B------:R-:W-:Y:S04]  /*bda0*/  STL.64 [R1+0x11d0], R104 ;  /* 0x0011d06801007387 */ /* 0x000fe80000100a00 */
[----:B------:R-:W-:Y:S04]  /*bdb0*/  STL.64 [R1+0x11e8], R110 ;  /* 0x0011e86e01007387 */ /* 0x000fe80000100a00 */
[----:B------:R1:W-:Y:S04]  /*bdc0*/  STL.64 [R1+0x11e0], R108 ;  /* 0x0011e06c01007387 */ /* 0x0003e80000100a00 */
[----:B------:R-:W-:Y:S04]  /*bdd0*/  STL.64 [R1+0x11f8], R114 ;  /* 0x0011f87201007387 */ /* 0x000fe80000100a00 */
[----:B------:R-:W-:Y:S04]  /*bde0*/  STL.64 [R1+0x11f0], R112 ;  /* 0x0011f07001007387 */ /* 0x000fe80000100a00 */
[----:B------:R-:W2:Y:S04]  /*bdf0*/  LDL.LU.64 R76, [R1+0x730] ;  /* 0x00073000014c7983 */ /* 0x000ea80000300a00 */
[----:B------:R-:W2:Y:S01]  /*be00*/  LDL.LU.64 R78, [R1+0x738] ;  /* 0x00073800014e7983 */ /* 0x000ea20000300a00 */
[----:B------:R-:W-:Y:S03]  /*be10*/  HMMA.1688.F32.TF32 R116, R140, R64, R72 ;  /* 0x000000408c74723c */ /* 0x000fe60000081048 */
[----:B------:R-:W3:Y:S04]  /*be20*/  LDL.LU.64 R72, [R1+0x720] ;  /* 0x0007200001487983 */ /* 0x000ee80000300a00 */
[----:B------:R-:W3:Y:S11]  /*be30*/  LDL.LU.64 R74, [R1+0x728] ;  /* 0x00072800014a7983 */ /* 0x000ef60000300a00 */
[----:B------:R-:W-:Y:S05]  /*be40*/  @!UPT UIADD3 URZ, URZ, URZ, URZ ;  /* 0x0000003f3f3ff290 */ /* 0x000fea000fffe03f */
[----:B------:R1:W-:Y:S04]  /*be50*/  STL.64 [R1+0x1208], R118 ;  /* 0x0012087601007387 */ /* 0x0003e80000100a00 */
[----:B------:R-:W-:Y:S01]  /*be60*/  STL.64 [R1+0x1200], R116 ;  /* 0x0012007401007387 */ /* 0x000fe20000100a00 */
[C---:B----4-:R-:W-:Y:S11]  /*be70*/  HMMA.1688.F32.TF32 R120, R180.reuse, R4, R84 ;  /* 0x00000004b478723c */ /* 0x050ff60000081054 */
[----:B------:R-:W-:Y:S11]  /*be80*/  @!UPT UIADD3 URZ, URZ, URZ, URZ ;  /* 0x0000003f3f3ff290 */ /* 0x000ff6000fffe03f */
[----:B------:R-:W-:Y:S01]  /*be90*/  @!UPT UIADD3 URZ, URZ, URZ, URZ ;  /* 0x0000003f3f3ff290 */ /* 0x000fe2000fffe03f */
[----:B------:R-:W-:Y:S04]  /*bea0*/  STL.64 [R1+0x1218], R122 ;  /* 0x0012187a01007387 */ /* 0x000fe80000100a00 */
[----:B------:R-:W-:Y:S04]  /*beb0*/  STL.64 [R1+0x1210], R120 ;  /* 0x0012107801007387 */ /* 0x000fe80000100a00 */
[----:B-1----:R-:W4:Y:S04]  /*bec0*/  LDL.LU.64 R108, [R1+0x710] ;  /* 0x00071000016c7983 */ /* 0x002f280000300a00 */
[----:B------:R-:W4:Y:S01]  /*bed0*/  LDL.LU.64 R110, [R1+0x718] ;  /* 0x00071800016e7983 */ /* 0x000f220000300a00 */
[C---:B------:R-:W-:Y:S03]  /*bee0*/  HMMA.1688.F32.TF32 R124, R180.reuse, R8, R68 ;  /* 0x00000008b47c723c */ /* 0x040fe60000081044 */
[----:B------:R-:W4:Y:S04]  /*bef0*/  LDL.LU.64 R68, [R1+0x700] ;  /* 0x0007000001447983 */ /* 0x000f280000300a00 */
[----:B------:R-:W4:Y:S01]  /*bf00*/  LDL.LU.64 R70, [R1+0x708] ;  /* 0x0007080001467983 */ /* 0x000f220000300a00 */
[C---:B------:R-:W-:Y:S11]  /*bf10*/  HMMA.1688.F32.TF32 R128, R180.reuse, R12, R80 ;  /* 0x0000000cb480723c */ /* 0x040ff60000081050 */
[----:B------:R-:W-:Y:S04]  /*bf20*/  @!UPT UIADD3 URZ, URZ, URZ, URZ ;  /* 0x0000003f3f3ff290 */ /* 0x000fe8000fffe03f */
[----:B------:R-:W-:Y:S04]  /*bf30*/  STL.64 [R1+0x1228], R126 ;  /* 0x0012287e01007387 */ /* 0x000fe80000100a00 */
[----:B------:R1:W-:Y:S04]  /*bf40*/  STL.64 [R1+0x1220], R124 ;  /* 0x0012207c01007387 */ /* 0x0003e80000100a00 */
[----:B------:R-:W4:Y:S04]  /*bf50*/  LDL.LU.64 R104, [R1+0x6f0] ;  /* 0x0006f00001687983 */ /* 0x000f280000300a00 */
[----:B------:R-:W4:Y:S04]  /*bf60*/  LDL.LU.64 R106, [R1+0x6f8] ;  /* 0x0006f800016a7983 */ /* 0x000f280000300a00 */
[----:B------:R-:W4:Y:S04]  /*bf70*/  LDL.LU.64 R100, [R1+0x6e0] ;  /* 0x0006e00001647983 */ /* 0x000f280000300a00 */
[----:B------:R-:W4:Y:S04]  /*bf80*/  LDL.LU.64 R102, [R1+0x6e8] ;  /* 0x0006e80001667983 */ /* 0x000f280000300a00 */
[----:B------:R-:W4:Y:S04]  /*bf90*/  LDL.LU.64 R96, [R1+0x6d0] ;  /* 0x0006d00001607983 */ /* 0x000f280000300a00 */
[----:B------:R-:W4:Y:S04]  /*bfa0*/  LDL.LU.64 R98, [R1+0x6d8] ;  /* 0x0006d80001627983 */ /* 0x000f280000300a00 */
[----:B------:R-:W4:Y:S04]  /*bfb0*/  LDL.LU.64 R92, [R1+0x6c0] ;  /* 0x0006c000015c7983 */ /* 0x000f280000300a00 */
[----:B------:R-:W4:Y:S04]  /*bfc0*/  LDL.LU.64 R94, [R1+0x6c8] ;  /* 0x0006c800015e7983 */ /* 0x000f280000300a00 */
[----:B------:R-:W-:Y:S04]  /*bfd0*/  STL.64 [R1+0x1238], R130 ;  /* 0x0012388201007387 */ /* 0x000fe80000100a00 */
[----:B------:R-:W-:Y:S04]  /*bfe0*/  STL.64 [R1+0x1230], R128 ;  /* 0x0012308001007387 */ /* 0x000fe80000100a00 */
[----:B------:R-:W4:Y:S04]  /*bff0*/  LDL.LU.64 R88, [R1+0x6b0] ;  /* 0x0006b00001587983 */ /* 0x000f280000300a00 */
[----:B------:R-:W4:Y:S04]  /*c000*/  LDL.LU.64 R90, [R1+0x6b8] ;  /* 0x0006b800015a7983 */ /* 0x000f280000300a00 */
[----:B------:R-:W4:Y:S04]  /*c010*/  LDL.LU.64 R84, [R1+0x6a0] ;  /* 0x0006a00001547983 */ /* 0x000f280000300a00 */
[----:B------:R-:W4:Y:S04]  /*c020*/  LDL.LU.64 R86, [R1+0x6a8] ;  /* 0x0006a80001567983 */ /* 0x000f280000300a00 */
[----:B------:R-:W4:Y:S04]  /*c030*/  LDL.LU.64 R80, [R1+0x690] ;  /* 0x0006900001507983 */ /* 0x000f280000300a00 */
[----:B------:R-:W4:Y:S01]  /*c040*/  LDL.LU.64 R82, [R1+0x698] ;  /* 0x0006980001527983 */ /* 0x000f220000300a00 */
[C---:B--2---:R-:W-:Y:S08]  /*c050*/  HMMA.1688.F32.TF32 R132, R180.reuse, R16, R76 ;  /* 0x00000010b484723c */ /* 0x044ff0000008104c */
[C---:B---3--:R-:W-:Y:S11]  /*c060*/  HMMA.1688.F32.TF32 R136, R180.reuse, R20, R72 ;  /* 0x00000014b488723c */ /* 0x048ff60000081048 */
[----:B------:R-:W-:Y:S04]  /*c070*/  @!UPT UIADD3 URZ, URZ, URZ, URZ ;  /* 0x0000003f3f3ff290 */ /* 0x000fe8000fffe03f */
[----:B------:R-:W-:Y:S04]  /*c080*/  STL.64 [R1+0x1248], R134 ;  /* 0x0012488601007387 */ /* 0x000fe80000100a00 */
[----:B------:R-:W-:Y:S04]  /*c090*/  STL.64 [R1+0x1240], R132 ;  /* 0x0012408401007387 */ /* 0x000fe80000100a00 */
[----:B------:R-:W2:Y:S04]  /*c0a0*/  LDL.LU.64 R76, [R1+0x680] ;  /* 0x00068000014c7983 */ /* 0x000ea80000300a00 */
[----:B------:R-:W2:Y:S04]  /*c0b0*/  LDL.LU.64 R78, [R1+0x688] ;  /* 0x00068800014e7983 */ /* 0x000ea80000300a00 */
[----:B------:R-:W3:Y:S04]  /*c0c0*/  LDL.LU.64 R72, [R1+0x650] ;  /* 0x0006500001487983 */ /* 0x000ee80000300a00 */
[----:B------:R-:W3:Y:S04]  /*c0d0*/  LDL.LU.64 R74, [R1+0x658] ;  /* 0x00065800014a7983 */ /* 0x000ee80000300a00 */
[----:B------:R-:W-:Y:S01]  /*c0e0*/  STL [R1+0x1128], R139 ;  /* 0x0011288b01007387 */ /* 0x000fe20000100800 */
[C---:B----4-:R-:W-:Y:S08]  /*c0f0*/  HMMA.1688.F32.TF32 R140, R180.reuse, R24, R108 ;  /* 0x00000018b48c723c */ /* 0x050ff0000008106c */
[C---:B------:R-:W-:Y:S11]  /*c100*/  HMMA.1688.F32.TF32 R144, R180.reuse, R28, R68 ;  /* 0x0000001cb490723c */ /* 0x040ff60000081044 */
[----:B------:R-:W-:Y:S04]  /*c110*/  @!UPT UIADD3 URZ, URZ, URZ, URZ ;  /* 0x0000003f3f3ff290 */ /* 0x000fe8000fffe03f */
[----:B------:R-:W-:Y:S04]  /*c120*/  STL [R1+0x1124], R143 ;  /* 0x0011248f01007387 */ /* 0x000fe80000100800 */
[----:B------:R-:W4:Y:S04]  /*c130*/  LDL.LU.64 R68, [R1+0x630] ;  /* 0x0006300001447983 */ /* 0x000f280000300a00 */
[----:B------:R-:W4:Y:S01]  /*c140*/  LDL.LU.64 R70, [R1+0x638] ;  /* 0x0006380001467983 */ /* 0x000f220000300a00 */
[C---:B------:R-:W-:Y:S08]  /*c150*/  HMMA.1688.F32.TF32 R148, R180.reuse, R32, R104 ;  /* 0x00000020b494723c */ /* 0x040ff00000081068 */
[C---:B------:R-:W-:Y:S08]  /*c160*/  HMMA.1688.F32.TF32 R152, R180.reuse, R36, R100 ;  /* 0x00000024b498723c */ /* 0x040ff00000081064 */
[C---:B------:R-:W-:Y:S08]  /*c170*/  HMMA.1688.F32.TF32 R156, R180.reuse, R40, R96 ;  /* 0x00000028b49c723c */ /* 0x040ff00000081060 */
[C---:B------:R-:W-:Y:S01]  /*c180*/  HMMA.1688.F32.TF32 R160, R180.reuse, R44, R92 ;  /* 0x0000002cb4a0723c */ /* 0x040fe2000008105c */
[----:B------:R-:W-:Y:S01]  /*c190*/  LOP3.LUT R119, R0, 0x20, RZ, 0x3c, !PT ;  /* 0x0000002000777812 */ /* 0x000fe200078e3cff */
[----:B------:R-:W-:Y:S06]  /*c1a0*/  STL.64 [R1+0x1258], R146 ;  /* 0x0012589201007387 */ /* 0x000fec0000100a00 */
[C---:B------:R-:W-:Y:S08]  /*c1b0*/  HMMA.1688.F32.TF32 R164, R180.reuse, R48, R88 ;  /* 0x00000030b4a4723c */ /* 0x040ff00000081058 */
[C---:B------:R-:W-:Y:S08]  /*c1c0*/  HMMA.1688.F32.TF32 R168, R180.reuse, R52, R84 ;  /* 0x00000034b4a8723c */ /* 0x040ff00000081054 */
[C---:B------:R-:W-:Y:S01]  /*c1d0*/  HMMA.1688.F32.TF32 R172, R180.reuse, R56, R80 ;  /* 0x00000038b4ac723c */ /* 0x040fe20000081050 */
[----:B------:R-:W-:Y:S04]  /*c1e0*/  STL.64 [R1+0x1250], R144 ;  /* 0x0012509001007387 */ /* 0x000fe80000100a00 */
[----:B------:R-:W-:Y:S04]  /*c1f0*/  STL [R1+0x1120], R150 ;  /* 0x0011209601007387 */ /* 0x000fe80000100800 */
[----:B------:R-:W-:Y:S04]  /*c200*/  STL [R1+0x111c], R151 ;  /* 0x00111c9701007387 */ /* 0x000fe80000100800 */
[----:B------:R-:W-:Y:S04]  /*c210*/  LDS R241, [R119+0x700] ;  /* 0x0007000077f17984 */ /* 0x000fe80000000800 */
[----:B------:R-:W4:Y:S04]  /*c220*/  LDS R243, [R119+0x2700] ;  /* 0x0027000077f37984 */ /* 0x000f280000000800 */
[----:B------:R1:W-:Y:S04]  /*c230*/  STL [R1+0x1118], R155 ;  /* 0x0011189b01007387 */ /* 0x0003e80000100800 */
[----:B------:R-:W-:Y:S04]  /*c240*/  STL.64 [R1+0x1268], R158 ;  /* 0x0012689e01007387 */ /* 0x000fe80000100a00 */
[----:B------:R-:W-:Y:S04]  /*c250*/  STL.64 [R1+0x1260], R156 ;  /* 0x0012609c01007387 */ /* 0x000fe80000100a00 */
[----:B------:R-:W-:Y:S04]  /*c260*/  STL.64 [R1+0x1278], R162 ;  /* 0x001278a201007387 */ /* 0x000fe80000100a00 */
[----:B------:R-:W-:Y:S01]  /*c270*/  STL.64 [R1+0x1270], R160 ;  /* 0x001270a001007387 */ /* 0x000fe20000100a00 */
[----:B--2---:R-:W-:Y:S03]  /*c280*/  HMMA.1688.F32.TF32 R176, R180, R60, R76 ;  /* 0x0000003cb4b0723c */ /* 0x004fe6000008104c */
[----:B------:R-:W-:Y:S01]  /*c290*/  STL.64 [R1+0x1288], R166 ;  /* 0x001288a601007387 */ /* 0x000fe20000100a00 */
[----:B------:R-:W-:-:S03]  /*c2a0*/  IMAD.MOV.U32 R248, RZ, RZ, R7 ;  /* 0x000000fffff87224 */ /* 0x000fc600078e0007 */
[----:B------:R-:W-:Y:S01]  /*c2b0*/  LDS R245, [R119+0x4000] ;  /* 0x0040000077f57984 */ /* 0x000fe20000000800 */
[----:B---3--:R-:W-:Y:S03]  /*c2c0*/  HMMA.1688.F32.TF32 R180, R180, R64, R72 ;  /* 0x00000040b4b4723c */ /* 0x008fe60000081048 */
[----:B------:R-:W-:Y:S04]  /*c2d0*/  STL.64 [R1+0x1280], R164 ;  /* 0x001280a401007387 */ /* 0x000fe80000100a00 */
[----:B------:R-:W-:Y:S04]  /*c2e0*/  STL.64 [R1+0x1298], R170 ;  /* 0x001298aa01007387 */ /* 0x000fe80000100a00 */
[----:B------:R-:W-:Y:S04]  /*c2f0*/  STL.64 [R1+0x1290], R168 ;  /* 0x001290a801007387 */ /* 0x000fe80000100a00 */
[----:B------:R-:W-:Y:S04]  /*c300*/  STL.64 [R1+0x12a8], R174 ;  /* 0x0012a8ae01007387 */ /* 0x000fe80000100a00 */
[----:B------:R-:W-:Y:S04]  /*c310*/  STL.64 [R1+0x12a0], R172 ;  /* 0x0012a0ac01007387 */ /* 0x000fe80000100a00 */
[----:B------:R-:W-:Y:S04]  /*c320*/  STL.64 [R1+0x12b8], R178 ;  /* 0x0012b8b201007387 */ /* 0x000fe80000100a00 */
[----:B------:R-:W-:Y:S04]  /*c330*/  STL.64 [R1+0x12b0], R176 ;  /* 0x0012b0b001007387 */ /* 0x000fe80000100a00 */
[----:B------:R-:W2:Y:S04]  /*c340*/  LDL.LU.64 R76, [R1+0x610] ;  /* 0x00061000014c7983 */ /* 0x000ea80000300a00 */
[----:B------:R-:W2:Y:S04]  /*c350*/  LDL.LU.64 R78, [R1+0x618] ;  /* 0x00061800014e7983 */ /* 0x000ea80000300a00 */
[----:B------:R-:W-:Y:S04]  /*c360*/  STL.64 [R1+0x12c8], R182 ;  /* 0x0012c8b601007387 */ /* 0x000fe80000100a00 */
[----:B------:R-:W-:Y:S04]  /*c370*/  STL.64 [R1+0x12c0], R180 ;  /* 0x0012c0b401007387 */ /* 0x000fe80000100a00 */
[----:B-1----:R-:W3:Y:S04]  /*c380*/  LDL.LU.64 R124, [R1+0x600] ;  /* 0x00060000017c7983 */ /* 0x002ee80000300a00 */
[----:B------:R-:W3:Y:S04]  /*c390*/  LDL.LU.64 R126, [R1+0x608] ;  /* 0x00060800017e7983 */ /* 0x000ee80000300a00 */
        /* <DEDUP_REMOVED lines=14> */
[----:B------:R-:W1:Y:S01]  /*c480*/  LDS R247, [R119+0x6000] ;  /* 0x0060000077f77984 */ /* 0x000e620000000800 */
[C---:B----4-:R-:W-:Y:S03]  /*c490*/  HMMA.1688.F32.TF32 R184, R240.reuse, R4, R68 ;  /* 0x00000004f0b8723c */ /* 0x050fe60000081044 */
        /* <DEDUP_REMOVED lines=11> */
[----:B------:R-:W-:Y:S01]  /*c550*/  STL.64 [R1+0x12d0], R184 ;  /* 0x0012d0b801007387 */ /* 0x000fe20000100a00 */
[C---:B--2---:R-:W-:Y:S03]  /*c560*/  HMMA.1688.F32.TF32 R188, R240.reuse, R8, R76 ;  /* 0x00000008f0bc723c */ /* 0x044fe6000008104c */
[----:B------:R-:W2:Y:S04]  /*c570*/  LDL.LU.64 R76, [R1+0x450] ;  /* 0x00045000014c7983 */ /* 0x000ea80000300a00 */
[----:B------:R-:W2:Y:S11]  /*c580*/  LDL.LU.64 R78, [R1+0x458] ;  /* 0x00045800014e7983 */ /* 0x000eb60000300a00 */
[----:B------:R-:W-:Y:S05]  /*c590*/  @!UPT UIADD3 URZ, URZ, URZ, URZ ;  /* 0x0000003f3f3ff290 */ /* 0x000fea000fffe03f */
[----:B------:R-:W-:Y:S04]  /*c5a0*/  STL.64 [R1+0x12e8], R190 ;  /* 0x0012e8be01007387 */ /* 0x000fe80000100a00 */
[----:B------:R-:W-:Y:S01]  /*c5b0*/  STL.64 [R1+0x12e0], R188 ;  /* 0x0012e0bc01007387 */ /* 0x000fe20000100a00 */
[C---:B---3--:R-:W-:Y:S03]  /*c5c0*/  HMMA.1688.F32.TF32 R204, R240.reuse, R24, R72 ;  /* 0x00000018f0cc723c */ /* 0x048fe60000081048 */
[----:B------:R-:W1:Y:S04]  /*c5d0*/  LDL.LU R72, [R1+0x800] ;  /* 0x0008000001487983 */ /* 0x000e680000300800 */
[----:B------:R-:W1:Y:S04]  /*c5e0*/  LDL.LU R73, [R1+0x804] ;  /* 0x0008040001497983 */ /* 0x000e680000300800 */
[----:B------:R-:W1:Y:S04]  /*c5f0*/  LDL.LU R74, [R1+0x808] ;  /* 0x00080800014a7983 */ /* 0x000e680000300800 */
[----:B------:R-:W1:Y:S01]  /*c600*/  LDL.LU R75, [R1+0x80c] ;  /* 0x00080c00014b7983 */ /* 0x000e620000300800 */
[----:B----4-:R-:W-:Y:S03]  /*c610*/  HMMA.1688.F32.TF32 R224, R240, R44, R68 ;  /* 0x0000002cf0e0723c */ /* 0x010fe60000081044 */
[----:B------:R-:W3:Y:S04]  /*c620*/  LDL.LU R68, [R1+0x7f0] ;  /* 0x0007f00001447983 */ /* 0x000ee80000300800 */
[----:B------:R-:W-:-:S02]  /*c630*/  IMAD.MOV.U32 R69, RZ, RZ, R10 ;  /* 0x000000ffff457224 */ /* 0x000fc400078e000a */
[----:B------:R-:W3:Y:S01]  /*c640*/  LDL.LU R10, [R1+0x1378] ;  /* 0x00137800010a7983 */ /* 0x000ee20000300800 */
[----:B------:R-:W-:Y:S02]  /*c650*/  IMAD.MOV.U32 R70, RZ, RZ, R11 ;  /* 0x000000ffff467224 */ /* 0x000fe400078e000b */
[----:B------:R-:W-:Y:S01]  /*c660*/  IMAD.MOV.U32 R71, RZ, RZ, R6 ;  /* 0x000000ffff477224 */ /* 0x000fe200078e0006 */
[----:B------:R-:W3:Y:S04]  /*c670*/  LDL.LU R11, [R1+0x1374] ;  /* 0x00137400010b7983 */ /* 0x000ee80000300800 */
[----:B------:R-:W1:Y:S04]  /*c680*/  LDL.LU R6, [R1+0x1370] ;  /* 0x0013700001067983 */ /* 0x000e680000300800 */
[----:B------:R-:W1:Y:S01]  /*c690*/  LDL.LU R7, [R1+0x136c] ;  /* 0x00136c0001077983 */ /* 0x000e620000300800 */
[C---:B------:R-:W-:Y:S08]  /*c6a0*/  HMMA.1688.F32.TF32 R192, R240.reuse, R12, R124 ;  /* 0x0000000cf0c0723c */ /* 0x040ff0000008107c */
[C---:B------:R-:W-:Y:S08]  /*c6b0*/  HMMA.1688.F32.TF32 R196, R240.reuse, R16, R120 ;  /* 0x00000010f0c4723c */ /* 0x040ff00000081078 */
[----:B------:R-:W-:Y:S07]  /*c6c0*/  HMMA.1688.F32.TF32 R228, R240, R48, R92 ;  /* 0x00000030f0e4723c */ /* 0x000fee000008105c */
[----:B------:R-:W-:-:S02]  /*c6d0*/  IMAD.MOV.U32 R93, RZ, RZ, R14 ;  /* 0x000000ffff5d7224 */ /* 0x000fc400078e000e */
[----:B------:R-:W-:Y:S01]  /*c6e0*/  IMAD.MOV.U32 R94, RZ, RZ, R15 ;  /* 0x000000ffff5e7224 */ /* 0x000fe200078e000f */
[C---:B------:R-:W-:Y:S08]  /*c6f0*/  HMMA.1688.F32.TF32 R80, R240.reuse, R60, R80 ;  /* 0x0000003cf050723c */ /* 0x040ff00000081050 */
[----:B------:R-:W-:Y:S01]  /*c700*/  HMMA.1688.F32.TF32 R232, R240, R52, R88 ;  /* 0x00000034f0e8723c */ /* 0x000fe20000081058 */
[----:B------:R-:W-:-:S07]  /*c710*/  IMAD.MOV.U32 R249, RZ, RZ, R252 ;  /* 0x000000fffff97224 */ /* 0x000fce00078e00fc */
[----:B------:R-:W-:Y:S01]  /*c720*/  HMMA.1688.F32.TF32 R236, R240, R56, R84 ;  /* 0x00000038f0ec723c */ /* 0x000fe20000081054 */
[----:B------:R-:W-:Y:S02]  /*c730*/  IMAD.MOV.U32 R250, RZ, RZ, R3 ;  /* 0x000000fffffa7224 */ /* 0x000fe400078e0003 */
[----:B------:R-:W-:-:S05]  /*c740*/  IMAD.MOV.U32 R251, RZ, RZ, R2 ;  /* 0x000000fffffb7224 */ /* 0x000fca00078e0002 */
[----:B------:R-:W-:Y:S02]  /*c750*/  IMAD.MOV.U32 R139, RZ, RZ, R80 ;  /* 0x000000ffff8b7224 */ /* 0x000fe400078e0050 */
[----:B------:R-:W-:Y:S02]  /*c760*/  IMAD.MOV.U32 R143, RZ, RZ, R81 ;  /* 0x000000ffff8f7224 */ /* 0x000fe400078e0051 */
[----:B------:R-:W-:Y:S02]  /*c770*/  IMAD.MOV.U32 R150, RZ, RZ, R82 ;  /* 0x000000ffff967224 */ /* 0x000fe400078e0052 */
[----:B------:R-:W-:Y:S01]  /*c780*/  IMAD.MOV.U32 R151, RZ, RZ, R83 ;  /* 0x000000ffff977224 */ /* 0x000fe200078e0053 */
[----:B--2---:R-:W-:Y:S11]  /*c790*/  HMMA.1688.F32.TF32 R76, R240, R64, R76 ;  /* 0x00000040f04c723c */ /* 0x004ff6000008104c */
[----:B------:R-:W-:Y:S11]  /*c7a0*/  @!UPT UIADD3 URZ, URZ, URZ, URZ ;  /* 0x0000003f3f3ff290 */ /* 0x000ff6000fffe03f */
[----:B------:R-:W-:Y:S02]  /*c7b0*/  @!UPT UIADD3 URZ, URZ, URZ, URZ ;  /* 0x0000003f3f3ff290 */ /* 0x000fe4000fffe03f */
[----:B------:R-:W-:Y:S02]  /*c7c0*/  IMAD.MOV.U32 R155, RZ, RZ, R76 ;  /* 0x000000ffff9b7224 */ /* 0x000fe400078e004c */
[----:B------:R-:W-:Y:S02]  /*c7d0*/  IMAD.MOV.U32 R252, RZ, RZ, R77 ;  /* 0x000000fffffc7224 */ /* 0x000fe400078e004d */
[----:B------:R-:W-:Y:S02]  /*c7e0*/  IMAD.MOV.U32 R76, RZ, RZ, R46 ;  /* 0x000000ffff4c7224 */ /* 0x000fe400078e002e */
[----:B------:R-:W-:Y:S02]  /*c7f0*/  IMAD.MOV.U32 R3, RZ, RZ, R78 ;  /* 0x000000ffff037224 */ /* 0x000fe400078e004e */
[----:B------:R-:W-:Y:S02]  /*c800*/  IMAD.MOV.U32 R77, RZ, RZ, R47 ;  /* 0x000000ffff4d7224 */ /* 0x000fe400078e002f */
[----:B------:R-:W-:Y:S01]  /*c810*/  IMAD.MOV.U32 R2, RZ, RZ, R79 ;  /* 0x000000ffff027224 */ /* 0x000fe200078e004f */
[----:B------:R-:W-:Y:S01]  /*c820*/  MOV R79, R43 ;  /* 0x0000002b004f7202 */ /* 0x000fe20000000f00 */
[----:B------:R-:W-:Y:S01]  /*c830*/  IMAD.MOV.U32 R78, RZ, RZ, R42 ;  /* 0x000000ffff4e7224 */ /* 0x000fe200078e002a */
[----:B-1----:R-:W-:Y:S11]  /*c840*/  HMMA.1688.F32.TF32 R72, R244, R6, R72 ;  /* 0x00000006f448723c */ /* 0x002ff60000081048 */
[----:B------:R-:W-:Y:S11]  /*c850*/  @!UPT UIADD3 URZ, URZ, URZ, URZ ;  /* 0x0000003f3f3ff290 */ /* 0x000ff6000fffe03f */
[----:B------:R-:W-:Y:S02]  /*c860*/  @!UPT UIADD3 URZ, URZ, URZ, URZ ;  /* 0x0000003f3f3ff290 */ /* 0x000fe4000fffe03f */
[----:B------:R-:W-:Y:S02]  /*c870*/  IMAD.MOV.U32 R12, RZ, RZ, R75 ;  /* 0x000000ffff0c7224 */ /* 0x000fe400078e004b */
[----:B------:R-:W-:Y:S02]  /*c880*/  IMAD.MOV.U32 R13, RZ, RZ, R74 ;  /* 0x000000ffff0d7224 */ /* 0x000fe400078e004a */
[----:B------:R-:W-:Y:S02]  /*c890*/  IMAD.MOV.U32 R16, RZ, RZ, R73 ;  /* 0x000000ffff107224 */ /* 0x000fe400078e0049 */
[----:B------:R-:W-:Y:S01]  /*c8a0*/  IMAD.MOV.U32 R17, RZ, RZ, R72 ;  /* 0x000000ffff117224 */ /* 0x000fe200078e0048 */
[----:B------:R1:W-:Y:S04]  /*c8b0*/  STL [R1+0x1114], R12 ;  /* 0x0011140c01007387 */ /* 0x0003e80000100800 */
[----:B------:R2:W-:Y:S04]  /*c8c0*/  STL [R1+0x1110], R13 ;  /* 0x0011100d01007387 */ /* 0x0005e80000100800 */
[----:B------:R4:W-:Y:S04]  /*c8d0*/  STL [R1+0x110c], R16 ;  /* 0x00110c1001007387 */ /* 0x0009e80000100800 */
[----:B------:R1:W-:Y:S04]  /*c8e0*/  STL [R1+0x1108], R17 ;  /* 0x0011081101007387 */ /* 0x0003e80000100800 */
[----:B------:R-:W2:Y:S04]  /*c8f0*/  LDL.LU R92, [R1+0x7d0] ;  /* 0x0007d000015c7983 */ /* 0x000ea80000300800 */
[----:B------:R-:W2:Y:S04]  /*c900*/  LDL.LU R14, [R1+0x1368] ;  /* 0x00136800010e7983 */ /* 0x000ea80000300800 */
[----:B------:R-:W2:Y:S04]  /*c910*/  LDL.LU R15, [R1+0x1364] ;  /* 0x00136400010f7983 */ /* 0x000ea80000300800 */
[----:B------:R-:W4:Y:S04]  /*c920*/  LDL.LU R95, [R1+0x7dc] ;  /* 0x0007dc00015f7983 */ /* 0x000f280000300800 */
        /* <DEDUP_REMOVED lines=11> */
[----:B------:R-:W4:Y:S01]  /*c9e0*/  LDL.LU R83, [R1+0x7ac] ;  /* 0x0007ac0001537983 */ /* 0x000f220000300800 */
[----:B------:R-:W-:-:S03]  /*c9f0*/  IMAD.MOV.U32 R72, RZ, RZ, R38 ;  /* 0x000000ffff487224 */ /* 0x000fc600078e0026 */
[----:B------:R-:W4:Y:S01]  /*ca00*/  LDL.LU R46, [R1+0x1360] ;  /* 0x00136000012e7983 */ /* 0x000f220000300800 */
[----:B------:R-:W-:-:S03]  /*ca10*/  IMAD.MOV.U32 R73, RZ, RZ, R39 ;  /* 0x000000ffff497224 */ /* 0x000fc600078e0027 */
[----:B------:R-:W4:Y:S01]  /*ca20*/  LDL.LU R47, [R1+0x135c] ;  /* 0x00135c00012f7983 */ /* 0x000f220000300800 */
[----:B------:R-:W-:-:S03]  /*ca30*/  IMAD.MOV.U32 R74, RZ, RZ, R34 ;  /* 0x000000ffff4a7224 */ /* 0x000fc600078e0022 */
[----:B------:R-:W4:Y:S01]  /*ca40*/  LDL.LU R42, [R1+0x1358] ;  /* 0x00135800012a7983 */ /* 0x000f220000300800 */
[----:B------:R-:W-:-:S03]  /*ca50*/  IMAD.MOV.U32 R75, RZ, RZ, R35 ;  /* 0x000000ffff4b7224 */ /* 0x000fc600078e0023 */
[----:B------:R-:W4:Y:S04]  /*ca60*/  LDL.LU R43, [R1+0x1354] ;  /* 0x00135400012b7983 */ /* 0x000f280000300800 */
[----:B------:R-:W4:Y:S04]  /*ca70*/  LDL.LU R38, [R1+0x1350] ;  /* 0x0013500001267983 */ /* 0x000f280000300800 */
[----:B------:R-:W4:Y:S04]  /*ca80*/  LDL.LU R39, [R1+0x134c] ;  /* 0x00134c0001277983 */ /* 0x000f280000300800 */
[----:B------:R-:W4:Y:S04]  /*ca90*/  LDL.LU R34, [R1+0x1348] ;  /* 0x0013480001227983 */ /* 0x000f280000300800 */
[----:B------:R-:W4:Y:S01]  /*caa0*/  LDL.LU R35, [R1+0x1344] ;  /* 0x0013440001237983 */ /* 0x000f220000300800 */
[----:B---3--:R-:W-:Y:S11]  /*cab0*/  HMMA.1688.F32.TF32 R68, R244, R10, R68 ;  /* 0x0000000af444723c */ /* 0x008ff60000081044 */
[----:B------:R-:W-:Y:S11]  /*cac0*/  @!UPT UIADD3 URZ, URZ, URZ, URZ ;  /* 0x0000003f3f3ff290 */ /* 0x000ff6000fffe03f */
[----:B------:R-:W-:Y:S02]  /*cad0*/  @!UPT UIADD3 URZ, URZ, URZ, URZ ;  /* 0x0000003f3f3ff290 */ /* 0x000fe4000fffe03f */
[----:B------:R-:W-:Y:S02]  /*cae0*/  IMAD.MOV.U32 R9, RZ, RZ, R68 ;  /* 0x000000ffff097224 */ /* 0x000fe400078e0044 */
[----:B------:R-:W-:Y:S02]  /*caf0*/  IMAD.MOV.U32 R8, RZ, RZ, R69 ;  /* 0x000000ffff087224 */ /* 0x000fe400078e0045 */
[----:B------:R-:W-:Y:S02]  /*cb00*/  IMAD.MOV.U32 R5, RZ, RZ, R70 ;  /* 0x000000ffff057224 */ /* 0x000fe400078e0046 */
[----:B------:R-:W-:Y:S01]  /*cb10*/  IMAD.MOV.U32 R4, RZ, RZ, R71 ;  /* 0x000000ffff047224 */ /* 0x000fe200078e0047 */
[----:B------:R-:W-:Y:S08]  /*cb20*/  HMMA.1688.F32.TF32 R200, R240, R20, R112 ;  /* 0x00000014f0c8723c */ /* 0x000ff00000081070 */
[----:B--2---:R-:W-:Y:S07]  /*cb30*/  HMMA.1688.F32.TF32 R68, R244, R14, R248 ;  /* 0x0000000ef444723c */ /* 0x004fee00000810f8 */
[----:B------:R-:W-:-:S02]  /*cb40*/  IMAD.MOV.U32 R248, RZ, RZ, R30 ;  /* 0x000000fffff87224 */ /* 0x000fc400078e001e */
[----:B------:R-:W2:Y:S01]  /*cb50*/  LDL.LU R30, [R1+0x1340] ;  /* 0x00134000011e7983 */ /* 0x000ea20000300800 */
[----:B------:R-:W-:Y:S02]  /*cb60*/  IMAD.MOV.U32 R249, RZ, RZ, R18 ;  /* 0x000000fffff97224 */ /* 0x000fe400078e0012 */
[----:B------:R-:W-:Y:S01]  /*cb70*/  IMAD.MOV.U32 R250, RZ, RZ, R19 ;  /* 0x000000fffffa7224 */ /* 0x000fe200078e0013 */
[----:B------:R-:W3:Y:S01]  /*cb80*/  LDL.LU R18, [R1+0x133c] ;  /* 0x00133c0001127983 */ /* 0x000ee20000300800 */
[----:B------:R-:W-:-:S03]  /*cb90*/  IMAD.MOV.U32 R251, RZ, RZ, R22 ;  /* 0x000000fffffb7224 */ /* 0x000fc600078e0016 */
[----:B------:R-:W3:Y:S04]  /*cba0*/  LDL.LU R19, [R1+0x1338] ;  /* 0x0013380001137983 */ /* 0x000ee80000300800 */
[----:B------:R-:W2:Y:S03]  /*cbb0*/  LDL.LU R22, [R1+0x1334] ;  /* 0x0013340001167983 */ /* 0x000ea60000300800 */
[----:B------:R-:W-:Y:S02]  /*cbc0*/  IMAD.MOV.U32 R25, RZ, RZ, R68 ;  /* 0x000000ffff197224 */ /* 0x000fe400078e0044 */
[----:B------:R-:W-:Y:S02]  /*cbd0*/  IMAD.MOV.U32 R24, RZ, RZ, R69 ;  /* 0x000000ffff187224 */ /* 0x000fe400078e0045 */
[----:B------:R-:W-:-:S02]  /*cbe0*/  IMAD.MOV.U32 R68, RZ, RZ, R23 ;  /* 0x000000ffff447224 */ /* 0x000fc400078e0017 */
[----:B------:R-:W-:Y:S01]  /*cbf0*/  IMAD.MOV.U32 R21, RZ, RZ, R70 ;  /* 0x000000ffff157224 */ /* 0x000fe200078e0046 */
[----:B------:R-:W2:Y:S01]  /*cc00*/  LDL.LU R23, [R1+0x1330] ;  /* 0x0013300001177983 */ /* 0x000ea20000300800 */
[----:B------:R-:W-:Y:S02]  /*cc10*/  IMAD.MOV.U32 R69, RZ, RZ, R31 ;  /* 0x000000ffff457224 */ /* 0x000fe400078e001f */
[----:B------:R-:W-:Y:S01]  /*cc20*/  IMAD.MOV.U32 R20, RZ, RZ, R71 ;  /* 0x000000ffff147224 */ /* 0x000fe200078e0047 */
[----:B------:R-:W2:Y:S01]  /*cc30*/  LDL.LU R31, [R1+0x132c] ;  /* 0x00132c00011f7983 */ /* 0x000ea20000300800 */
[----:B------:R-:W-:Y:S02]  /*cc40*/  IMAD.MOV.U32 R70, RZ, RZ, R26 ;  /* 0x000000ffff467224 */ /* 0x000fe400078e001a */
[----:B------:R-:W-:Y:S01]  /*cc50*/  IMAD.MOV.U32 R71, RZ, RZ, R27 ;  /* 0x000000ffff477224 */ /* 0x000fe200078e001b */
[----:B------:R-:W2:Y:S04]  /*cc60*/  LDL.LU R26, [R1+0x1328] ;  /* 0x00132800011a7983 */ /* 0x000ea80000300800 */
[----:B------:R-:W2:Y:S01]  /*cc70*/  LDL.LU R27, [R1+0x1324] ;  /* 0x00132400011b7983 */ /* 0x000ea20000300800 */
[C---:B----4-:R-:W-:Y:S08]  /*cc80*/  HMMA.1688.F32.TF32 R76, R244.reuse, R34, R76 ;  /* 0x00000022f44c723c */ /* 0x050ff0000008104c */
[C---:B------:R-:W-:Y:S11]  /*cc90*/  HMMA.1688.F32.TF32 R72, R244.reuse, R38, R72 ;  /* 0x00000026f448723c */ /* 0x040ff60000081048 */
[----:B------:R-:W-:Y:S05]  /*cca0*/  @!UPT UIADD3 URZ, URZ, URZ, URZ ;  /* 0x0000003f3f3ff290 */ /* 0x000fea000fffe03f */
[----:B------:R-:W-:Y:S02]  /*ccb0*/  IMAD.MOV.U32 R65, RZ, RZ, R76 ;  /* 0x000000ffff417224 */ /* 0x000fe400078e004c */
[----:B------:R-:W-:Y:S02]  /*ccc0*/  IMAD.MOV.U32 R64, RZ, RZ, R77 ;  /* 0x000000ffff407224 */ /* 0x000fe400078e004d */
[----:B------:R-:W-:Y:S02]  /*ccd0*/  IMAD.MOV.U32 R61, RZ, RZ, R78 ;  /* 0x000000ffff3d7224 */ /* 0x000fe400078e004e */
[----:B------:R-:W-:Y:S02]  /*cce0*/  IMAD.MOV.U32 R60, RZ, RZ, R79 ;  /* 0x000000ffff3c7224 */ /* 0x000fe400078e004f */
[C---:B------:R-:W-:Y:S08]  /*ccf0*/  HMMA.1688.F32.TF32 R76, R244.reuse, R42, R68 ;  /* 0x0000002af44c723c */ /* 0x040ff00000081044 */
[----:B------:R-:W-:Y:S01]  /*cd00*/  HMMA.1688.F32.TF32 R68, R244, R46, R248 ;  /* 0x0000002ef444723c */ /* 0x000fe200000810f8 */
[----:B-1----:R-:W-:-:S02]  /*cd10*/  IMAD.MOV.U32 R12, RZ, RZ, R72 ;  /* 0x000000ffff0c7224 */ /* 0x002fc400078e0048 */
[----:B------:R-:W4:Y:S01]  /*cd20*/  LDL.LU R72, [R1+0x370] ;  /* 0x0003700001487983 */ /* 0x000f220000300800 */
[----:B------:R-:W-:Y:S02]  /*cd30*/  IMAD.MOV.U32 R13, RZ, RZ, R73 ;  /* 0x000000ffff0d7224 */ /* 0x000fe400078e0049 */
[----:B------:R-:W-:Y:S02]  /*cd40*/  IMAD.MOV.U32 R16, RZ, RZ, R74 ;  /* 0x000000ffff107224 */ /* 0x000fe400078e004a */
[----:B------:R-:W-:Y:S02]  /*cd50*/  IMAD.MOV.U32 R73, RZ, RZ, R54 ;  /* 0x000000ffff497224 */ /* 0x000fe400078e0036 */
[----:B------:R-:W-:-:S05]  /*cd60*/  IMAD.MOV.U32 R17, RZ, RZ, R75 ;  /* 0x000000ffff117224 */ /* 0x000fca00078e004b */
[----:B------:R1:W-:Y:S01]  /*cd70*/  STL.64 [R1+0x780], R76 ;  /* 0x0007804c01007387 */ /* 0x0003e20000100a00 */
[----:B------:R-:W-:-:S03]  /*cd80*/  IMAD.MOV.U32 R74, RZ, RZ, R58 ;  /* 0x000000ffff4a7224 */ /* 0x000fc600078e003a */
[----:B------:R1:W-:Y:S01]  /*cd90*/  STL.64 [R1+0x788], R78 ;  /* 0x0007884e01007387 */ /* 0x0003e20000100a00 */
[----:B------:R-:W-:-:S03]  /*cda0*/  IMAD.MOV.U32 R75, RZ, RZ, R62 ;  /* 0x000000ffff4b7224 */ /* 0x000fc600078e003e */
[----:B------:R1:W-:Y:S04]  /*cdb0*/  STL.64 [R1+0x770], R68 ;  /* 0x0007704401007387 */ /* 0x0003e80000100a00 */
[----:B------:R1:W-:Y:S04]  /*cdc0*/  STL.64 [R1+0x778], R70 ;  /* 0x0007784601007387 */ /* 0x0003e80000100a00 */
[----:B------:R-:W4:Y:S04]  /*cdd0*/  LDL.LU R54, [R1+0x1320] ;  /* 0x0013200001367983 */ /* 0x000f280000300800 */
[----:B------:R-:W4:Y:S04]  /*cde0*/  LDL.LU R58, [R1+0x131c] ;  /* 0x00131c00013a7983 */ /* 0x000f280000300800 */
[----:B------:R-:W4:Y:S04]  /*cdf0*/  LDL.LU R62, [R1+0x1318] ;  /* 0x00131800013e7983 */ /* 0x000f280000300800 */
[----:B-1----:R-:W4:Y:S04]  /*ce00*/  LDL.LU R76, [R1+0x390] ;  /* 0x00039000014c7983 */ /* 0x002f280000300800 */
[----:B------:R-:W4:Y:S04]  /*ce10*/  LDL.LU R77, [R1+0x394] ;  /* 0x00039400014d7983 */ /* 0x000f280000300800 */
[----:B------:R-:W4:Y:S01]  /*ce20*/  LDL.LU R78, [R1+0x398] ;  /* 0x00039800014e7983 */ /* 0x000f220000300800 */
[C---:B------:R-:W-:Y:S03]  /*ce30*/  HMMA.1688.F32.TF32 R220, R240.reuse, R40, R96 ;  /* 0x00000028f0dc723c */ /* 0x040fe60000081060 */
[----:B------:R-:W4:Y:S05]  /*ce40*/  LDL.LU R79, [R1+0x39c] ;  /* 0x00039c00014f7983 */ /* 0x000f2a0000300800 */
[C---:B------:R-:W-:Y:S08]  /*ce50*/  HMMA.1688.F32.TF32 R216, R240.reuse, R36, R100 ;  /* 0x00000024f0d8723c */ /* 0x040ff00000081064 */
[C---:B------:R-:W-:Y:S08]  /*ce60*/  HMMA.1688.F32.TF32 R212, R240.reuse, R32, R104 ;  /* 0x00000020f0d4723c */ /* 0x040ff00000081068 */
[----:B------:R-:W-:Y:S01]  /*ce70*/  HMMA.1688.F32.TF32 R208, R240, R28, R108 ;  /* 0x0000001cf0d0723c */ /* 0x000fe2000008106c */
[----:B------:R-:W-:Y:S01]  /*ce80*/  IMAD.MOV.U32 R68, RZ, RZ, R55 ;  /* 0x000000ffff447224 */ /* 0x000fe200078e0037 */
[----:B------:R-:W-:Y:S01]  /*ce90*/  LDS R240, [R0+0x4100] ;  /* 0x0041000000f07984 */ /* 0x000fe20000000800 */
[----:B------:R-:W-:-:S02]  /*cea0*/  IMAD.MOV.U32 R69, RZ, RZ, R50 ;  /* 0x000000ffff457224 */ /* 0x000fc400078e0032 */
[----:B------:R-:W-:Y:S01]  /*ceb0*/  IMAD.MOV.U32 R70, RZ, RZ, R51 ;  /* 0x000000ffff467224 */ /* 0x000fe200078e0033 */
[----:B------:R-:W-:Y:S01]  /*cec0*/  LDS R242, [R0+0x6100] ;  /* 0x0061000000f27984 */ /* 0x000fe20000000800 */
[----:B------:R-:W-:Y:S02]  /*ced0*/  IMAD.MOV.U32 R71, RZ, RZ, R59 ;  /* 0x000000ffff477224 */ /* 0x000fe400078e003b */
[----:B------:R-:W-:Y:S01]  /*cee0*/  IMAD.MOV.U32 R248, RZ, RZ, R63 ;  /* 0x000000fffff87224 */ /* 0x000fe200078e003f */
[----:B------:R-:W-:Y:S01]  /*cef0*/  LDS R241, [R119+0x4100] ;  /* 0x0041000077f17984 */ /* 0x000fe20000000800 */
[----:B------:R-:W-:Y:S02]  /*cf00*/  IMAD.MOV.U32 R249, RZ, RZ, R66 ;  /* 0x000000fffff97224 */ /* 0x000fe400078e0042 */
[----:B------:R-:W-:Y:S01]  /*cf10*/  IMAD.MOV.U32 R250, RZ, RZ, R67 ;  /* 0x000000fffffa7224 */ /* 0x000fe200078e0043 */
[----:B------:R-:W1:Y:S01]  /*cf20*/  LDS R243, [R119+0x6100] ;  /* 0x0061000077f37984 */ /* 0x000e620000000800 */
[C---:B---3--:R-:W-:Y:S08]  /*cf30*/  HMMA.1688.F32.TF32 R92, R244.reuse, R18, R92 ;  /* 0x00000012f45c723c */ /* 0x048ff0000008105c */
[C---:B--2---:R-:W-:Y:S08]  /*cf40*/  HMMA.1688.F32.TF32 R88, R244.reuse, R22, R88 ;  /* 0x00000016f458723c */ /* 0x044ff00000081058 */
[----:B------:R-:W-:Y:S08]  /*cf50*/  HMMA.1688.F32.TF32 R84, R244, R26, R84 ;  /* 0x0000001af454723c */ /* 0x000ff00000081054 */
[----:B------:R-:W-:-:S02]  /*cf60*/  IMAD.MOV.U32 R33, RZ, RZ, R92 ;  /* 0x000000ffff217224 */ /* 0x000fc400078e005c */
[----:B------:R-:W-:Y:S02]  /*cf70*/  IMAD.MOV.U32 R32, RZ, RZ, R93 ;  /* 0x000000ffff207224 */ /* 0x000fe400078e005d */
[----:B------:R-:W-:-:S04]  /*cf80*/  IMAD.MOV.U32 R29, RZ, RZ, R94 ;  /* 0x000000ffff1d7224 */ /* 0x000fc800078e005e */
[----:B------:R-:W-:Y:S02]  /*cf90*/  IMAD.MOV.U32 R41, RZ, RZ, R88 ;  /* 0x000000ffff297224 */ /* 0x000fe400078e0058 */
[----:B------:R-:W-:Y:S02]  /*cfa0*/  IMAD.MOV.U32 R40, RZ, RZ, R89 ;  /* 0x000000ffff287224 */ /* 0x000fe400078e0059 */
[----:B------:R-:W-:-:S04]  /*cfb0*/  IMAD.MOV.U32 R37, RZ, RZ, R90 ;  /* 0x000000ffff257224 */ /* 0x000fc800078e005a */
[----:B------:R-:W-:Y:S02]  /*cfc0*/  IMAD.MOV.U32 R49, RZ, RZ, R84 ;  /* 0x000000ffff317224 */ /* 0x000fe400078e0054 */
[----:B------:R-:W-:Y:S01]  /*cfd0*/  IMAD.MOV.U32 R48, RZ, RZ, R85 ;  /* 0x000000ffff307224 */ /* 0x000fe200078e0055 */
[----:B------:R-:W2:Y:S01]  /*cfe0*/  LDL.LU R84, [R1+0x3b0] ;  /* 0x0003b00001547983 */ /* 0x000ea20000300800 */
[----:B------:R-:W-:Y:S02]  /*cff0*/  IMAD.MOV.U32 R45, RZ, RZ, R86 ;  /* 0x000000ffff2d7224 */ /* 0x000fe400078e0056 */
[----:B------:R-:W-:Y:S01]  /*d000*/  IMAD.MOV.U32 R44, RZ, RZ, R87 ;  /* 0x000000ffff2c7224 */ /* 0x000fe200078e0057 */
[----:B------:R-:W2:Y:S04]  /*d010*/  LDL.LU R85, [R1+0x3b4] ;  /* 0x0003b40001557983 */ /* 0x000ea80000300800 */
[----:B------:R-:W2:Y:S01]  /*d020*/  LDL.LU R86, [R1+0x3b8] ;  /* 0x0003b80001567983 */ /* 0x000ea20000300800 */
[----:B------:R-:W-:-:S03]  /*d030*/  IMAD.MOV.U32 R36, RZ, RZ, R91 ;  /* 0x000000ffff247224 */ /* 0x000fc600078e005b */
[----:B------:R-:W2:Y:S04]  /*d040*/  LDL.LU R87, [R1+0x3bc] ;  /* 0x0003bc0001577983 */ /* 0x000ea80000300800 */
[----:B------:R-:W3:Y:S04]  /*d050*/  LDL.LU R88, [R1+0x3c0] ;  /* 0x0003c00001587983 */ /* 0x000ee80000300800 */
[----:B------:R-:W3:Y:S04]  /*d060*/  LDL.LU R89, [R1+0x3c4] ;  /* 0x0003c40001597983 */ /* 0x000ee80000300800 */
[----:B------:R-:W3:Y:S01]  /*d070*/  LDL.LU R90, [R1+0x3c8] ;  /* 0x0003c800015a7983 */ /* 0x000ee20000300800 */
[----:B------:R-:W-:-:S03]  /*d080*/  IMAD.MOV.U32 R28, RZ, RZ, R95 ;  /* 0x000000ffff1c7224 */ /* 0x000fc600078e005f */
[----:B------:R-:W3:Y:S04]  /*d090*/  LDL.LU R91, [R1+0x3cc] ;  /* 0x0003cc00015b7983 */ /* 0x000ee80000300800 */
[----:B------:R-:W1:Y:S04]  /*d0a0*/  LDL.LU R92, [R1+0x3d0] ;  /* 0x0003d000015c7983 */ /* 0x000e680000300800 */
[----:B------:R-:W1:Y:S04]  /*d0b0*/  LDL.LU R93, [R1+0x3d4] ;  /* 0x0003d400015d7983 */ /* 0x000e680000300800 */
[----:B------:R-:W1:Y:S04]  /*d0c0*/  LDL.LU R94, [R1+0x3d8] ;  /* 0x0003d800015e7983 */ /* 0x000e680000300800 */
[----:B------:R-:W1:Y:S04]  /*d0d0*/  LDL.LU R95, [R1+0x3dc] ;  /* 0x0003dc00015f7983 */ /* 0x000e680000300800 */
[----:B------:R-:W2:Y:S04]  /*d0e0*/  LDL.LU R100, [R1+0x3f0] ;  /* 0x0003f00001647983 */ /* 0x000ea80000300800 */
[----:B------:R-:W2:Y:S04]  /*d0f0*/  LDL.LU R101, [R1+0x3f4] ;  /* 0x0003f40001657983 */ /* 0x000ea80000300800 */
[----:B------:R-:W2:Y:S04]  /*d100*/  LDL.LU R102, [R1+0x3f8] ;  /* 0x0003f80001667983 */ /* 0x000ea80000300800 */
[----:B------:R-:W2:Y:S04]  /*d110*/  LDL.LU R103, [R1+0x3fc] ;  /* 0x0003fc0001677983 */ /* 0x000ea80000300800 */
[----:B------:R-:W3:Y:S04]  /*d120*/  LDL.LU R104, [R1+0x400] ;  /* 0x0004000001687983 */ /* 0x000ee80000300800 */
        /* <DEDUP_REMOVED lines=26> */
[----:B------:R-:W3:Y:S01]  /*d2d0*/  LDL.LU R163, [R1+0x4fc] ;  /* 0x0004fc0001a37983 */ /* 0x000ee20000300800 */
[----:B------:R-:W-:Y:S03]  /*d2e0*/  HMMA.1688.F32.TF32 R80, R244, R30, R80 ;  /* 0x0000001ef450723c */ /* 0x000fe60000081050 */
        /* <DEDUP_REMOVED lines=24> */
[----:B------:R-:W-:-:S03]  /*d470*/  IMAD.MOV.U32 R57, RZ, RZ, R80 ;  /* 0x000000ffff397224 */ /* 0x000fc600078e0050 */
[----:B------:R-:W3:Y:S01]  /*d480*/  LDL.LU R96, [R1+0x3e0] ;  /* 0x0003e00001607983 */ /* 0x000ee20000300800 */
[----:B------:R-:W-:-:S03]  /*d490*/  IMAD.MOV.U32 R56, RZ, RZ, R81 ;  /* 0x000000ffff387224 */ /* 0x000fc600078e0051 */
[----:B------:R-:W3:Y:S01]  /*d4a0*/  LDL.LU R97, [R1+0x3e4] ;  /* 0x0003e40001617983 */ /* 0x000ee20000300800 */
[----:B------:R-:W-:-:S03]  /*d4b0*/  IMAD.MOV.U32 R53, RZ, RZ, R82 ;  /* 0x000000ffff357224 */ /* 0x000fc600078e0052 */
[----:B------:R-:W3:Y:S01]  /*d4c0*/  LDL.LU R98, [R1+0x3e8] ;  /* 0x0003e80001627983 */ /* 0x000ee20000300800 */
[----:B----4-:R-:W-:-:S03]  /*d4d0*/  IMAD.MOV.U32 R81, RZ, RZ, R62 ;  /* 0x000000ffff517224 */ /* 0x010fc600078e003e */
[----:B------:R-:W4:Y:S01]  /*d4e0*/  LDL.LU R99, [R1+0x3ec] ;  /* 0x0003ec0001637983 */ /* 0x000f220000300800 */
[----:B------:R-:W-:Y:S02]  /*d4f0*/  IMAD.MOV.U32 R52, RZ, RZ, R83 ;  /* 0x000000ffff347224 */ /* 0x000fe400078e0053 */
[----:B------:R-:W-:Y:S01]  /*d500*/  IMAD.MOV.U32 R82, RZ, RZ, R58 ;  /* 0x000000ffff527224 */ /* 0x000fe200078e003a */
[----:B------:R-:W4:Y:S01]  /*d510*/  LDL.LU R80, [R1+0x3a0] ;  /* 0x0003a00001507983 */ /* 0x000f220000300800 */
[----:B------:R-:W-:-:S03]  /*d520*/  IMAD.MOV.U32 R83, RZ, RZ, R54 ;  /* 0x000000ffff537224 */ /* 0x000fc600078e0036 */
        /* <DEDUP_REMOVED lines=11> */
[C---:B-1----:R-:W-:Y:S08]  /*d5e0*/  HMMA.1688.F32.TF32 R92, R240.reuse, R46, R92 ;  /* 0x0000002ef05c723c */ /* 0x042ff0000008105c */
[C---:B--2---:R-:W-:Y:S08]  /*d5f0*/  HMMA.1688.F32.TF32 R100, R240.reuse, R38, R100 ;  /* 0x00000026f064723c */ /* 0x044ff00000081064 */
[C---:B---3--:R-:W-:Y:S08]  /*d600*/  HMMA.1688.F32.TF32 R104, R240.reuse, R34, R104 ;  /* 0x00000022f068723c */ /* 0x048ff00000081068 */
[C---:B------:R-:W-:Y:S08]  /*d610*/  HMMA.1688.F32.TF32 R108, R240.reuse, R30, R108 ;  /* 0x0000001ef06c723c */ /* 0x040ff0000008106c */
[C---:B------:R-:W-:Y:S08]  /*d620*/  HMMA.1688.F32.TF32 R120, R240.reuse, R22, R120 ;  /* 0x00000016f078723c */ /* 0x040ff00000081078 */
[C---:B------:R-:W-:Y:S08]  /*d630*/  HMMA.1688.F32.TF32 R124, R240.reuse, R18, R124 ;  /* 0x00000012f07c723c */ /* 0x040ff0000008107c */
[C---:B------:R-:W-:Y:S08]  /*d640*/  HMMA.1688.F32.TF32 R128, R240.reuse, R14, R128 ;  /* 0x0000000ef080723c */ /* 0x040ff00000081080 */
[C---:B------:R-:W-:Y:S08]  /*d650*/  HMMA.1688.F32.TF32 R144, R240.reuse, R6, R144 ;  /* 0x00000006f090723c */ /* 0x040ff00000081090 */
[C---:B------:R-:W-:Y:S08]  /*d660*/  HMMA.1688.F32.TF32 R132, R240.reuse, R10, R132 ;  /* 0x0000000af084723c */ /* 0x040ff00000081084 */
[----:B------:R-:W-:Y:S08]  /*d670*/  HMMA.1688.F32.TF32 R112, R240, R26, R112 ;  /* 0x0000001af070723c */ /* 0x000ff00000081070 */
[C---:B----4-:R-:W-:Y:S08]  /*d680*/  HMMA.1688.F32.TF32 R168, R244.reuse, R54, R168 ;  /* 0x00000036f4a8723c */ /* 0x050ff000000810a8 */
[C---:B------:R-:W-:Y:S08]  /*d690*/  HMMA.1688.F32.TF32 R172, R244.reuse, R50, R172 ;  /* 0x00000032f4ac723c */ /* 0x040ff000000810ac */
[C---:B------:R-:W-:Y:S08]  /*d6a0*/  HMMA.1688.F32.TF32 R164, R244.reuse, R58, R164 ;  /* 0x0000003af4a4723c */ /* 0x040ff000000810a4 */
[C---:B------:R-:W-:Y:S08]  /*d6b0*/  HMMA.1688.F32.TF32 R160, R244.reuse, R62, R160 ;  /* 0x0000003ef4a0723c */ /* 0x040ff000000810a0 */
[----:B------:R-:W-:Y:S01]  /*d6c0*/  HMMA.1688.F32.TF32 R156, R244, R66, R156 ;  /* 0x00000042f49c723c */ /* 0x000fe2000008109c */
[----:B------:R-:W-:Y:S04]  /*d6d0*/  STL.64 [R1+0x760], R172 ;  /* 0x000760ac01007387 */ /* 0x000fe80000100a00 */
[----:B------:R-:W-:Y:S04]  /*d6e0*/  LDS R244, [R0+0x4200] ;  /* 0x0042000000f47984 */ /* 0x000fe80000000800 */
[----:B------:R-:W-:Y:S04]  /*d6f0*/  LDS R246, [R0+0x6200] ;  /* 0x0062000000f67984 */ /* 0x000fe80000000800 */
[----:B------:R-:W-:Y:S04]  /*d700*/  LDS R245, [R119+0x4200] ;  /* 0x0042000077f57984 */ /* 0x000fe80000000800 */
[----:B------:R-:W1:Y:S04]  /*d710*/  LDS R247, [R119+0x6200] ;  /* 0x0062000077f77984 */ /* 0x000e680000000800 */
[----:B------:R-:W-:Y:S01]  /*d720*/  STL.64 [R1+0x768], R174 ;  /* 0x000768ae01007387 */ /* 0x000fe20000100a00 */
[C---:B------:R-:W-:Y:S03]  /*d730*/  HMMA.1688.F32.TF32 R96, R240.reuse, R42, R96 ;  /* 0x0000002af060723c */ /* 0x040fe60000081060 */
[----:B------:R-:W-:Y:S04]  /*d740*/  STL.64 [R1+0x750], R168 ;  /* 0x000750a801007387 */ /* 0x000fe80000100a00 */
[----:B------:R-:W-:Y:S04]  /*d750*/  STL.64 [R1+0x758], R170 ;  /* 0x000758aa01007387 */ /* 0x000fe80000100a00 */
[----:B------:R-:W-:Y:S04]  /*d760*/  STL.64 [R1+0x740], R164 ;  /* 0x000740a401007387 */ /* 0x000fe80000100a00 */
[----:B------:R-:W-:Y:S01]  /*d770*/  STL.64 [R1+0x748], R166 ;  /* 0x000748a601007387 */ /* 0x000fe20000100a00 */
[C---:B------:R-:W-:Y:S03]  /*d780*/  HMMA.1688.F32.TF32 R88, R240.reuse, R50, R88 ;  /* 0x00000032f058723c */ /* 0x040fe60000081058 */
        /* <DEDUP_REMOVED lines=11> */
[----:B------:R-:W-:Y:S03]  /*d840*/  HMMA.1688.F32.TF32 R72, R240, R66, R72 ;  /* 0x00000042f048723c */ /* 0x000fe60000081048 */
        /* <DEDUP_REMOVED lines=26> */
[----:B------:R-:W-:Y:S04]  /*d9f0*/  STL.64 [R1+0x550], R72 ;  /* 0x0005504801007387 */ /* 0x000fe80000100a00 */
[----:B------:R2:W-:Y:S01]  /*da00*/  STL.64 [R1+0x558], R74 ;  /* 0x0005584a01007387 */ /* 0x0005e20000100a00 */
[C---:B-1----:R-:W-:Y:S03]  /*da10*/  HMMA.1688.F32.TF32 R76, R244.reuse, R6, R68 ;  /* 0x00000006f44c723c */ /* 0x042fe60000081044 */
[----:B------:R-:W3:Y:S04]  /*da20*/  LDL.LU R68, [R1+0x1a0] ;  /* 0x0001a00001447983 */ /* 0x000ee80000300800 */
[----:B------:R-:W-:Y:S01]  /*da30*/  LDS R240, [R0+0x4300] ;  /* 0x0043000000f07984 */ /* 0x000fe20000000800 */
[C---:B--2---:R-:W-:Y:S03]  /*da40*/  HMMA.1688.F32.TF32 R72, R244.reuse, R10, R248 ;  /* 0x0000000af448723c */ /* 0x044fe600000810f8 */
[----:B------:R-:W-:Y:S04]  /*da50*/  LDS R242, [R0+0x6300] ;  /* 0x0063000000f27984 */ /* 0x000fe80000000800 */
[----:B------:R-:W-:Y:S04]  /*da60*/  LDS R241, [R119+0x4300] ;  /* 0x0043000077f17984 */ /* 0x000fe80000000800 */
[----:B------:R-:W1:Y:S04]  /*da70*/  LDS R243, [R119+0x6300] ;  /* 0x0063000077f37984 */ /* 0x000e680000000800 */
[----:B------:R-:W-:Y:S04]  /*da80*/  STL.64 [R1+0x6f0], R76 ;  /* 0x0006f04c01007387 */ /* 0x000fe80000100a00 */
[----:B------:R-:W-:Y:S04]  /*da90*/  STL.64 [R1+0x6f8], R78 ;  /* 0x0006f84e01007387 */ /* 0x000fe80000100a00 */
[----:B------:R2:W-:Y:S04]  /*daa0*/  STL.64 [R1+0x6e0], R72 ;  /* 0x0006e04801007387 */ /* 0x0005e80000100a00 */
[----:B------:R4:W-:Y:S04]  /*dab0*/  STL.64 [R1+0x6e8], R74 ;  /* 0x0006e84a01007387 */ /* 0x0009e80000100a00 */
[----:B------:R-:W3:Y:S04]  /*dac0*/  LDL.LU R69, [R1+0x1a4] ;  /* 0x0001a40001457983 */ /* 0x000ee80000300800 */
[----:B------:R-:W3:Y:S04]  /*dad0*/  LDL.LU R70, [R1+0x1a8] ;  /* 0x0001a80001467983 */ /* 0x000ee80000300800 */
[----:B------:R-:W3:Y:S04]  /*dae0*/  LDL.LU R71, [R1+0x1ac] ;  /* 0x0001ac0001477983 */ /* 0x000ee80000300800 */
[----:B--2---:R-:W2:Y:S04]  /*daf0*/  LDL.LU R72, [R1+0x1b0] ;  /* 0x0001b00001487983 */ /* 0x004ea80000300800 */
[----:B------:R-:W2:Y:S04]  /*db00*/  LDL.LU R73, [R1+0x1b4] ;  /* 0x0001b40001497983 */ /* 0x000ea80000300800 */
[----:B----4-:R-:W2:Y:S04]  /*db10*/  LDL.LU R74, [R1+0x1b8] ;  /* 0x0001b800014a7983 */ /* 0x010ea80000300800 */
[----:B------:R-:W2:Y:S04]  /*db20*/  LDL.LU R75, [R1+0x1bc] ;  /* 0x0001bc00014b7983 */ /* 0x000ea80000300800 */
[----:B------:R-:W4:Y:S04]  /*db30*/  LDL.LU R76, [R1+0x1c0] ;  /* 0x0001c000014c7983 */ /* 0x000f280000300800 */
[----:B------:R-:W4:Y:S04]  /*db40*/  LDL.LU R77, [R1+0x1c4] ;  /* 0x0001c400014d7983 */ /* 0x000f280000300800 */
[----:B------:R-:W4:Y:S04]  /*db50*/  LDL.LU R78, [R1+0x1c8] ;  /* 0x0001c800014e7983 */ /* 0x000f280000300800 */
[----:B------:R-:W4:Y:S04]  /*db60*/  LDL.LU R79, [R1+0x1cc] ;  /* 0x0001cc00014f7983 */ /* 0x000f280000300800 */
[----:B------:R-:W2:Y:S04]  /*db70*/  LDL.LU R84, [R1+0x1e0] ;  /* 0x0001e00001547983 */ /* 0x000ea80000300800 */
        /* <DEDUP_REMOVED lines=79> */
[----:B------:R-:W1:Y:S04]  /*e070*/  LDL.LU R112, [R1+0x250] ;  /* 0x0002500001707983 */ /* 0x000e680000300800 */
[----:B------:R-:W1:Y:S04]  /*e080*/  LDL.LU R113, [R1+0x254] ;  /* 0x0002540001717983 */ /* 0x000e680000300800 */
[----:B------:R-:W1:Y:S04]  /*e090*/  LDL.LU R114, [R1+0x258] ;  /* 0x0002580001727983 */ /* 0x000e680000300800 */
[----:B------:R-:W1:Y:S04]  /*e0a0*/  LDL.LU R115, [R1+0x25c] ;  /* 0x00025c0001737983 */ /* 0x000e680000300800 */
        /* <DEDUP_REMOVED lines=12> */
[C---:B--2---:R-:W-:Y:S08]  /*e170*/  HMMA.1688.F32.TF32 R120, R244.reuse, R66, R120 ;  /* 0x00000042f478723c */ /* 0x044ff00000081078 */
[C---:B---3--:R-:W-:Y:S08]  /*e180*/  HMMA.1688.F32.TF32 R124, R244.reuse, R62, R124 ;  /* 0x0000003ef47c723c */ /* 0x048ff0000008107c */
[C---:B----4-:R-:W-:Y:S08]  /*e190*/  HMMA.1688.F32.TF32 R128, R244.reuse, R58, R128 ;  /* 0x0000003af480723c */ /* 0x050ff00000081080 */
[C---:B------:R-:W-:Y:S08]  /*e1a0*/  HMMA.1688.F32.TF32 R144, R244.reuse, R50, R144 ;  /* 0x00000032f490723c */ /* 0x040ff00000081090 */
[C---:B------:R-:W-:Y:S08]  /*e1b0*/  HMMA.1688.F32.TF32 R156, R244.reuse, R46, R156 ;  /* 0x0000002ef49c723c */ /* 0x040ff0000008109c */
[C---:B------:R-:W-:Y:S08]  /*e1c0*/  HMMA.1688.F32.TF32 R160, R244.reuse, R42, R160 ;  /* 0x0000002af4a0723c */ /* 0x040ff000000810a0 */
[C---:B------:R-:W-:Y:S08]  /*e1d0*/  HMMA.1688.F32.TF32 R168, R244.reuse, R34, R168 ;  /* 0x00000022f4a8723c */ /* 0x040ff000000810a8 */
[C---:B------:R-:W-:Y:S08]  /*e1e0*/  HMMA.1688.F32.TF32 R172, R244.reuse, R30, R172 ;  /* 0x0000001ef4ac723c */ /* 0x040ff000000810ac */
[C---:B------:R-:W-:Y:S08]  /*e1f0*/  HMMA.1688.F32.TF32 R176, R244.reuse, R26, R176 ;  /* 0x0000001af4b0723c */ /* 0x040ff000000810b0 */
[C---:B------:R-:W-:Y:S08]  /*e200*/  HMMA.1688.F32.TF32 R184, R244.reuse, R18, R184 ;  /* 0x00000012f4b8723c */ /* 0x040ff000000810b8 */
[C---:B------:R-:W-:Y:S08]  /*e210*/  HMMA.1688.F32.TF32 R188, R244.reuse, R14, R188 ;  /* 0x0000000ef4bc723c */ /* 0x040ff000000810bc */
[C---:B------:R-:W-:Y:S11]  /*e220*/  HMMA.1688.F32.TF32 R180, R244.reuse, R22, R180 ;  /* 0x00000016f4b4723c */ /* 0x040ff600000810b4 */
[----:B------:R-:W-:Y:S04]  /*e230*/  @!UPT UIADD3 URZ, URZ, URZ, URZ ;  /* 0x0000003f3f3ff290 */ /* 0x000fe8000fffe03f */
[----:B------:R-:W-:Y:S04]  /*e240*/  STL.64 [R1+0x6d0], R188 ;  /* 0x0006d0bc01007387 */ /* 0x000fe80000100a00 */
[----:B------:R2:W-:Y:S01]  /*e250*/  STL.64 [R1+0x6d8], R190 ;  /* 0x0006d8be01007387 */ /* 0x0005e20000100a00 */
[C---:B------:R-:W-:Y:S03]  /*e260*/  HMMA.1688.F32.TF32 R164, R244.reuse, R38, R164 ;  /* 0x00000026f4a4723c */ /* 0x040fe600000810a4 */
[----:B--2---:R-:W2:Y:S04]  /*e270*/  LDL.LU.64 R190, [R1+0x12e8] ;  /* 0x0012e80001be7983 */ /* 0x004ea80000300a00 */
[----:B------:R-:W2:Y:S04]  /*e280*/  LDL.LU.64 R188, [R1+0x12e0] ;  /* 0x0012e00001bc7983 */ /* 0x000ea80000300a00 */
[----:B------:R-:W-:Y:S04]  /*e290*/  STL.64 [R1+0x6c0], R184 ;  /* 0x0006c0b801007387 */ /* 0x000fe80000100a00 */
[----:B------:R3:W-:Y:S01]  /*e2a0*/  STL.64 [R1+0x6c8], R186 ;  /* 0x0006c8ba01007387 */ /* 0x0007e20000100a00 */
[----:B------:R-:W-:Y:S03]  /*e2b0*/  HMMA.1688.F32.TF32 R132, R244, R54, R132 ;  /* 0x00000036f484723c */ /* 0x000fe60000081084 */
[----:B------:R-:W-:Y:S04]  /*e2c0*/  LDS R245, [R119+0x4400] ;  /* 0x0044000077f57984 */ /* 0x000fe80000000800 */
[----:B------:R-:W-:Y:S04]  /*e2d0*/  LDS R247, [R119+0x6400] ;  /* 0x0064000077f77984 */ /* 0x000fe80000000800 */
[----:B---3--:R-:W3:Y:S04]  /*e2e0*/  LDL.LU.64 R186, [R1+0x12d8] ;  /* 0x0012d80001ba7983 */ /* 0x008ee80000300a00 */
[----:B------:R-:W3:Y:S04]  /*e2f0*/  LDL.LU.64 R184, [R1+0x12d0] ;  /* 0x0012d00001b87983 */ /* 0x000ee80000300a00 */
[----:B------:R-:W-:Y:S04]  /*e300*/  STL.64 [R1+0x6b0], R180 ;  /* 0x0006b0b401007387 */ /* 0x000fe80000100a00 */
[----:B------:R4:W-:Y:S04]  /*e310*/  STL.64 [R1+0x6b8], R182 ;  /* 0x0006b8b601007387 */ /* 0x0009e80000100a00 */
[----:B------:R-:W-:Y:S04]  /*e320*/  LDS R244, [R0+0x4400] ;  /* 0x0044000000f47984 */ /* 0x000fe80000000800 */
[----:B------:R-:W2:Y:S04]  /*e330*/  LDS R246, [R0+0x6400] ;  /* 0x0064000000f67984 */ /* 0x000ea80000000800 */
[----:B----4-:R-:W4:Y:S04]  /*e340*/  LDL.LU.64 R182, [R1+0x12c8] ;  /* 0x0012c80001b67983 */ /* 0x010f280000300a00 */
[----:B------:R-:W4:Y:S04]  /*e350*/  LDL.LU.64 R180, [R1+0x12c0] ;  /* 0x0012c00001b47983 */ /* 0x000f280000300a00 */
[----:B------:R-:W-:Y:S04]  /*e360*/  STL.64 [R1+0x6a0], R176 ;  /* 0x0006a0b001007387 */ /* 0x000fe80000100a00 */
[----:B------:R1:W-:Y:S02]  /*e370*/  STL.64 [R1+0x6a8], R178 ;  /* 0x0006a8b201007387 */ /* 0x0003e40000100a00 */
[C---:B-1----:R-:W-:Y:S02]  /*e380*/  HMMA.1688.F32.TF32 R116, R240.reuse, R6, R112 ;  /* 0x00000006f074723c */ /* 0x042fe40000081070 */
[----:B------:R-:W2:Y:S04]  /*e390*/  LDL.LU.64 R178, [R1+0x12b8] ;  /* 0x0012b80001b27983 */ /* 0x000ea80000300a00 */
[----:B------:R-:W2:Y:S04]  /*e3a0*/  LDL.LU.64 R176, [R1+0x12b0] ;  /* 0x0012b00001b07983 */ /* 0x000ea80000300a00 */
[----:B------:R-:W-:Y:S04]  /*e3b0*/  STL.64 [R1+0x690], R172 ;  /* 0x000690ac01007387 */ /* 0x000fe80000100a00 */
[----:B------:R1:W-:Y:S01]  /*e3c0*/  STL.64 [R1+0x698], R174 ;  /* 0x000698ae01007387 */ /* 0x0003e20000100a00 */
[C---:B------:R-:W-:Y:S03]  /*e3d0*/  HMMA.1688.F32.TF32 R112, R240.reuse, R10, R108 ;  /* 0x0000000af070723c */ /* 0x040fe6000008106c */
[----:B-1----:R-:W2:Y:S04]  /*e3e0*/  LDL.LU.64 R174, [R1+0x12a8] ;  /* 0x0012a80001ae7983 */ /* 0x002ea80000300a00 */
        /* <DEDUP_REMOVED lines=10> */
[----:B------:R-:W2:Y:S01]  /*e490*/  LDL.LU.64 R164, [R1+0x1280] ;  /* 0x0012800001a47983 */ /* 0x000ea20000300a00 */
[C---:B------:R-:W-:Y:S03]  /*e4a0*/  HMMA.1688.F32.TF32 R100, R240.reuse, R22, R96 ;  /* 0x00000016f064723c */ /* 0x040fe60000081060 */
        /* <DEDUP_REMOVED lines=47> */
[----:B------:R3:W-:Y:S04]  /*e7a0*/  STL.64 [R1+0x478], R78 ;  /* 0x0004784e01007387 */ /* 0x0007e80000100a00 */
[----:B-1----:R-:W2:Y:S04]  /*e7b0*/  LDL.LU R76, [R1+0x50] ;  /* 0x00005000014c7983 */ /* 0x002ea80000300800 */
[----:B------:R1:W-:Y:S04]  /*e7c0*/  STL.64 [R1+0x460], R72 ;  /* 0x0004604801007387 */ /* 0x0003e80000100a00 */
[----:B------:R1:W-:Y:S04]  /*e7d0*/  STL.64 [R1+0x468], R74 ;  /* 0x0004684a01007387 */ /* 0x0003e80000100a00 */
[----:B------:R1:W-:Y:S04]  /*e7e0*/  STL.64 [R1+0x450], R68 ;  /* 0x0004504401007387 */ /* 0x0003e80000100a00 */
[----:B------:R1:W-:Y:S04]  /*e7f0*/  STL.64 [R1+0x458], R70 ;  /* 0x0004584601007387 */ /* 0x0003e80000100a00 */
[----:B------:R-:W2:Y:S04]  /*e800*/  LDL.LU R77, [R1+0x54] ;  /* 0x00005400014d7983 */ /* 0x000ea80000300800 */
[----:B---3--:R-:W2:Y:S04]  /*e810*/  LDL.LU R78, [R1+0x58] ;  /* 0x00005800014e7983 */ /* 0x008ea80000300800 */
        /* <DEDUP_REMOVED lines=33> */
[----:B-1----:R-:W4:Y:S04]  /*ea30*/  LDL.LU R72, [R1+0x170] ;  /* 0x0001700001487983 */ /* 0x002f280000300800 */
        /* <DEDUP_REMOVED lines=46> */
[----:B------:R-:W-:Y:S08]  /*ed20*/  HMMA.1688.F32.TF32 R112, R244, R26, R112 ;  /* 0x0000001af470723c */ /* 0x000ff00000081070 */
[C---:B------:R-:W-:Y:S08]  /*ed30*/  HMMA.1688.F32.TF32 R72, R240.reuse, R62, R72 ;  /* 0x0000003ef048723c */ /* 0x040ff00000081048 */
[C---:B------:R-:W-:Y:S08]  /*ed40*/  HMMA.1688.F32.TF32 R144, R240.reuse, R58, R144 ;  /* 0x0000003af090723c */ /* 0x040ff00000081090 */
[----:B------:R-:W-:Y:S01]  /*ed50*/  HMMA.1688.F32.TF32 R68, R240, R66, R68 ;  /* 0x00000042f044723c */ /* 0x000fe20000081044 */
[----:B------:R-:W-:Y:S04]  /*ed60*/  LDS R240, [R0+0x4500] ;  /* 0x0045000000f07984 */ /* 0x000fe80000000800 */
[----:B------:R-:W-:Y:S10]  /*ed70*/  LDS R242, [R0+0x6500] ;  /* 0x0065000000f27984 */ /* 0x000ff40000000800 */
[----:B------:R-:W-:Y:S04]  /*ed80*/  STL.64 [R1+0x440], R144 ;  /* 0x0004409001007387 */ /* 0x000fe80000100a00 */
[----:B------:R1:W-:Y:S01]  /*ed90*/  STL.64 [R1+0x448], R146 ;  /* 0x0004489201007387 */ /* 0x0003e20000100a00 */
[C---:B------:R-:W-:Y:S03]  /*eda0*/  HMMA.1688.F32.TF32 R124, R244.reuse, R14, R124 ;  /* 0x0000000ef47c723c */ /* 0x040fe6000008107c */
[----:B-1----:R-:W2:Y:S04]  /*edb0*/  LDL.LU.64 R146, [R1+0x1258] ;  /* 0x0012580001927983 */ /* 0x002ea80000300a00 */
[----:B------:R-:W2:Y:S01]  /*edc0*/  LDL.LU.64 R144, [R1+0x1250] ;  /* 0x0012500001907983 */ /* 0x000ea20000300a00 */
[C---:B------:R-:W-:Y:S03]  /*edd0*/  HMMA.1688.F32.TF32 R128, R244.reuse, R10, R128 ;  /* 0x0000000af480723c */ /* 0x040fe60000081080 */
[----:B------:R1:W-:Y:S05]  /*ede0*/  STL.64 [R1+0x430], R72 ;  /* 0x0004304801007387 */ /* 0x0003ea0000100a00 */
[C---:B------:R-:W-:Y:S01]  /*edf0*/  HMMA.1688.F32.TF32 R132, R244.reuse, R6, R132 ;  /* 0x00000006f484723c */ /* 0x040fe20000081084 */
[----:B------:R3:W-:Y:S04]  /*ee00*/  STL.64 [R1+0x438], R74 ;  /* 0x0004384a01007387 */ /* 0x0007e80000100a00 */
[----:B-1----:R-:W4:Y:S04]  /*ee10*/  LDL.LU R72, [R1+0x10] ;  /* 0x0000100001487983 */ /* 0x002f280000300800 */
[----:B------:R1:W-:Y:S01]  /*ee20*/  STL.64 [R1+0x420], R68 ;  /* 0x0004204401007387 */ /* 0x0003e20000100a00 */
[C---:B------:R-:W-:Y:S03]  /*ee30*/  HMMA.1688.F32.TF32 R116, R244.reuse, R22, R116 ;  /* 0x00000016f474723c */ /* 0x040fe60000081074 */
[----:B------:R1:W-:Y:S04]  /*ee40*/  STL.64 [R1+0x428], R70 ;  /* 0x0004284601007387 */ /* 0x0003e80000100a00 */
[----:B------:R-:W4:Y:S01]  /*ee50*/  LDL.LU R73, [R1+0x14] ;  /* 0x0000140001497983 */ /* 0x000f220000300800 */
[C---:B------:R-:W-:Y:S03]  /*ee60*/  HMMA.1688.F32.TF32 R120, R244.reuse, R18, R120 ;  /* 0x00000012f478723c */ /* 0x040fe60000081078 */
[----:B---3--:R-:W4:Y:S04]  /*ee70*/  LDL.LU R74, [R1+0x18] ;  /* 0x00001800014a7983 */ /* 0x008f280000300800 */
[----:B------:R-:W4:Y:S04]  /*ee80*/  LDL.LU R75, [R1+0x1c] ;  /* 0x00001c00014b7983 */ /* 0x000f280000300800 */
[----:B-1----:R-:W3:Y:S04]  /*ee90*/  LDL.LU R68, [R1] ;  /* 0x0000000001447983 */ /* 0x002ee80000300800 */
[----:B------:R-:W3:Y:S04]  /*eea0*/  LDL.LU R69, [R1+0x4] ;  /* 0x0000040001457983 */ /* 0x000ee80000300800 */
[----:B------:R-:W3:Y:S04]  /*eeb0*/  LDL.LU R70, [R1+0x8] ;  /* 0x0000080001467983 */ /* 0x000ee80000300800 */
[----:B------:R-:W3:Y:S04]  /*eec0*/  LDL.LU R71, [R1+0xc] ;  /* 0x00000c0001477983 */ /* 0x000ee80000300800 */
[----:B------:R-:W-:Y:S04]  /*eed0*/  STL.64 [R1+0x410], R132 ;  /* 0x0004108401007387 */ /* 0x000fe80000100a00 */
[----:B------:R1:W-:Y:S01]  /*eee0*/  STL.64 [R1+0x418], R134 ;  /* 0x0004188601007387 */ /* 0x0003e20000100a00 */
[C---:B------:R-:W-:Y:S03]  /*eef0*/  HMMA.1688.F32.TF32 R104, R244.reuse, R34, R104 ;  /* 0x00000022f468723c */ /* 0x040fe60000081068 */
[----:B-1----:R-:W2:Y:S04]  /*ef00*/  LDL.LU.64 R134, [R1+0x1248] ;  /* 0x0012480001867983 */ /* 0x002ea80000300a00 */
[----:B------:R-:W2:Y:S04]  /*ef10*/  LDL.LU.64 R132, [R1+0x1240] ;  /* 0x0012400001847983 */ /* 0x000ea80000300a00 */
[----:B------:R-:W-:Y:S04]  /*ef20*/  STL.64 [R1+0x400], R128 ;  /* 0x0004008001007387 */ /* 0x000fe80000100a00 */
[----:B------:R1:W-:Y:S04]  /*ef30*/  STL.64 [R1+0x408], R130 ;  /* 0x0004088201007387 */ /* 0x0003e80000100a00 */
        /* <DEDUP_REMOVED lines=45> */
[----:B------:R-:W-:Y:S03]  /*f210*/  HMMA.1688.F32.TF32 R244, R244, R66, R248 ;  /* 0x00000042f4f4723c */ /* 0x000fe600000810f8 */
        /* <DEDUP_REMOVED lines=10> */
[----:B------:R-:W2:Y:S04]  /*f2c0*/  LDL.LU.64 R250, [R1+0x1158] ;  /* 0x0011580001fa7983 */ /* 0x000ea80000300a00 */
[----:B------:R-:W2:Y:S01]  /*f2d0*/  LDL.LU.64 R248, [R1+0x1150] ;  /* 0x0011500001f87983 */ /* 0x000ea20000300a00 */
[----:B------:R-:W-:-:S05]  /*f2e0*/  LOP3.LUT R243, R0, 0x20, RZ, 0x3c, !PT ;  /* 0x0000002000f37812 */ /* 0x000fca00078e3cff */
[----:B------:R-:W-:Y:S04]  /*f2f0*/  LDS R241, [R243+0x4500] ;  /* 0x00450000f3f17984 */ /* 0x000fe80000000800 */
[----:B------:R-:W4:Y:S04]  /*f300*/  LDS R243, [R243+0x6500] ;  /* 0x00650000f3f37984 */ /* 0x000f280000000800 */
[----:B------:R-:W-:Y:S04]  /*f310*/  STL.64 [R1+0x320], R244 ;  /* 0x000320f401007387 */ /* 0x000fe80000100a00 */
[----:B------:R1:W-:Y:S04]  /*f320*/  STL.64 [R1+0x328], R246 ;  /* 0x000328f601007387 */ /* 0x0003e80000100a00 */
[----:B------:R-:W-:Y:S04]  /*f330*/  LDS R244, [R0+0x4600] ;  /* 0x0046000000f47984 */ /* 0x000fe80000000800 */
[----:B------:R-:W-:Y:S01]  /*f340*/  LDS R246, [R0+0x6600] ;  /* 0x0066000000f67984 */ /* 0x000fe20000000800 */
[C---:B----4-:R-:W-:Y:S08]  /*f350*/  HMMA.1688.F32.TF32 R72, R240.reuse, R10, R72 ;  /* 0x0000000af048723c */ /* 0x050ff00000081048 */
[C---:B---3--:R-:W-:Y:S08]  /*f360*/  HMMA.1688.F32.TF32 R68, R240.reuse, R14, R68 ;  /* 0x0000000ef044723c */ /* 0x048ff00000081044 */
[----:B--2---:R-:W-:Y:S11]  /*f370*/  HMMA.1688.F32.TF32 R248, R240, R6, R248 ;  /* 0x00000006f0f8723c */ /* 0x004ff600000810f8 */
[----:B------:R-:W-:Y:S11]  /*f380*/  @!UPT UIADD3 URZ, URZ, URZ, URZ ;  /* 0x0000003f3f3ff290 */ /* 0x000ff6000fffe03f */
[----:B------:R-:W-:Y:S01]  /*f390*/  @!UPT UIADD3 URZ, URZ, URZ, URZ ;  /* 0x0000003f3f3ff290 */ /* 0x000fe2000fffe03f */
[----:B------:R-:W-:Y:S04]  /*f3a0*/  STL.64 [R1+0x310], R248 ;  /* 0x000310f801007387 */ /* 0x000fe80000100a00 */
[----:B------:R-:W-:Y:S04]  /*f3b0*/  STL.64 [R1+0x318], R250 ;  /* 0x000318fa01007387 */ /* 0x000fe80000100a00 */
[----:B------:R-:W-:Y:S04]  /*f3c0*/  STL.64 [R1+0x300], R72 ;  /* 0x0003004801007387 */ /* 0x000fe80000100a00 */
[----:B------:R2:W-:Y:S01]  /*f3d0*/  STL.64 [R1+0x308], R74 ;  /* 0x0003084a01007387 */ /* 0x0005e20000100a00 */
[----:B-1----:R-:W-:-:S03]  /*f3e0*/  LOP3.LUT R247, R0, 0x20, RZ, 0x3c, !PT ;  /* 0x0000002000f77812 */ /* 0x002fc600078e3cff */
[----:B------:R-:W-:Y:S04]  /*f3f0*/  LDS R248, [R0+0x4700] ;  /* 0x0047000000f87984 */ /* 0x000fe80000000800 */
[----:B------:R-:W-:Y:S04]  /*f400*/  LDS R245, [R247+0x4600] ;  /* 0x00460000f7f57984 */ /* 0x000fe80000000800 */
[----:B--2---:R-:W2:Y:S04]  /*f410*/  LDL.LU.64 R74, [R1+0x1148] ;  /* 0x00114800014a7983 */ /* 0x004ea80000300a00 */
[----:B------:R-:W2:Y:S04]  /*f420*/  LDL.LU.64 R72, [R1+0x1140] ;  /* 0x0011400001487983 */ /* 0x000ea80000300a00 */
[----:B------:R-:W-:Y:S04]  /*f430*/  STL.64 [R1+0x2f0], R68 ;  /* 0x0002f04401007387 */ /* 0x000fe80000100a00 */
[----:B------:R1:W-:Y:S04]  /*f440*/  STL.64 [R1+0x2f8], R70 ;  /* 0x0002f84601007387 */ /* 0x0003e80000100a00 */
[----:B------:R-:W3:Y:S04]  /*f450*/  LDS R247, [R247+0x6600] ;  /* 0x00660000f7f77984 */ /* 0x000ee80000000800 */
[----:B------:R-:W-:Y:S04]  /*f460*/  LDS R250, [R0+0x6700] ;  /* 0x0067000000fa7984 */ /* 0x000fe80000000800 */
[----:B-1----:R-:W4:Y:S04]  /*f470*/  LDL.LU.64 R70, [R1+0x1138] ;  /* 0x0011380001467983 */ /* 0x002f280000300a00 */
[----:B------:R-:W4:Y:S02]  /*f480*/  LDL.LU.64 R68, [R1+0x1130] ;  /* 0x0011300001447983 */ /* 0x000f240000300a00 */
[C---:B----4-:R-:W-:Y:S11]  /*f490*/  HMMA.1688.F32.TF32 R68, R240.reuse, R18, R68 ;  /* 0x00000012f044723c */ /* 0x050ff60000081044 */
[----:B------:R-:W-:Y:S11]  /*f4a0*/  @!UPT UIADD3 URZ, URZ, URZ, URZ ;  /* 0x0000003f3f3ff290 */ /* 0x000ff6000fffe03f */
[----:B------:R-:W-:Y:S01]  /*f4b0*/  @!UPT UIADD3 URZ, URZ, URZ, URZ ;  /* 0x0000003f3f3ff290 */ /* 0x000fe2000fffe03f */
[----:B------:R-:W-:Y:S04]  /*f4c0*/  STL.64 [R1+0x2e0], R68 ;  /* 0x0002e04401007387 */ /* 0x000fe80000100a00 */
[----:B------:R2:W-:Y:S02]  /*f4d0*/  STL.64 [R1+0x2e8], R70 ;  /* 0x0002e84601007387 */ /* 0x0005e40000100a00 */
[C---:B--2---:R-:W-:Y:S08]  /*f4e0*/  HMMA.1688.F32.TF32 R68, R240.reuse, R22, R72 ;  /* 0x00000016f044723c */ /* 0x044ff00000081048 */
[C---:B------:R-:W-:Y:S08]  /*f4f0*/  HMMA.1688.F32.TF32 R72, R240.reuse, R26, R76 ;  /* 0x0000001af048723c */ /* 0x040ff0000008104c */
[C---:B------:R-:W-:Y:S07]  /*f500*/  HMMA.1688.F32.TF32 R76, R240.reuse, R30, R80 ;  /* 0x0000001ef04c723c */ /* 0x040fee0000081050 */
[----:B------:R-:W-:Y:S04]  /*f510*/  STL.64 [R1+0x2d0], R68 ;  /* 0x0002d04401007387 */ /* 0x000fe80000100a00 */
[----:B------:R1:W-:Y:S02]  /*f520*/  STL.64 [R1+0x2d8], R70 ;  /* 0x0002d84601007387 */ /* 0x0003e40000100a00 */
[C---:B-1----:R-:W-:Y:S02]  /*f530*/  HMMA.1688.F32.TF32 R68, R240.reuse, R34, R84 ;  /* 0x00000022f044723c */ /* 0x042fe40000081054 */
[----:B------:R-:W-:Y:S04]  /*f540*/  STL.64 [R1+0x2c0], R72 ;  /* 0x0002c04801007387 */ /* 0x000fe80000100a00 */
[----:B------:R1:W-:Y:S04]  /*f550*/  STL.64 [R1+0x2c8], R74 ;  /* 0x0002c84a01007387 */ /* 0x0003e80000100a00 */
[----:B------:R-:W-:Y:S04]  /*f560*/  STL.64 [R1+0x2b0], R76 ;  /* 0x0002b04c01007387 */ /* 0x000fe80000100a00 */
[----:B------:R2:W-:Y:S01]  /*f570*/  STL.64 [R1+0x2b8], R78 ;  /* 0x0002b84e01007387 */ /* 0x0005e20000100a00 */
[C---:B-1----:R-:W-:Y:S08]  /*f580*/  HMMA.1688.F32.TF32 R72, R240.reuse, R38, R88 ;  /* 0x00000026f048723c */ /* 0x042ff00000081058 */
[----:B------:R-:W-:Y:S01]  /*f590*/  STL.64 [R1+0x2a0], R68 ;  /* 0x0002a04401007387 */ /* 0x000fe20000100a00 */
[C---:B--2---:R-:W-:Y:S03]  /*f5a0*/  HMMA.1688.F32.TF32 R76, R240.reuse, R42, R92 ;  /* 0x0000002af04c723c */ /* 0x044fe6000008105c */
[----:B------:R1:W-:Y:S05]  /*f5b0*/  STL.64 [R1+0x2a8], R70 ;  /* 0x0002a84601007387 */ /* 0x0003ea0000100a00 */
[C---:B-1----:R-:W-:Y:S06]  /*f5c0*/  HMMA.1688.F32.TF32 R68, R240.reuse, R46, R96 ;  /* 0x0000002ef044723c */ /* 0x042fec0000081060 */
[----:B------:R-:W-:Y:S04]  /*f5d0*/  STL.64 [R1+0x290], R72 ;  /* 0x0002904801007387 */ /* 0x000fe80000100a00 */
[----:B------:R1:W-:Y:S05]  /*f5e0*/  STL.64 [R1+0x298], R74 ;  /* 0x0002984a01007387 */ /* 0x0003ea0000100a00 */
[----:B------:R-:W-:Y:S04]  /*f5f0*/  STL.64 [R1+0x280], R76 ;  /* 0x0002804c01007387 */ /* 0x000fe80000100a00 */
[----:B------:R2:W-:Y:S01]  /*f600*/  STL.64 [R1+0x288], R78 ;  /* 0x0002884e01007387 */ /* 0x0005e20000100a00 */
[C---:B-1----:R-:W-:Y:S03]  /*f610*/  HMMA.1688.F32.TF32 R72, R240.reuse, R50, R100 ;  /* 0x00000032f048723c */ /* 0x042fe60000081064 */
[----:B------:R-:W-:Y:S05]  /*f620*/  STL.64 [R1+0x270], R68 ;  /* 0x0002704401007387 */ /* 0x000fea0000100a00 */
[C---:B--2---:R-:W-:Y:S01]  /*f630*/  HMMA.1688.F32.TF32 R76, R240.reuse, R54, R104 ;  /* 0x00000036f04c723c */ /* 0x044fe20000081068 */
[----:B------:R1:W-:Y:S07]  /*f640*/  STL.64 [R1+0x278], R70 ;  /* 0x0002784601007387 */ /* 0x0003ee0000100a00 */
[C---:B-1----:R-:W-:Y:S07]  /*f650*/  HMMA.1688.F32.TF32 R68, R240.reuse, R58, R108 ;  /* 0x0000003af044723c */ /* 0x042fee000008106c */
[----:B------:R-:W-:Y:S04]  /*f660*/  STL.64 [R1+0x260], R72 ;  /* 0x0002604801007387 */ /* 0x000fe80000100a00 */
[----:B------:R1:W-:Y:S04]  /*f670*/  STL.64 [R1+0x268], R74 ;  /* 0x0002684a01007387 */ /* 0x0003e80000100a00 */
[----:B------:R-:W-:Y:S04]  /*f680*/  STL.64 [R1+0x250], R76 ;  /* 0x0002504c01007387 */ /* 0x000fe80000100a00 */
[----:B------:R2:W-:Y:S01]  /*f690*/  STL.64 [R1+0x258], R78 ;  /* 0x0002584e01007387 */ /* 0x0005e20000100a00 */
[C---:B-1----:R-:W-:Y:S03]  /*f6a0*/  HMMA.1688.F32.TF32 R72, R240.reuse, R62, R112 ;  /* 0x0000003ef048723c */ /* 0x042fe60000081070 */
[----:B------:R-:W-:Y:S05]  /*f6b0*/  STL.64 [R1+0x240], R68 ;  /* 0x0002404401007387 */ /* 0x000fea0000100a00 */
[----:B--2---:R-:W-:Y:S01]  /*f6c0*/  HMMA.1688.F32.TF32 R76, R240, R66, R116 ;  /* 0x00000042f04c723c */ /* 0x004fe20000081074 */
[----:B------:R3:W-:Y:S07]  /*f6d0*/  STL.64 [R1+0x248], R70 ;  /* 0x0002484601007387 */ /* 0x0007ee0000100a00 */
[C---:B---3--:R-:W-:Y:S07]  /*f6e0*/  HMMA.1688.F32.TF32 R68, R244.reuse, R6, R120 ;  /* 0x00000006f444723c */ /* 0x048fee0000081078 */
[----:B------:R-:W-:Y:S04]  /*f6f0*/  STL.64 [R1+0x230], R72 ;  /* 0x0002304801007387 */ /* 0x000fe80000100a00 */
[----:B------:R1:W-:Y:S04]  /*f700*/  STL.64 [R1+0x238], R74 ;  /* 0x0002384a01007387 */ /* 0x0003e80000100a00 */
[----:B------:R-:W-:Y:S04]  /*f710*/  STL.64 [R1+0x220], R76 ;  /* 0x0002204c01007387 */ /* 0x000fe80000100a00 */
[----:B------:R2:W-:Y:S01]  /*f720*/  STL.64 [R1+0x228], R78 ;  /* 0x0002284e01007387 */ /* 0x0005e20000100a00 */
[C---:B-1----:R-:W-:Y:S08]  /*f730*/  HMMA.1688.F32.TF32 R72, R244.reuse, R10, R124 ;  /* 0x0000000af448723c */ /* 0x042ff0000008107c */
[C---:B------:R-:W-:Y:S01]  /*f740*/  HMMA.1688.F32.TF32 R84, R244.reuse, R30, R144 ;  /* 0x0000001ef454723c */ /* 0x040fe20000081090 */
[----:B------:R-:W-:Y:S04]  /*f750*/  STL.64 [R1+0x210], R68 ;  /* 0x0002104401007387 */ /* 0x000fe80000100a00 */
[----:B------:R1:W-:Y:S03]  /*f760*/  STL.64 [R1+0x218], R70 ;  /* 0x0002184601007387 */ /* 0x0003e60000100a00 */
[----:B--2---:R-:W-:Y:S01]  /*f770*/  HMMA.1688.F32.TF32 R76, R244, R14, R128 ;  /* 0x0000000ef44c723c */ /* 0x004fe20000081080 */
[----:B------:R-:W-:Y:S01]  /*f780*/  LOP3.LUT R251, R0, 0x20, RZ, 0x3c, !PT ;  /* 0x0000002000fb7812 */ /* 0x000fe200078e3cff */
[----:B------:R-:W-:Y:S01]  /*f790*/  IMAD.MOV.U32 R96, RZ, RZ, R12 ;  /* 0x000000ffff607224 */ /* 0x000fe200078e000c */
[----:B------:R-:W-:Y:S01]  /*f7a0*/  LDS R124, [R0+0x8000] ;  /* 0x00800000007c7984 */ /* 0x000fe20000000800 */
[----:B------:R-:W-:-:S02]  /*f7b0*/  IMAD.MOV.U32 R97, RZ, RZ, R13 ;  /* 0x000000ffff617224 */ /* 0x000fc400078e000d */
[----:B------:R-:W-:Y:S01]  /*f7c0*/  IMAD.MOV.U32 R98, RZ, RZ, R16 ;  /* 0x000000ffff627224 */ /* 0x000fe200078e0010 */
[----:B------:R-:W-:Y:S01]  /*f7d0*/  LDS R126, [R0+0xa000] ;  /* 0x00a00000007e7984 */ /* 0x000fe20000000800 */
[----:B-1----:R-:W-:Y:S03]  /*f7e0*/  HMMA.1688.F32.TF32 R68, R244, R18, R132 ;  /* 0x00000012f444723c */ /* 0x002fe60000081084 */
[----:B------:R1:W-:Y:S04]  /*f7f0*/  STL.64 [R1+0x200], R72 ;  /* 0x0002004801007387 */ /* 0x0003e80000100a00 */
[----:B------:R2:W-:Y:S04]  /*f800*/  STL.64 [R1+0x208], R74 ;  /* 0x0002084a01007387 */ /* 0x0005e80000100a00 */
[----:B------:R-:W-:Y:S04]  /*f810*/  LDS R249, [R251+0x4700] ;  /* 0x00470000fbf97984 */ /* 0x000fe80000000800 */
[----:B------:R-:W-:Y:S01]  /*f820*/  STL.64 [R1+0x1f0], R76 ;  /* 0x0001f04c01007387 */ /* 0x000fe20000100a00 */
[----:B-1----:R-:W-:-:S03]  /*f830*/  IMAD.MOV.U32 R72, RZ, RZ, R139 ;  /* 0x000000ffff487224 */ /* 0x002fc600078e008b */
[----:B------:R-:W-:Y:S01]  /*f840*/  STL.64 [R1+0x1f8], R78 ;  /* 0x0001f84e01007387 */ /* 0x000fe20000100a00 */
[----:B------:R-:W-:-:S03]  /*f850*/  IMAD.MOV.U32 R73, RZ, RZ, R143 ;  /* 0x000000ffff497224 */ /* 0x000fc600078e008f */
[----:B------:R-:W3:Y:S04]  /*f860*/  LDL.LU R139, [R1+0x1128] ;  /* 0x00112800018b7983 */ /* 0x000ee80000300800 */
[----:B------:R1:W-:Y:S04]  /*f870*/  STL.64 [R1+0x1e0], R68 ;  /* 0x0001e04401007387 */ /* 0x0003e80000100a00 */
[----:B------:R-:W-:Y:S04]  /*f880*/  STL.64 [R1+0x1e8], R70 ;  /* 0x0001e84601007387 */ /* 0x000fe80000100a00 */
[----:B------:R-:W4:Y:S01]  /*f890*/  LDL.LU R143, [R1+0x1124] ;  /* 0x00112400018f7983 */ /* 0x000f220000300800 */
[----:B--2---:R-:W-:-:S02]  /*f8a0*/  IMAD.MOV.U32 R74, RZ, RZ, R150 ;  /* 0x000000ffff4a7224 */ /* 0x004fc400078e0096 */
[----:B------:R-:W-:Y:S01]  /*f8b0*/  IMAD.MOV.U32 R75, RZ, RZ, R151 ;  /* 0x000000ffff4b7224 */ /* 0x000fe200078e0097 */
[----:B------:R-:W2:Y:S01]  /*f8c0*/  LDL.LU R150, [R1+0x1120] ;  /* 0x0011200001967983 */ /* 0x000ea20000300800 */
[----:B-1----:R-:W-:-:S03]  /*f8d0*/  IMAD.MOV.U32 R68, RZ, RZ, R155 ;  /* 0x000000ffff447224 */ /* 0x002fc600078e009b */
[----:B------:R-:W2:Y:S04]  /*f8e0*/  LDL.LU R151, [R1+0x111c] ;  /* 0x00111c0001977983 */ /* 0x000ea80000300800 */
[----:B------:R-:W2:Y:S04]  /*f8f0*/  LDL.LU R155, [R1+0x1118] ;  /* 0x00111800019b7983 */ /* 0x000ea80000300800 */
[----:B------:R-:W1:Y:S02]  /*f900*/  LDS R251, [R251+0x6700] ;  /* 0x00670000fbfb7984 */ /* 0x000e640000000800 */
[----:B-1----:R-:W-:Y:S08]  /*f910*/  HMMA.1688.F32.TF32 R72, R248, R62, R72 ;  /* 0x0000003ef848723c */ /* 0x002ff00000081048 */
[C---:B---3--:R-:W-:Y:S08]  /*f920*/  HMMA.1688.F32.TF32 R80, R244.reuse, R22, R136 ;  /* 0x00000016f450723c */ /* 0x048ff00000081088 */
[C---:B----4-:R-:W-:Y:S11]  /*f930*/  HMMA.1688.F32.TF32 R76, R244.reuse, R26, R140 ;  /* 0x0000001af44c723c */ /* 0x050ff6000008108c */
[----:B------:R-:W-:Y:S04]  /*f940*/  @!UPT UIADD3 URZ, URZ, URZ, URZ ;  /* 0x0000003f3f3ff290 */ /* 0x000fe8000fffe03f */
[----:B------:R-:W-:Y:S04]  /*f950*/  STL.64 [R1+0x1d0], R80 ;  /* 0x0001d05001007387 */ /* 0x000fe80000100a00 */
[----:B------:R2:W-:Y:S04]  /*f960*/  STL.64 [R1+0x1d8], R82 ;  /* 0x0001d85201007387 */ /* 0x0005e80000100a00 */
[----:B------:R-:W-:Y:S01]  /*f970*/  STL.64 [R1+0x1c0], R76 ;  /* 0x0001c04c01007387 */ /* 0x000fe20000100a00 */
[C---:B--2---:R-:W-:Y:S03]  /*f980*/  HMMA.1688.F32.TF32 R80, R244.reuse, R34, R148 ;  /* 0x00000022f450723c */ /* 0x044fe60000081094 */
[----:B------:R1:W-:Y:S05]  /*f990*/  STL.64 [R1+0x1c8], R78 ;  /* 0x0001c84e01007387 */ /* 0x0003ea0000100a00 */
[C---:B-1----:R-:W-:Y:S01]  /*f9a0*/  HMMA.1688.F32.TF32 R76, R244.reuse, R38, R152 ;  /* 0x00000026f44c723c */ /* 0x042fe20000081098 */
[----:B------:R-:W-:Y:S04]  /*f9b0*/  STL.64 [R1+0x1b0], R84 ;  /* 0x0001b05401007387 */ /* 0x000fe80000100a00 */
[----:B------:R1:W-:Y:S10]  /*f9c0*/  STL.64 [R1+0x1b8], R86 ;  /* 0x0001b85601007387 */ /* 0x0003f40000100a00 */
        /* <DEDUP_REMOVED lines=20> */
[----:B-1----:R-:W-:Y:S03]  /*fb10*/  HMMA.1688.F32.TF32 R84, R244, R66, R180 ;  /* 0x00000042f454723c */ /* 0x002fe600000810b4 */
[----:B------:R-:W-:Y:S05]  /*fb20*/  STL.64 [R1+0x130], R76 ;  /* 0x0001304c01007387 */ /* 0x000fea0000100a00 */
[C---:B--2---:R-:W-:Y:S01]  /*fb30*/  HMMA.1688.F32.TF32 R80, R248.reuse, R6, R184 ;  /* 0x00000006f850723c */ /* 0x044fe200000810b8 */
[----:B------:R1:W-:Y:S07]  /*fb40*/  STL.64 [R1+0x138], R78 ;  /* 0x0001384e01007387 */ /* 0x0003ee0000100a00 */
[----:B-1----:R-:W-:Y:S07]  /*fb50*/  HMMA.1688.F32.TF32 R76, R248, R10, R188 ;  /* 0x0000000af84c723c */ /* 0x002fee00000810bc */
[----:B------:R-:W-:Y:S04]  /*fb60*/  STL.64 [R1+0x120], R84 ;  /* 0x0001205401007387 */ /* 0x000fe80000100a00 */
[----:B------:R1:W-:Y:S01]  /*fb70*/  STL.64 [R1+0x128], R86 ;  /* 0x0001285601007387 */ /* 0x0003e20000100a00 */
[----:B------:R-:W-:-:S02]  /*fb80*/  IMAD.MOV.U32 R99, RZ, RZ, R17 ;  /* 0x000000ffff637224 */ /* 0x000fc400078e0011 */
[----:B------:R-:W-:Y:S01]  /*fb90*/  IMAD.MOV.U32 R69, RZ, RZ, R252 ;  /* 0x000000ffff457224 */ /* 0x000fe200078e00fc */
[----:B------:R-:W-:Y:S04]  /*fba0*/  LDS R188, [R0+0x8100] ;  /* 0x0081000000bc7984 */ /* 0x000fe80000000800 */
[----:B------:R-:W-:Y:S01]  /*fbb0*/  STL.64 [R1+0x110], R80 ;  /* 0x0001105001007387 */ /* 0x000fe20000100a00 */
[----:B-1----:R-:W-:Y:S03]  /*fbc0*/  HMMA.1688.F32.TF32 R84, R248, R14, R192 ;  /* 0x0000000ef854723c */ /* 0x002fe600000810c0 */
[----:B------:R1:W-:Y:S01]  /*fbd0*/  STL.64 [R1+0x118], R82 ;  /* 0x0001185201007387 */ /* 0x0003e20000100a00 */
[----:B------:R-:W-:-:S02]  /*fbe0*/  IMAD.MOV.U32 R70, RZ, RZ, R3 ;  /* 0x000000ffff467224 */ /* 0x000fc400078e0003 */
[----:B------:R-:W-:Y:S01]  /*fbf0*/  IMAD.MOV.U32 R71, RZ, RZ, R2 ;  /* 0x000000ffff477224 */ /* 0x000fe200078e0002 */
[----:B------:R-:W-:Y:S04]  /*fc00*/  LDS R190, [R0+0xa100] ;  /* 0x00a1000000be7984 */ /* 0x000fe80000000800 */
[----:B------:R-:W-:Y:S01]  /*fc10*/  STL.64 [R1+0x100], R76 ;  /* 0x0001004c01007387 */ /* 0x000fe20000100a00 */
[C---:B-1----:R-:W-:Y:S03]  /*fc20*/  HMMA.1688.F32.TF32 R80, R248.reuse, R18, R196 ;  /* 0x00000012f850723c */ /* 0x042fe600000810c4 */
[----:B------:R1:W-:Y:S05]  /*fc30*/  STL.64 [R1+0x108], R78 ;  /* 0x0001084e01007387 */ /* 0x0003ea0000100a00 */
[C---:B-1----:R-:W-:Y:S03]  /*fc40*/  HMMA.1688.F32.TF32 R76, R248.reuse, R22, R200 ;  /* 0x00000016f84c723c */ /* 0x042fe600000810c8 */
[----:B------:R-:W-:Y:S04]  /*fc50*/  STL.64 [R1+0xf0], R84 ;  /* 0x0000f05401007387 */ /* 0x000fe80000100a00 */
[----:B------:R1:W-:Y:S08]  /*fc60*/  STL.64 [R1+0xf8], R86 ;  /* 0x0000f85601007387 */ /* 0x0003f00000100a00 */
        /* <DEDUP_REMOVED lines=26> */
[----:B------:R-:W-:Y:S01]  /*fe10*/  STL.64 [R1+0x68], R86 ;  /* 0x0000685601007387 */ /* 0x000fe20000100a00 */
[----:B------:R-:W-:Y:S01]  /*fe20*/  HMMA.1688.F32.TF32 R248, R248, R66, R68 ;  /* 0x00000042f8f8723c */ /* 0x000fe20000081044 */
[----:B------:R-:W-:-:S02]  /*fe30*/  IMAD.MOV.U32 R92, RZ, RZ, R65 ;  /* 0x000000ffff5c7224 */ /* 0x000fc400078e0041 */
[----:B------:R-:W-:Y:S04]  /*fe40*/  STL.64 [R1+0x50], R80 ;  /* 0x0000505001007387 */ /* 0x000fe80000100a00 */
[----:B------:R-:W-:Y:S01]  /*fe50*/  STL.64 [R1+0x58], R82 ;  /* 0x0000585201007387 */ /* 0x000fe20000100a00 */
[----:B------:R-:W-:Y:S02]  /*fe60*/  IMAD.MOV.U32 R93, RZ, RZ, R64 ;  /* 0x000000ffff5d7224 */ /* 0x000fe400078e0040 */
[----:B------:R-:W-:Y:S01]  /*fe70*/  IMAD.MOV.U32 R94, RZ, RZ, R61 ;  /* 0x000000ffff5e7224 */ /* 0x000fe200078e003d */
[----:B------:R-:W-:Y:S01]  /*fe80*/  LDS R236, [R0+0x8300] ;  /* 0x0083000000ec7984 */ /* 0x000fe20000000800 */
[----:B------:R-:W-:Y:S02]  /*fe90*/  IMAD.MOV.U32 R95, RZ, RZ, R60 ;  /* 0x000000ffff5f7224 */ /* 0x000fe400078e003c */
[----:B------:R-:W-:Y:S01]  /*fea0*/  IMAD.MOV.U32 R88, RZ, RZ, R57 ;  /* 0x000000ffff587224 */ /* 0x000fe200078e0039 */
[----:B------:R-:W-:Y:S04]  /*feb0*/  LDS R238, [R0+0xa300] ;  /* 0x00a3000000ee7984 */ /* 0x000fe80000000800 */
[----:B------:R-:W-:Y:S04]  /*fec0*/  STL.64 [R1+0x10], R76 ;  /* 0x0000104c01007387 */ /* 0x000fe80000100a00 */
[----:B------:R-:W-:Y:S04]  /*fed0*/  STL.64 [R1+0x18], R78 ;  /* 0x0000184e01007387 */ /* 0x000fe80000100a00 */
[----:B------:R-:W-:Y:S04]  /*fee0*/  STL [R1], R72 ;  /* 0x0000004801007387 */ /* 0x000fe80000100800 */
[----:B------:R-:W2:Y:S04]  /*fef0*/  LDL.LU R12, [R1+0x1114] ;  /* 0x00111400010c7983 */ /* 0x000ea80000300800 */
[----:B------:R-:W3:Y:S04]  /*ff00*/  LDL.LU R13, [R1+0x1110] ;  /* 0x00111000010d7983 */ /* 0x000ee80000300800 */
[----:B------:R-:W4:Y:S04]  /*ff10*/  LDL.LU R16, [R1+0x110c] ;  /* 0x00110c0001107983 */ /* 0x000f280000300800 */
[----:B------:R-:W4:Y:S01]  /*ff20*/  LDL.LU R17, [R1+0x1108] ;  /* 0x0011080001117983 */ /* 0x000f220000300800 */
[----:B------:R-:W-:-:S03]  /*ff30*/  IMAD.MOV.U32 R70, RZ, RZ, R5 ;  /* 0x000000ffff467224 */ /* 0x000fc600078e0005 */
[----:B------:R-:W1:Y:S04]  /*ff40*/  S2R R5, SR_TID.X ;  /* 0x0000000000057919 */ /* 0x000e680000002100 */
[----:B------:R1:W-:Y:S01]  /*ff50*/  STL.64 [R1+0xf50], R250 ;  /* 0x000f50fa01007387 */ /* 0x0003e20000100a00 */
[----:B------:R-:W-:Y:S02]  /*ff60*/  IMAD.MOV.U32 R68, RZ, RZ, R9 ;  /* 0x000000ffff447224 */ /* 0x000fe400078e0009 */
[----:B------:R-:W-:Y:S01]  /*ff70*/  IMAD.MOV.U32 R69, RZ, RZ, R8 ;  /* 0x000000ffff457224 */ /* 0x000fe200078e0008 */
[----:B-1----:R-:W-:-:S05]  /*ff80*/  LOP3.LUT R251, R0, 0x20, RZ, 0x3c, !PT ;  /* 0x0000002000fb7812 */ /* 0x002fca00078e3cff */
[----:B------:R-:W-:Y:S04]  /*ff90*/  LDS R125, [R251+0x8000] ;  /* 0x00800000fb7d7984 */ /* 0x000fe80000000800 */
[----:B------:R-:W-:Y:S01]  /*ffa0*/  LDS R127, [R251+0xa000] ;  /* 0x00a00000fb7f7984 */ /* 0x000fe20000000800 */
[----:B------:R-:W-:Y:S02]  /*ffb0*/  IMAD.MOV.U32 R71, RZ, RZ, R4 ;  /* 0x000000ffff477224 */ /* 0x000fe400078e0004 */
[----:B------:R-:W-:Y:S02]  /*ffc0*/  IMAD.MOV.U32 R89, RZ, RZ, R56 ;  /* 0x000000ffff597224 */ /* 0x000fe400078e0038 */
[----:B------:R-:W-:Y:S02]  /*ffd0*/  IMAD.MOV.U32 R90, RZ, RZ, R53 ;  /* 0x000000ffff5a7224 */ /* 0x000fe400078e0035 */
[----:B------:R-:W-:-:S02]  /*ffe0*/  IMAD.MOV.U32 R91, RZ, RZ, R52 ;  /* 0x000000ffff5b7224 */ /* 0x000fc400078e0034 */
[----:B------:R-:W-:Y:S02]  /*fff0*/  IMAD.MOV.U32 R84, RZ, RZ, R49 ;  /* 0x000000ffff547224 */ /* 0x000fe400078e0031 */
[----:B------:R-:W-:Y:S02]  /*10000*/  IMAD.MOV.U32 R85, RZ, RZ, R48 ;  /* 0x000000ffff557224 */ /* 0x000fe400078e0030 */
[----:B------:R-:W-:Y:S02]  /*10010*/  IMAD.MOV.U32 R86, RZ, RZ, R45 ;  /* 0x000000ffff567224 */ /* 0x000fe400078e002d */
[----:B------:R-:W-:Y:S02]  /*10020*/  IMAD.MOV.U32 R87, RZ, RZ, R44 ;  /* 0x000000ffff577224 */ /* 0x000fe400078e002c */
[----:B------:R-:W-:Y:S02]  /*10030*/  IMAD.MOV.U32 R252, RZ, RZ, R73 ;  /* 0x000000fffffc7224 */ /* 0x000fe400078e0049 */
[----:B------:R-:W-:Y:S01]  /*10040*/  IMAD.MOV.U32 R3, RZ, RZ, R74 ;  /* 0x000000ffff037224 */ /* 0x000fe200078e004a */
[----:B------:R-:W-:Y:S01]  /*10050*/  MOV R74, R21 ;  /* 0x00000015004a7202 */ /* 0x000fe20000000f00 */
[----:B------:R-:W-:-:S02]  /*10060*/  IMAD.MOV.U32 R2, RZ, RZ, R75 ;  /* 0x000000ffff027224 */ /* 0x000fc400078e004b */
[----:B------:R-:W-:Y:S02]  /*10070*/  IMAD.MOV.U32 R72, RZ, RZ, R25 ;  /* 0x000000ffff487224 */ /* 0x000fe400078e0019 */
[----:B------:R-:W-:Y:S02]  /*10080*/  IMAD.MOV.U32 R76, RZ, RZ, R33 ;  /* 0x000000ffff4c7224 */ /* 0x000fe400078e0021 */
[----:B------:R-:W-:Y:S02]  /*10090*/  IMAD.MOV.U32 R77, RZ, RZ, R32 ;  /* 0x000000ffff4d7224 */ /* 0x000fe400078e0020 */
[----:B------:R-:W-:Y:S02]  /*100a0*/  IMAD.MOV.U32 R78, RZ, RZ, R29 ;  /* 0x000000ffff4e7224 */ /* 0x000fe400078e001d */
[----:B------:R-:W-:Y:S02]  /*100b0*/  IMAD.MOV.U32 R79, RZ, RZ, R28 ;  /* 0x000000ffff4f7224 */ /* 0x000fe400078e001c */
[----:B------:R-:W-:-:S02]  /*100c0*/  IMAD.MOV.U32 R80, RZ, RZ, R41 ;  /* 0x000000ffff507224 */ /* 0x000fc400078e0029 */
[----:B------:R-:W-:Y:S02]  /*100d0*/  IMAD.MOV.U32 R81, RZ, RZ, R40 ;  /* 0x000000ffff517224 */ /* 0x000fe400078e0028 */
[----:B------:R-:W-:Y:S02]  /*100e0*/  IMAD.MOV.U32 R82, RZ, RZ, R37 ;  /* 0x000000ffff527224 */ /* 0x000fe400078e0025 */
[----:B------:R-:W-:Y:S01]  /*100f0*/  IMAD.MOV.U32 R83, RZ, RZ, R36 ;  /* 0x000000ffff537224 */ /* 0x000fe200078e0024 */
[----:B------:R-:W-:Y:S01]  /*10100*/  STL.64 [R1+0xf48], R248 ;  /* 0x000f48f801007387 */ /* 0x000fe20000100a00 */
[----:B------:R-:W-:Y:S02]  /*10110*/  IMAD.MOV.U32 R73, RZ, RZ, R24 ;  /* 0x000000ffff497224 */ /* 0x000fe400078e0018 */
[----:B------:R-:W-:Y:S01]  /*10120*/  IMAD.MOV.U32 R75, RZ, RZ, R20 ;  /* 0x000000ffff4b7224 */ /* 0x000fe200078e0014 */
[----:B------:R-:W-:Y:S04]  /*10130*/  LDS R189, [R251+0x8100] ;  /* 0x00810000fbbd7984 */ /* 0x000fe80000000800 */
[----:B------:R-:W-:Y:S04]  /*10140*/  LDS R191, [R251+0xa100] ;  /* 0x00a10000fbbf7984 */ /* 0x000fe80000000800 */
[----:B------:R-:W-:Y:S04]  /*10150*/  LDS R237, [R251+0x8300] ;  /* 0x00830000fbed7984 */ /* 0x000fe80000000800 */
[----:B------:R-:W-:Y:S01]  /*10160*/  LDS R239, [R251+0xa300] ;  /* 0x00a30000fbef7984 */ /* 0x000fe20000000800 */
[----:B--2---:R-:W-:Y:S01]  /*10170*/  IMAD.MOV.U32 R103, RZ, RZ, R12 ;  /* 0x000000ffff677224 */ /* 0x004fe200078e000c */
[----:B------:R-:W-:Y:S01]  /*10180*/  LOP3.LUT R12, R5, 0x7, RZ, 0xc0, !PT ;  /* 0x00000007050c7812 */ /* 0x000fe200078ec0ff */
[----:B---3--:R-:W-:-:S02]  /*10190*/  IMAD.MOV.U32 R102, RZ, RZ, R13 ;  /* 0x000000ffff667224 */ /* 0x008fc400078e000d */
[----:B------:R-:W-:Y:S02]  /*101a0*/  IMAD.SHL.U32 R13, R5, 0x2, RZ ;  /* 0x00000002050d7824 */ /* 0x000fe400078e00ff */
[----:B------:R-:W-:-:S05]  /*101b0*/  IMAD R12, R12, 0x90, RZ ;  /* 0x000000900c0c7824 */ /* 0x000fca00078e02ff */
[----:B------:R-:W-:-:S04]  /*101c0*/  LOP3.LUT R12, R12, 0x30, R13, 0x78, !PT ;  /* 0x000000300c0c7812 */ /* 0x000fc800078e780d */
[----:B------:R-:W-:-:S05]  /*101d0*/  LOP3.LUT R12, R12, 0x40, RZ, 0x3c, !PT ;  /* 0x000000400c0c7812 */ /* 0x000fca00078e3cff */
[----:B------:R-:W1:Y:S04]  /*101e0*/  LDSM.16.M88.4 R64, [R12+0x10000] ;  /* 0x010000000c40783b */ /* 0x000e680000000200 */
[----:B------:R-:W2:Y:S04]  /*101f0*/  LDSM.16.M88.4 R60, [R12+0x10400] ;  /* 0x010400000c3c783b */ /* 0x000ea80000000200 */
[----:B------:R-:W3:Y:S04]  /*10200*/  LDSM.16.M88.4 R8, [R12+0x10800] ;  /* 0x010800000c08783b */ /* 0x000ee80000000200 */
[----:B------:R-:W3:Y:S04]  /*10210*/  LDSM.16.M88.4 R4, [R12+0x10c00] ;  /* 0x010c00000c04783b */ /* 0x000ee80000000200 */
[----:B------:R-:W3:Y:S04]  /*10220*/  LDSM.16.M88.4 R56, [R12+0x11000] ;  /* 0x011000000c38783b */ /* 0x000ee80000000200 */
[----:B------:R-:W3:Y:S04]  /*10230*/  LDSM.16.M88.4 R52, [R12+0x11400] ;  /* 0x011400000c34783b */ /* 0x000ee80000000200 */
[----:B------:R-:W3:Y:S04]  /*10240*/  LDSM.16.M88.4 R48, [R12+0x11800] ;  /* 0x011800000c30783b */ /* 0x000ee80000000200 */
[----:B------:R-:W3:Y:S01]  /*10250*/  LDSM.16.M88.4 R44, [R12+0x11c00] ;  /* 0x011c00000c2c783b */ /* 0x000ee20000000200 */
[----:B----4-:R-:W-:-:S02]  /*10260*/  IMAD.MOV.U32 R100, RZ, RZ, R17 ;  /* 0x000000ffff647224 */ /* 0x010fc400078e0011 */
[----:B------:R-:W-:Y:S01]  /*10270*/  IMAD.MOV.U32 R101, RZ, RZ, R16 ;  /* 0x000000ffff657224 */ /* 0x000fe200078e0010 */
[----:B------:R-:W4:Y:S04]  /*10280*/  LDSM.16.M88.4 R40, [R12+0x12000] ;  /* 0x012000000c28783b */ /* 0x000f280000000200 */
[----:B------:R-:W-:Y:S02]  /*10290*/  LDSM.16.M88.4 R36, [R12+0x12400] ;  /* 0x012400000c24783b */ /* 0x000fe40000000200 */
[C---:B-1----:R-:W-:Y:S02]  /*102a0*/  HMMA.1688.F32.TF32 R128, R124.reuse, R64, R100 ;  /* 0x000000407c80723c */ /* 0x042fe40000081064 */
[----:B------:R-:W-:Y:S04]  /*102b0*/  LDSM.16.M88.4 R32, [R12+0x12800] ;  /* 0x012800000c20783b */ /* 0x000fe80000000200 */
[----:B------:R-:W-:Y:S02]  /*102c0*/  LDSM.16.M88.4 R28, [R12+0x12c00] ;  /* 0x012c00000c1c783b */ /* 0x000fe40000000200 */
[C---:B--2---:R-:W-:Y:S02]  /*102d0*/  HMMA.1688.F32.TF32 R68, R124.reuse, R60, R68 ;  /* 0x0000003c7c44723c */ /* 0x044fe40000081044 */
[----:B------:R-:W-:Y:S04]  /*102e0*/  LDSM.16.M88.4 R24, [R12+0x13000] ;  /* 0x013000000c18783b */ /* 0x000fe80000000200 */
[----:B------:R-:W-:Y:S02]  /*102f0*/  LDSM.16.M88.4 R20, [R12+0x13400] ;  /* 0x013400000c14783b */ /* 0x000fe40000000200 */
[C---:B---3--:R-:W-:Y:S02]  /*10300*/  HMMA.1688.F32.TF32 R72, R124.reuse, R8, R72 ;  /* 0x000000087c48723c */ /* 0x048fe40000081048 */
[----:B------:R-:W1:Y:S04]  /*10310*/  LDSM.16.M88.4 R16, [R12+0x13800] ;  /* 0x013800000c10783b */ /* 0x000e680000000200 */
[----:B------:R-:W2:Y:S02]  /*10320*/  LDSM.16.M88.4 R12, [R12+0x13c00] ;  /* 0x013c00000c0c783b */ /* 0x000ea40000000200 */
[C---:B------:R-:W-:Y:S08]  /*10330*/  HMMA.1688.F32.TF32 R76, R124.reuse, R4, R76 ;  /* 0x000000047c4c723c */ /* 0x040ff0000008104c */
[C---:B------:R-:W-:Y:S08]  /*10340*/  HMMA.1688.F32.TF32 R80, R124.reuse, R56, R80 ;  /* 0x000000387c50723c */ /* 0x040ff00000081050 */
[C---:B------:R-:W-:Y:S08]  /*10350*/  HMMA.1688.F32.TF32 R84, R124.reuse, R52, R84 ;  /* 0x000000347c54723c */ /* 0x040ff00000081054 */
[C---:B------:R-:W-:Y:S08]  /*10360*/  HMMA.1688.F32.TF32 R88, R124.reuse, R48, R88 ;  /* 0x000000307c58723c */ /* 0x040ff00000081058 */
[C---:B------:R-:W-:Y:S01]  /*10370*/  HMMA.1688.F32.TF32 R92, R124.reuse, R44, R92 ;  /* 0x0000002c7c5c723c */ /* 0x040fe2000008105c */
[----:B------:R-:W-:Y:S04]  /*10380*/  STL.64 [R1+0xf60], R130 ;  /* 0x000f608201007387 */ /* 0x000fe80000100a00 */
[----:B------:R3:W-:Y:S04]  /*10390*/  STL.64 [R1+0xf58], R128 ;  /* 0x000f588001007387 */ /* 0x0007e80000100a00 */
[----:B------:R-:W-:Y:S04]  /*103a0*/  STL.64 [R1+0xf70], R70 ;  /* 0x000f704601007387 */ /* 0x000fe80000100a00 */
[----:B------:R1:W-:Y:S04]  /*103b0*/  STL.64 [R1+0xf68], R68 ;  /* 0x000f684401007387 */ /* 0x0003e80000100a00 */
        /* <DEDUP_REMOVED lines=12> */
[----:B------:R-:W2:Y:S04]  /*10480*/  LDL.LU R136, [R1+0x5f0] ;  /* 0x0005f00001887983 */ /* 0x000ea80000300800 */
[----:B------:R-:W2:Y:S04]  /*10490*/  LDL.LU R137, [R1+0x5f4] ;  /* 0x0005f40001897983 */ /* 0x000ea80000300800 */
[----:B------:R-:W2:Y:S04]  /*104a0*/  LDL.LU R138, [R1+0x5f8] ;  /* 0x0005f800018a7983 */ /* 0x000ea80000300800 */
[----:B------:R-:W2:Y:S04]  /*104b0*/  LDL.LU R139, [R1+0x5fc] ;  /* 0x0005fc00018b7983 */ /* 0x000ea80000300800 */
[----:B------:R-:W1:Y:S04]  /*104c0*/  LDL.LU R120, [R1+0x730] ;  /* 0x0007300001787983 */ /* 0x000e680000300800 */
[----:B------:R-:W1:Y:S04]  /*104d0*/  LDL.LU R121, [R1+0x734] ;  /* 0x0007340001797983 */ /* 0x000e680000300800 */
[----:B------:R-:W1:Y:S04]  /*104e0*/  LDL.LU R122, [R1+0x738] ;  /* 0x00073800017a7983 */ /* 0x000e680000300800 */
[----:B------:R-:W1:Y:S04]  /*104f0*/  LDL.LU R123, [R1+0x73c] ;  /* 0x00073c00017b7983 */ /* 0x000e680000300800 */
        /* <DEDUP_REMOVED lines=32> */
[----:B----4-:R-:W-:Y:S03]  /*10700*/  HMMA.1688.F32.TF32 R96, R124, R40, R96 ;  /* 0x000000287c60723c */ /* 0x010fe60000081060 */
[----:B------:R-:W4:Y:S04]  /*10710*/  LDL.LU R240, [R1+0x5e0] ;  /* 0x0005e00001f07983 */ /* 0x000f280000300800 */
[----:B------:R-:W4:Y:S04]  /*10720*/  LDL.LU R241, [R1+0x5e4] ;  /* 0x0005e40001f17983 */ /* 0x000f280000300800 */
[----:B------:R-:W4:Y:S04]  /*10730*/  LDL.LU R242, [R1+0x5e8] ;  /* 0x0005e80001f27983 */ /* 0x000f280000300800 */
[----:B------:R-:W4:Y:S08]  /*10740*/  LDL.LU R243, [R1+0x5ec] ;  /* 0x0005ec0001f37983 */ /* 0x000f300000300800 */
[----:B------:R-:W-:Y:S04]  /*10750*/  STL.64 [R1+0xfe0], R98 ;  /* 0x000fe06201007387 */ /* 0x000fe80000100a00 */
[----:B------:R-:W-:Y:S01]  /*10760*/  STL.64 [R1+0xfd8], R96 ;  /* 0x000fd86001007387 */ /* 0x000fe20000100a00 */
[----:B--2---:R-:W-:Y:S08]  /*10770*/  HMMA.1688.F32.TF32 R136, R188, R8, R136 ;  /* 0x00000008bc88723c */ /* 0x004ff00000081088 */
[C---:B-1----:R-:W-:Y:S08]  /*10780*/  HMMA.1688.F32.TF32 R120, R124.reuse, R16, R120 ;  /* 0x000000107c78723c */ /* 0x042ff00000081078 */
[C---:B---3--:R-:W-:Y:S08]  /*10790*/  HMMA.1688.F32.TF32 R104, R124.reuse, R32, R104 ;  /* 0x000000207c68723c */ /* 0x048ff00000081068 */
[C---:B------:R-:W-:Y:S08]  /*107a0*/  HMMA.1688.F32.TF32 R100, R124.reuse, R36, R100 ;  /* 0x000000247c64723c */ /* 0x040ff00000081064 */
[C---:B------:R-:W-:Y:S08]  /*107b0*/  HMMA.1688.F32.TF32 R108, R124.reuse, R28, R108 ;  /* 0x0000001c7c6c723c */ /* 0x040ff0000008106c */
[C---:B------:R-:W-:Y:S07]  /*107c0*/  HMMA.1688.F32.TF32 R112, R124.reuse, R24, R112 ;  /* 0x000000187c70723c */ /* 0x040fee0000081070 */
[----:B------:R-:W-:Y:S01]  /*107d0*/  STL.64 [R1+0xff0], R102 ;  /* 0x000ff06601007387 */ /* 0x000fe20000100a00 */
[C---:B------:R-:W-:Y:S03]  /*107e0*/  HMMA.1688.F32.TF32 R116, R124.reuse, R20, R116 ;  /* 0x000000147c74723c */ /* 0x040fe60000081074 */
[----:B------:R-:W-:Y:S05]  /*107f0*/  STL.64 [R1+0xfe8], R100 ;  /* 0x000fe86401007387 */ /* 0x000fea0000100a00 */
[----:B------:R-:W-:Y:S01]  /*10800*/  HMMA.1688.F32.TF32 R124, R124, R12, R144 ;  /* 0x0000000c7c7c723c */ /* 0x000fe20000081090 */
[----:B------:R-:W-:Y:S07]  /*10810*/  STL.64 [R1+0x1000], R106 ;  /* 0x0010006a01007387 */ /* 0x000fee0000100a00 */
        /* <DEDUP_REMOVED lines=55> */
[C---:B----4-:R-:W-:Y:S03]  /*10b90*/  HMMA.1688.F32.TF32 R140, R188.reuse, R4, R240 ;  /* 0x00000004bc8c723c */ /* 0x050fe600000810f0 */
        /* <DEDUP_REMOVED lines=12> */
[----:B------:R-:W-:Y:S04]  /*10c60*/  STL.64 [R1+0x1090], R142 ;  /* 0x0010908e01007387 */ /* 0x000fe80000100a00 */
[----:B------:R-:W-:Y:S01]  /*10c70*/  STL.64 [R1+0x1088], R140 ;  /* 0x0010888c01007387 */ /* 0x000fe20000100a00 */
[C---:B--2---:R-:W-:Y:S08]  /*10c80*/  HMMA.1688.F32.TF32 R164, R188.reuse, R36, R164 ;  /* 0x00000024bca4723c */ /* 0x044ff000000810a4 */
[C---:B---3--:R-:W-:Y:S08]  /*10c90*/  HMMA.1688.F32.TF32 R148, R188.reuse, R52, R148 ;  /* 0x00000034bc94723c */ /* 0x048ff00000081094 */
[C---:B------:R-:W-:Y:S08]  /*10ca0*/  HMMA.1688.F32.TF32 R144, R188.reuse, R56, R144 ;  /* 0x00000038bc90723c */ /* 0x040ff00000081090 */
[C---:B------:R-:W-:Y:S08]  /*10cb0*/  HMMA.1688.F32.TF32 R152, R188.reuse, R48, R152 ;  /* 0x00000030bc98723c */ /* 0x040ff00000081098 */
[C---:B------:R-:W-:Y:S07]  /*10cc0*/  HMMA.1688.F32.TF32 R156, R188.reuse, R44, R156 ;  /* 0x0000002cbc9c723c */ /* 0x040fee000008109c */
[----:B------:R-:W-:Y:S01]  /*10cd0*/  STL.64 [R1+0x10a0], R146 ;  /* 0x0010a09201007387 */ /* 0x000fe20000100a00 */
[C---:B------:R-:W-:Y:S03]  /*10ce0*/  HMMA.1688.F32.TF32 R160, R188.reuse, R40, R160 ;  /* 0x00000028bca0723c */ /* 0x040fe600000810a0 */
[----:B------:R-:W-:Y:S05]  /*10cf0*/  STL.64 [R1+0x1098], R144 ;  /* 0x0010989001007387 */ /* 0x000fea0000100a00 */
        /* <DEDUP_REMOVED lines=56> */
[----:B------:R-:W2:Y:S01]  /*11080*/  LDL.LU R215, [R1+0x6ac] ;  /* 0x0006ac0001d77983 */ /* 0x000ea20000300800 */
[C---:B----4-:R-:W-:Y:S03]  /*11090*/  HMMA.1688.F32.TF32 R172, R188.reuse, R28, R240 ;  /* 0x0000001cbcac723c */ /* 0x050fe600000810f0 */
[----:B------:R-:W-:Y:S04]  /*110a0*/  LDS R240, [R0+0x8200] ;  /* 0x0082000000f07984 */ /* 0x000fe80000000800 */
[----:B------:R-:W-:Y:S04]  /*110b0*/  LDS R242, [R0+0xa200] ;  /* 0x00a2000000f27984 */ /* 0x000fe80000000800 */
[----:B------:R-:W-:Y:S04]  /*110c0*/  LDS R241, [R251+0x8200] ;  /* 0x00820000fbf17984 */ /* 0x000fe80000000800 */
[----:B------:R-:W3:Y:S01]  /*110d0*/  LDS R243, [R251+0xa200] ;  /* 0x00a20000fbf37984 */ /* 0x000ee20000000800 */
[C---:B------:R-:W-:Y:S03]  /*110e0*/  HMMA.1688.F32.TF32 R176, R188.reuse, R24, R176 ;  /* 0x00000018bcb0723c */ /* 0x040fe600000810b0 */
[----:B------:R-:W3:Y:S04]  /*110f0*/  LDL.LU R220, [R1+0x680] ;  /* 0x0006800001dc7983 */ /* 0x000ee80000300800 */
[----:B------:R-:W3:Y:S01]  /*11100*/  LDL.LU R221, [R1+0x684] ;  /* 0x0006840001dd7983 */ /* 0x000ee20000300800 */
[C---:B------:R-:W-:Y:S03]  /*11110*/  HMMA.1688.F32.TF32 R180, R188.reuse, R20, R180 ;  /* 0x00000014bcb4723c */ /* 0x040fe600000810b4 */
[----:B------:R-:W3:Y:S04]  /*11120*/  LDL.LU R222, [R1+0x688] ;  /* 0x0006880001de7983 */ /* 0x000ee80000300800 */
[----:B------:R-:W3:Y:S01]  /*11130*/  LDL.LU R223, [R1+0x68c] ;  /* 0x00068c0001df7983 */ /* 0x000ee20000300800 */
[C---:B------:R-:W-:Y:S08]  /*11140*/  HMMA.1688.F32.TF32 R184, R188.reuse, R16, R184 ;  /* 0x00000010bcb8723c */ /* 0x040ff000000810b8 */
[----:B------:R-:W-:Y:S01]  /*11150*/  HMMA.1688.F32.TF32 R188, R188, R12, R244 ;  /* 0x0000000cbcbc723c */ /* 0x000fe200000810f4 */
[----:B------:R-:W3:Y:S04]  /*11160*/  LDL.LU R244, [R1+0x650] ;  /* 0x0006500001f47983 */ /* 0x000ee80000300800 */
[----:B------:R-:W3:Y:S04]  /*11170*/  LDL.LU R245, [R1+0x654] ;  /* 0x0006540001f57983 */ /* 0x000ee80000300800 */
[----:B------:R-:W3:Y:S04]  /*11180*/  LDL.LU R246, [R1+0x658] ;  /* 0x0006580001f67983 */ /* 0x000ee80000300800 */
[----:B------:R-:W3:Y:S02]  /*11190*/  LDL.LU R247, [R1+0x65c] ;  /* 0x00065c0001f77983 */ /* 0x000ee40000300800 */
[C---:B---3--:R-:W-:Y:S08]  /*111a0*/  HMMA.1688.F32.TF32 R72, R240.reuse, R28, R68 ;  /* 0x0000001cf048723c */ /* 0x048ff00000081044 */
[C---:B--2---:R-:W-:Y:S08]  /*111b0*/  HMMA.1688.F32.TF32 R68, R240.reuse, R24, R128 ;  /* 0x00000018f044723c */ /* 0x044ff00000081080 */
[C---:B------:R-:W-:Y:S11]  /*111c0*/  HMMA.1688.F32.TF32 R196, R240.reuse, R60, R196 ;  /* 0x0000003cf0c4723c */ /* 0x040ff600000810c4 */
[----:B------:R-:W-:Y:S11]  /*111d0*/  @!UPT UIADD3 URZ, URZ, URZ, URZ ;  /* 0x0000003f3f3ff290 */ /* 0x000ff6000fffe03f */
[----:B------:R-:W-:Y:S01]  /*111e0*/  @!UPT UIADD3 URZ, URZ, URZ, URZ ;  /* 0x0000003f3f3ff290 */ /* 0x000fe2000fffe03f */
[----:B------:R-:W-:Y:S01]  /*111f0*/  STL [R1+0xf28], R196 ;  /* 0x000f28c401007387 */ /* 0x000fe20000100800 */
[C---:B------:R-:W-:Y:S08]  /*11200*/  HMMA.1688.F32.TF32 R216, R240.reuse, R48, R216 ;  /* 0x00000030f0d8723c */ /* 0x040ff000000810d8 */
[C---:B------:R-:W-:Y:S08]  /*11210*/  HMMA.1688.F32.TF32 R200, R240.reuse, R8, R200 ;  /* 0x00000008f0c8723c */ /* 0x040ff000000810c8 */
[C---:B------:R-:W-:Y:S01]  /*11220*/  HMMA.1688.F32.TF32 R204, R240.reuse, R4, R204 ;  /* 0x00000004f0cc723c */ /* 0x040fe200000810cc */
[----:B------:R-:W-:Y:S07]  /*11230*/  STL [R1+0xf24], R197 ;  /* 0x000f24c501007387 */ /* 0x000fee0000100800 */
[C---:B------:R-:W-:Y:S01]  /*11240*/  HMMA.1688.F32.TF32 R208, R240.reuse, R56, R208 ;  /* 0x00000038f0d0723c */ /* 0x040fe200000810d0 */
[----:B------:R-:W-:Y:S07]  /*11250*/  STL [R1+0xf20], R198 ;  /* 0x000f20c601007387 */ /* 0x000fee0000100800 */
[----:B------:R-:W-:Y:S01]  /*11260*/  HMMA.1688.F32.TF32 R212, R240, R52, R212 ;  /* 0x00000034f0d4723c */ /* 0x000fe200000810d4 */
[----:B------:R-:W-:Y:S04]  /*11270*/  STL [R1+0xf1c], R199 ;  /* 0x000f1cc701007387 */ /* 0x000fe80000100800 */
[----:B------:R-:W-:Y:S04]  /*11280*/  STL [R1+0xf38], R200 ;  /* 0x000f38c801007387 */ /* 0x000fe80000100800 */
[----:B------:R-:W-:Y:S04]  /*11290*/  STL [R1+0xf34], R201 ;  /* 0x000f34c901007387 */ /* 0x000fe80000100800 */
[----:B------:R-:W-:Y:S04]  /*112a0*/  STL [R1+0xf30], R202 ;  /* 0x000f30ca01007387 */ /* 0x000fe80000100800 */
[----:B------:R-:W-:Y:S04]  /*112b0*/  STL [R1+0xf2c], R203 ;  /* 0x000f2ccb01007387 */ /* 0x000fe80000100800 */
[----:B------:R1:W-:Y:S04]  /*112c0*/  STL [R1+0xf44], R204 ;  /* 0x000f44cc01007387 */ /* 0x0003e80000100800 */
[----:B------:R2:W-:Y:S04]  /*112d0*/  STL [R1+0xf40], R205 ;  /* 0x000f40cd01007387 */ /* 0x0005e80000100800 */
[----:B------:R3:W-:Y:S04]  /*112e0*/  STL [R1+0xf3c], R206 ;  /* 0x000f3cce01007387 */ /* 0x0007e80000100800 */
[----:B------:R-:W-:Y:S04]  /*112f0*/  STL [R1+0xf18], R207 ;  /* 0x000f18cf01007387 */ /* 0x000fe80000100800 */
[----:B------:R-:W-:Y:S04]  /*11300*/  STL [R1+0xf14], R211 ;  /* 0x000f14d301007387 */ /* 0x000fe80000100800 */
[----:B------:R-:W-:Y:S04]  /*11310*/  STL [R1+0xf10], R214 ;  /* 0x000f10d601007387 */ /* 0x000fe80000100800 */
[----:B------:R-:W-:Y:S04]  /*11320*/  STL [R1+0xf0c], R215 ;  /* 0x000f0cd701007387 */ /* 0x000fe80000100800 */
[----:B------:R-:W-:Y:S04]  /*11330*/  STL [R1+0xf08], R219 ;  /* 0x000f08db01007387 */ /* 0x000fe80000100800 */
[----:B------:R3:W-:Y:S04]  /*11340*/  STL.64 [R1+0x20], R72 ;  /* 0x0000204801007387 */ /* 0x0007e80000100a00 */
[----:B------:R3:W-:Y:S01]  /*11350*/  STL.64 [R1+0x28], R74 ;  /* 0x0000284a01007387 */ /* 0x0007e20000100a00 */
[----:B-1----:R-:W-:-:S03]  /*11360*/  IMAD.MOV.U32 R204, RZ, RZ, R68 ;  /* 0x000000ffffcc7224 */ /* 0x002fc600078e0044 */
[----:B------:R-:W4:Y:S01]  /*11370*/  LDL.LU R128, [R1+0x420] ;  /* 0x0004200001807983 */ /* 0x000f220000300800 */
[----:B--2---:R-:W-:-:S03]  /*11380*/  IMAD.MOV.U32 R205, RZ, RZ, R69 ;  /* 0x000000ffffcd7224 */ /* 0x004fc600078e0045 */
[----:B------:R-:W4:Y:S01]  /*11390*/  LDL.LU R129, [R1+0x424] ;  /* 0x0004240001817983 */ /* 0x000f220000300800 */
[----:B---3--:R-:W-:-:S03]  /*113a0*/  IMAD.MOV.U32 R206, RZ, RZ, R70 ;  /* 0x000000ffffce7224 */ /* 0x008fc600078e0046 */
[----:B------:R-:W4:Y:S01]  /*113b0*/  LDL.LU R130, [R1+0x428] ;  /* 0x0004280001827983 */ /* 0x000f220000300800 */
[----:B------:R-:W-:-:S03]  /*113c0*/  IMAD.MOV.U32 R200, RZ, RZ, R71 ;  /* 0x000000ffffc87224 */ /* 0x000fc600078e0047 */
[----:B------:R-:W4:Y:S04]  /*113d0*/  LDL.LU R131, [R1+0x42c] ;  /* 0x00042c0001837983 */ /* 0x000f280000300800 */
        /* <DEDUP_REMOVED lines=83> */
[----:B------:R-:W-:Y:S01]  /*11910*/  STL.64 [R1+0x6c0], R124 ;  /* 0x0006c07c01007387 */ /* 0x000fe20000100a00 */
[C---:B------:R-:W-:Y:S03]  /*11920*/  HMMA.1688.F32.TF32 R96, R236.reuse, R44, R96 ;  /* 0x0000002cec60723c */ /* 0x040fe60000081060 */
[----:B------:R-:W-:Y:S04]  /*11930*/  STL.64 [R1+0x6c8], R126 ;  /* 0x0006c87e01007387 */ /* 0x000fe80000100a00 */
[----:B------:R-:W-:Y:S04]  /*11940*/  STL.64 [R1+0x6b0], R120 ;  /* 0x0006b07801007387 */ /* 0x000fe80000100a00 */
[----:B------:R-:W-:Y:S01]  /*11950*/  STL.64 [R1+0x6b8], R122 ;  /* 0x0006b87a01007387 */ /* 0x000fe20000100a00 */
[C---:B------:R-:W-:Y:S03]  /*11960*/  HMMA.1688.F32.TF32 R80, R236.reuse, R28, R80 ;  /* 0x0000001cec50723c */ /* 0x040fe60000081050 */
        /* <DEDUP_REMOVED lines=20> */
[C---:B-1----:R-:W-:Y:S08]  /*11ab0*/  HMMA.1688.F32.TF32 R84, R236.reuse, R24, R76 ;  /* 0x00000018ec54723c */ /* 0x042ff0000008104c */
[C---:B--2---:R-:W-:Y:S08]  /*11ac0*/  HMMA.1688.F32.TF32 R80, R236.reuse, R20, R72 ;  /* 0x00000014ec50723c */ /* 0x044ff00000081048 */
[C---:B------:R-:W-:Y:S08]  /*11ad0*/  HMMA.1688.F32.TF32 R76, R236.reuse, R16, R68 ;  /* 0x00000010ec4c723c */ /* 0x040ff00000081044 */
[----:B------:R-:W-:Y:S01]  /*11ae0*/  HMMA.1688.F32.TF32 R72, R236, R12, R128 ;  /* 0x0000000cec48723c */ /* 0x000fe20000081080 */
[----:B------:R-:W-:Y:S04]  /*11af0*/  STL.64 [R1+0x600], R84 ;  /* 0x0006005401007387 */ /* 0x000fe80000100a00 */
[----:B------:R-:W-:Y:S04]  /*11b00*/  STL.64 [R1+0x608], R86 ;  /* 0x0006085601007387 */ /* 0x000fe80000100a00 */
[----:B------:R-:W-:Y:S01]  /*11b10*/  STL.64 [R1+0x5f0], R80 ;  /* 0x0005f05001007387 */ /* 0x000fe20000100a00 */
[----:B------:R-:W-:Y:S03]  /*11b20*/  HMMA.1688.F32.TF32 R132, R240, R16, R132 ;  /* 0x00000010f084723c */ /* 0x000fe60000081084 */
[----:B------:R-:W-:Y:S04]  /*11b30*/  STL.64 [R1+0x5f8], R82 ;  /* 0x0005f85201007387 */ /* 0x000fe80000100a00 */
[----:B------:R-:W2:Y:S04]  /*11b40*/  LDL.LU R68, [R1+0x280] ;  /* 0x0002800001447983 */ /* 0x000ea80000300800 */
[----:B------:R-:W-:Y:S04]  /*11b50*/  STL.64 [R1+0x5e0], R76 ;  /* 0x0005e04c01007387 */ /* 0x000fe80000100a00 */
[----:B------:R-:W-:Y:S04]  /*11b60*/  STL.64 [R1+0x5e8], R78 ;  /* 0x0005e84e01007387 */ /* 0x000fe80000100a00 */
[----:B------:R1:W-:Y:S04]  /*11b70*/  STL.64 [R1+0x4e0], R72 ;  /* 0x0004e04801007387 */ /* 0x0003e80000100a00 */
[----:B------:R3:W-:Y:S04]  /*11b80*/  STL.64 [R1+0x4e8], R74 ;  /* 0x0004e84a01007387 */ /* 0x0007e80000100a00 */
[----:B------:R-:W2:Y:S04]  /*11b90*/  LDL.LU R69, [R1+0x284] ;  /* 0x0002840001457983 */ /* 0x000ea80000300800 */
[----:B------:R-:W2:Y:S04]  /*11ba0*/  LDL.LU R70, [R1+0x288] ;  /* 0x0002880001467983 */ /* 0x000ea80000300800 */
[----:B------:R-:W2:Y:S04]  /*11bb0*/  LDL.LU R71, [R1+0x28c] ;  /* 0x00028c0001477983 */ /* 0x000ea80000300800 */
[----:B-1----:R-:W4:Y:S04]  /*11bc0*/  LDL.LU R72, [R1+0x290] ;  /* 0x0002900001487983 */ /* 0x002f280000300800 */
[----:B------:R-:W4:Y:S04]  /*11bd0*/  LDL.LU R73, [R1+0x294] ;  /* 0x0002940001497983 */ /* 0x000f280000300800 */
[----:B---3--:R-:W4:Y:S04]  /*11be0*/  LDL.LU R74, [R1+0x298] ;  /* 0x00029800014a7983 */ /* 0x008f280000300800 */
[----:B------:R-:W4:Y:S04]  /*11bf0*/  LDL.LU R75, [R1+0x29c] ;  /* 0x00029c00014b7983 */ /* 0x000f280000300800 */
        /* <DEDUP_REMOVED lines=10> */
[----:B------:R-:W2:Y:S01]  /*11ca0*/  LDL.LU R90, [R1+0x2d8] ;  /* 0x0002d800015a7983 */ /* 0x000ea20000300800 */
[----:B------:R-:W-:-:S03]  /*11cb0*/  IMAD.MOV.U32 R197, RZ, RZ, R132 ;  /* 0x000000ffffc57224 */ /* 0x000fc600078e0084 */
[----:B------:R-:W2:Y:S01]  /*11cc0*/  LDL.LU R91, [R1+0x2dc] ;  /* 0x0002dc00015b7983 */ /* 0x000ea20000300800 */
[----:B------:R-:W-:-:S03]  /*11cd0*/  IMAD.MOV.U32 R198, RZ, RZ, R133 ;  /* 0x000000ffffc67224 */ /* 0x000fc600078e0085 */
[----:B------:R-:W2:Y:S01]  /*11ce0*/  LDL.LU R92, [R1+0x2e0] ;  /* 0x0002e000015c7983 */ /* 0x000ea20000300800 */
[----:B------:R-:W-:Y:S02]  /*11cf0*/  IMAD.MOV.U32 R199, RZ, RZ, R134 ;  /* 0x000000ffffc77224 */ /* 0x000fe400078e0086 */
[----:B------:R-:W-:Y:S01]  /*11d00*/  IMAD.MOV.U32 R207, RZ, RZ, R135 ;  /* 0x000000ffffcf7224 */ /* 0x000fe200078e0087 */
[----:B------:R-:W2:Y:S01]  /*11d10*/  LDL.LU R93, [R1+0x2e4] ;  /* 0x0002e400015d7983 */ /* 0x000ea20000300800 */
[C---:B------:R-:W-:Y:S03]  /*11d20*/  HMMA.1688.F32.TF32 R132, R240.reuse, R12, R192 ;  /* 0x0000000cf084723c */ /* 0x040fe600000810c0 */
[----:B------:R-:W2:Y:S04]  /*11d30*/  LDL.LU R94, [R1+0x2e8] ;  /* 0x0002e800015e7983 */ /* 0x000ea80000300800 */
[----:B------:R-:W2:Y:S01]  /*11d40*/  LDL.LU R95, [R1+0x2ec] ;  /* 0x0002ec00015f7983 */ /* 0x000ea20000300800 */
[----:B------:R-:W-:Y:S03]  /*11d50*/  HMMA.1688.F32.TF32 R136, R240, R20, R136 ;  /* 0x00000014f088723c */ /* 0x000fe60000081088 */
        /* <DEDUP_REMOVED lines=35> */
[----:B------:R-:W2:Y:S04]  /*11f90*/  LDL.LU R135, [R1+0x38c] ;  /* 0x00038c0001877983 */ /* 0x000ea80000300800 */
[----:B------:R-:W2:Y:S04]  /*11fa0*/  LDL.LU R136, [R1+0x390] ;  /* 0x0003900001887983 */ /* 0x000ea80000300800 */
[----:B------:R-:W2:Y:S04]  /*11fb0*/  LDL.LU R137, [R1+0x394] ;  /* 0x0003940001897983 */ /* 0x000ea80000300800 */
        /* <DEDUP_REMOVED lines=54> */
[C---:B------:R-:W-:Y:S03]  /*12320*/  HMMA.1688.F32.TF32 R224, R240.reuse, R64, R224 ;  /* 0x00000040f0e0723c */ /* 0x040fe600000810e0 */
[----:B------:R-:W-:Y:S04]  /*12330*/  LDS R236, [R0+0x8500] ;  /* 0x0085000000ec7984 */ /* 0x000fe80000000800 */
[----:B------:R-:W-:Y:S01]  /*12340*/  LDS R238, [R0+0xa500] ;  /* 0x00a5000000ee7984 */ /* 0x000fe20000000800 */
[C---:B------:R-:W-:Y:S03]  /*12350*/  HMMA.1688.F32.TF32 R220, R240.reuse, R44, R220 ;  /* 0x0000002cf0dc723c */ /* 0x040fe600000810dc */
[----:B------:R-:W-:Y:S04]  /*12360*/  LDS R237, [R251+0x8500] ;  /* 0x00850000fbed7984 */ /* 0x000fe80000000800 */
[----:B------:R-:W-:Y:S01]  /*12370*/  LDS R239, [R251+0xa500] ;  /* 0x00a50000fbef7984 */ /* 0x000fe20000000800 */
[C---:B------:R-:W-:Y:S08]  /*12380*/  HMMA.1688.F32.TF32 R232, R240.reuse, R40, R232 ;  /* 0x00000028f0e8723c */ /* 0x040ff000000810e8 */
[C---:B------:R-:W-:Y:S08]  /*12390*/  HMMA.1688.F32.TF32 R228, R240.reuse, R36, R228 ;  /* 0x00000024f0e4723c */ /* 0x040ff000000810e4 */
[----:B------:R-:W-:Y:S01]  /*123a0*/  HMMA.1688.F32.TF32 R244, R240, R32, R244 ;  /* 0x00000020f0f4723c */ /* 0x000fe200000810f4 */
[----:B------:R-:W-:Y:S04]  /*123b0*/  LDS R240, [R0+0x8400] ;  /* 0x0084000000f07984 */ /* 0x000fe80000000800 */
[----:B------:R-:W-:Y:S04]  /*123c0*/  LDS R242, [R0+0xa400] ;  /* 0x00a4000000f27984 */ /* 0x000fe80000000800 */
[----:B------:R-:W-:Y:S04]  /*123d0*/  LDS R241, [R251+0x8400] ;  /* 0x00840000fbf17984 */ /* 0x000fe80000000800 */
[----:B------:R-:W2:Y:S02]  /*123e0*/  LDS R243, [R251+0xa400] ;  /* 0x00a40000fbf37984 */ /* 0x000ea40000000800 */
        /* <DEDUP_REMOVED lines=13> */
[----:B-1----:R-:W2:Y:S04]  /*124c0*/  LDL.LU.64 R170, [R1+0x1100] ;  /* 0x0011000001aa7983 */ /* 0x002ea80000300a00 */
[----:B------:R-:W2:Y:S04]  /*124d0*/  LDL.LU.64 R168, [R1+0x10f8] ;  /* 0x0010f80001a87983 */ /* 0x000ea80000300a00 */
[----:B------:R-:W-:Y:S04]  /*124e0*/  STL.64 [R1+0x5c0], R164 ;  /* 0x0005c0a401007387 */ /* 0x000fe80000100a00 */
[----:B------:R1:W-:Y:S04]  /*124f0*/  STL.64 [R1+0x5c8], R166 ;  /* 0x0005c8a601007387 */ /* 0x0003e80000100a00 */
[----:B-1----:R-:W3:Y:S04]  /*12500*/  LDL.LU.64 R166, [R1+0x10f0] ;  /* 0x0010f00001a67983 */ /* 0x002ee80000300a00 */
[----:B------:R-:W3:Y:S04]  /*12510*/  LDL.LU.64 R164, [R1+0x10e8] ;  /* 0x0010e80001a47983 */ /* 0x000ee80000300a00 */
[----:B------:R-:W-:Y:S04]  /*12520*/  STL.64 [R1+0x5b0], R160 ;  /* 0x0005b0a001007387 */ /* 0x000fe80000100a00 */
[----:B------:R1:W-:Y:S04]  /*12530*/  STL.64 [R1+0x5b8], R162 ;  /* 0x0005b8a201007387 */ /* 0x0003e80000100a00 */
[----:B-1----:R-:W4:Y:S04]  /*12540*/  LDL.LU.64 R162, [R1+0x10e0] ;  /* 0x0010e00001a27983 */ /* 0x002f280000300a00 */
[----:B------:R-:W4:Y:S04]  /*12550*/  LDL.LU.64 R160, [R1+0x10d8] ;  /* 0x0010d80001a07983 */ /* 0x000f280000300a00 */
        /* <DEDUP_REMOVED lines=9> */
[----:B------:R-:W-:Y:S04]  /*125f0*/  STL.64 [R1+0x588], R150 ;  /* 0x0005889601007387 */ /* 0x000fe80000100a00 */
[----:B------:R-:W-:Y:S04]  /*12600*/  STL.64 [R1+0x570], R144 ;  /* 0x0005709001007387 */ /* 0x000fe80000100a00 */
[----:B------:R-:W-:Y:S04]  /*12610*/  STL.64 [R1+0x578], R146 ;  /* 0x0005789201007387 */ /* 0x000fe80000100a00 */
[----:B------:R-:W-:Y:S04]  /*12620*/  STL.64 [R1+0x560], R140 ;  /* 0x0005608c01007387 */ /* 0x000fe80000100a00 */
[----:B------:R1:W-:Y:S04]  /*12630*/  STL.64 [R1+0x568], R142 ;  /* 0x0005688e01007387 */ /* 0x0003e80000100a00 */
[----:B------:R-:W-:Y:S04]  /*12640*/  STL.64 [R1+0x550], R136 ;  /* 0x0005508801007387 */ /* 0x000fe80000100a00 */
[----:B------:R1:W-:Y:S02]  /*12650*/  STL.64 [R1+0x558], R138 ;  /* 0x0005588a01007387 */ /* 0x0003e40000100a00 */
[C---:B-1----:R-:W-:Y:S02]  /*12660*/  HMMA.1688.F32.TF32 R140, R240.reuse, R32, R192 ;  /* 0x00000020f08c723c */ /* 0x042fe400000810c0 */
[----:B------:R-:W-:Y:S04]  /*12670*/  STL.64 [R1+0x540], R132 ;  /* 0x0005408401007387 */ /* 0x000fe80000100a00 */
[----:B------:R1:W-:Y:S02]  /*12680*/  STL.64 [R1+0x548], R134 ;  /* 0x0005488601007387 */ /* 0x0003e40000100a00 */
[C---:B------:R-:W-:Y:S08]  /*12690*/  HMMA.1688.F32.TF32 R136, R240.reuse, R28, R124 ;  /* 0x0000001cf088723c */ /* 0x040ff0000008107c */
[C---:B-1----:R-:W-:Y:S08]  /*126a0*/  HMMA.1688.F32.TF32 R132, R240.reuse, R24, R120 ;  /* 0x00000018f084723c */ /* 0x042ff00000081078 */
[C---:B------:R-:W-:Y:S08]  /*126b0*/  HMMA.1688.F32.TF32 R124, R240.reuse, R20, R116 ;  /* 0x00000014f07c723c */ /* 0x040ff00000081074 */
[C---:B------:R-:W-:Y:S08]  /*126c0*/  HMMA.1688.F32.TF32 R120, R240.reuse, R16, R112 ;  /* 0x00000010f078723c */ /* 0x040ff00000081070 */
[----:B------:R-:W-:Y:S08]  /*126d0*/  HMMA.1688.F32.TF32 R116, R240, R12, R108 ;  /* 0x0000000cf074723c */ /* 0x000ff0000008106c */
[C---:B------:R-:W-:Y:S08]  /*126e0*/  HMMA.1688.F32.TF32 R112, R236.reuse, R64, R104 ;  /* 0x00000040ec70723c */ /* 0x040ff00000081068 */
[C---:B------:R-:W-:Y:S01]  /*126f0*/  HMMA.1688.F32.TF32 R108, R236.reuse, R60, R100 ;  /* 0x0000003cec6c723c */ /* 0x040fe20000081064 */
[----:B------:R-:W-:Y:S07]  /*12700*/  STL.64 [R1+0x530], R140 ;  /* 0x0005308c01007387 */ /* 0x000fee0000100a00 */
        /* <DEDUP_REMOVED lines=46> */
[----:B-1----:R-:W2:Y:S04]  /*129f0*/  LDL.LU R72, [R1+0x120] ;  /* 0x0001200001487983 */ /* 0x002ea80000300800 */
        /* <DEDUP_REMOVED lines=87> */
[C---:B--2---:R-:W-:Y:S11]  /*12f70*/  HMMA.1688.F32.TF32 R240, R236.reuse, R28, R240 ;  /* 0x0000001cecf0723c */ /* 0x044ff600000810f0 */
[----:B------:R-:W-:Y:S11]  /*12f80*/  @!UPT UIADD3 URZ, URZ, URZ, URZ ;  /* 0x0000003f3f3ff290 */ /* 0x000ff6000fffe03f */
[----:B------:R-:W-:Y:S01]  /*12f90*/  @!UPT UIADD3 URZ, URZ, URZ, URZ ;  /* 0x0000003f3f3ff290 */ /* 0x000fe2000fffe03f */
[----:B------:R-:W-:Y:S04]  /*12fa0*/  STL.64 [R1+0x730], R240 ;  /* 0x000730f001007387 */ /* 0x000fe80000100a00 */
[----:B------:R-:W-:Y:S04]  /*12fb0*/  STL.64 [R1+0x738], R242 ;  /* 0x000738f201007387 */ /* 0x000fe80000100a00 */
[----:B------:R-:W-:Y:S04]  /*12fc0*/  LDS R240, [R0+0x8600] ;  /* 0x0086000000f07984 */ /* 0x000fe80000000800 */
[----:B------:R-:W-:Y:S04]  /*12fd0*/  LDS R242, [R0+0xa600] ;  /* 0x00a6000000f27984 */ /* 0x000fe80000000800 */
[----:B------:R-:W-:Y:S04]  /*12fe0*/  LDS R241, [R251+0x8600] ;  /* 0x00860000fbf17984 */ /* 0x000fe80000000800 */
[----:B------:R-:W4:Y:S01]  /*12ff0*/  LDS R243, [R251+0xa600] ;  /* 0x00a60000fbf37984 */ /* 0x000f220000000800 */
[C---:B---3--:R-:W-:Y:S08]  /*13000*/  HMMA.1688.F32.TF32 R148, R236.reuse, R24, R148 ;  /* 0x00000018ec94723c */ /* 0x048ff00000081094 */
[C---:B------:R-:W-:Y:S08]  /*13010*/  HMMA.1688.F32.TF32 R144, R236.reuse, R20, R144 ;  /* 0x00000014ec90723c */ /* 0x040ff00000081090 */
[C---:B------:R-:W-:Y:S08]  /*13020*/  HMMA.1688.F32.TF32 R140, R236.reuse, R16, R140 ;  /* 0x00000010ec8c723c */ /* 0x040ff0000008108c */
[----:B------:R-:W-:Y:S01]  /*13030*/  HMMA.1688.F32.TF32 R236, R236, R12, R136 ;  /* 0x0000000cecec723c */ /* 0x000fe20000081088 */
[----:B------:R-:W-:Y:S04]  /*13040*/  STL.64 [R1+0x720], R148 ;  /* 0x0007209401007387 */ /* 0x000fe80000100a00 */
[----:B------:R1:W-:Y:S03]  /*13050*/  STL.64 [R1+0x728], R150 ;  /* 0x0007289601007387 */ /* 0x0003e60000100a00 */
[C---:B----4-:R-:W-:Y:S01]  /*13060*/  HMMA.1688.F32.TF32 R132, R240.reuse, R64, R132 ;  /* 0x00000040f084723c */ /* 0x050fe20000081084 */
[----:B-1----:R-:W2:Y:S04]  /*13070*/  LDL.LU.64 R150, [R1+0x10b0] ;  /* 0x0010b00001967983 */ /* 0x002ea80000300a00 */
[----:B------:R-:W2:Y:S03]  /*13080*/  LDL.LU.64 R148, [R1+0x10a8] ;  /* 0x0010a80001947983 */ /* 0x000ea60000300a00 */
[C---:B------:R-:W-:Y:S01]  /*13090*/  HMMA.1688.F32.TF32 R192, R240.reuse, R60, R192 ;  /* 0x0000003cf0c0723c */ /* 0x040fe200000810c0 */
[----:B------:R-:W-:Y:S07]  /*130a0*/  STL.64 [R1+0x710], R144 ;  /* 0x0007109001007387 */ /* 0x000fee0000100a00 */
[C---:B------:R-:W-:Y:S01]  /*130b0*/  HMMA.1688.F32.TF32 R124, R240.reuse, R8, R124 ;  /* 0x00000008f07c723c */ /* 0x040fe2000008107c */
[----:B------:R1:W-:Y:S07]  /*130c0*/  STL.64 [R1+0x718], R146 ;  /* 0x0007189201007387 */ /* 0x0003ee0000100a00 */
[C---:B------:R-:W-:Y:S01]  /*130d0*/  HMMA.1688.F32.TF32 R120, R240.reuse, R4, R120 ;  /* 0x00000004f078723c */ /* 0x040fe20000081078 */
[----:B-1----:R-:W3:Y:S04]  /*130e0*/  LDL.LU.64 R146, [R1+0x10a0] ;  /* 0x0010a00001927983 */ /* 0x002ee80000300a00 */
[----:B------:R-:W3:Y:S03]  /*130f0*/  LDL.LU.64 R144, [R1+0x1098] ;  /* 0x0010980001907983 */ /* 0x000ee60000300a00 */
[C---:B------:R-:W-:Y:S01]  /*13100*/  HMMA.1688.F32.TF32 R116, R240.reuse, R56, R116 ;  /* 0x00000038f074723c */ /* 0x040fe20000081074 */
[----:B------:R-:W-:Y:S04]  /*13110*/  STL.64 [R1+0x700], R140 ;  /* 0x0007008c01007387 */ /* 0x000fe80000100a00 */
[----:B------:R1:W-:Y:S03]  /*13120*/  STL.64 [R1+0x708], R142 ;  /* 0x0007088e01007387 */ /* 0x0003e60000100a00 */
[C---:B------:R-:W-:Y:S01]  /*13130*/  HMMA.1688.F32.TF32 R112, R240.reuse, R52, R112 ;  /* 0x00000034f070723c */ /* 0x040fe20000081070 */
[----:B-1----:R-:W4:Y:S04]  /*13140*/  LDL.LU.64 R142, [R1+0x1090] ;  /* 0x00109000018e7983 */ /* 0x002f280000300a00 */
[----:B------:R-:W4:Y:S04]  /*13150*/  LDL.LU.64 R140, [R1+0x1088] ;  /* 0x00108800018c7983 */ /* 0x000f280000300a00 */
[----:B------:R-:W2:Y:S04]  /*13160*/  LDL.LU.64 R138, [R1+0x1080] ;  /* 0x00108000018a7983 */ /* 0x000ea80000300a00 */
[----:B------:R-:W2:Y:S01]  /*13170*/  LDL.LU.64 R136, [R1+0x1078] ;  /* 0x0010780001887983 */ /* 0x000ea20000300a00 */
[C---:B------:R-:W-:Y:S03]  /*13180*/  HMMA.1688.F32.TF32 R108, R240.reuse, R48, R108 ;  /* 0x00000030f06c723c */ /* 0x040fe6000008106c */
[----:B------:R-:W-:Y:S04]  /*13190*/  STL.64 [R1+0x4d0], R236 ;  /* 0x0004d0ec01007387 */ /* 0x000fe80000100a00 */
[----:B------:R-:W-:Y:S04]  /*131a0*/  STL.64 [R1+0x4d8], R238 ;  /* 0x0004d8ee01007387 */ /* 0x000fe80000100a00 */
[----:B------:R-:W-:Y:S04]  /*131b0*/  STL.64 [R1+0x4c0], R132 ;  /* 0x0004c08401007387 */ /* 0x000fe80000100a00 */
[----:B------:R1:W-:Y:S01]  /*131c0*/  STL.64 [R1+0x4c8], R134 ;  /* 0x0004c88601007387 */ /* 0x0003e20000100a00 */
[C---:B------:R-:W-:Y:S03]  /*131d0*/  HMMA.1688.F32.TF32 R104, R240.reuse, R44, R104 ;  /* 0x0000002cf068723c */ /* 0x040fe60000081068 */
[----:B------:R-:W-:Y:S04]  /*131e0*/  LDS R236, [R0+0x8700] ;  /* 0x0087000000ec7984 */ /* 0x000fe80000000800 */
[----:B------:R-:W-:Y:S04]  /*131f0*/  LDS R238, [R0+0xa700] ;  /* 0x00a7000000ee7984 */ /* 0x000fe80000000800 */
[----:B-1----:R-:W2:Y:S04]  /*13200*/  LDL.LU.64 R134, [R1+0x1070] ;  /* 0x0010700001867983 */ /* 0x002ea80000300a00 */
[----:B------:R-:W2:Y:S04]  /*13210*/  LDL.LU.64 R132, [R1+0x1068] ;  /* 0x0010680001847983 */ /* 0x000ea80000300a00 */
[----:B------:R-:W-:Y:S04]  /*13220*/  STL.64 [R1+0x4b0], R192 ;  /* 0x0004b0c001007387 */ /* 0x000fe80000100a00 */
[----:B------:R1:W-:Y:S01]  /*13230*/  STL.64 [R1+0x4b8], R194 ;  /* 0x0004b8c201007387 */ /* 0x0003e20000100a00 */
[C---:B------:R-:W-:Y:S03]  /*13240*/  HMMA.1688.F32.TF32 R100, R240.reuse, R40, R100 ;  /* 0x00000028f064723c */ /* 0x040fe60000081064 */
[----:B------:R-:W-:Y:S04]  /*13250*/  LDS R237, [R251+0x8700] ;  /* 0x00870000fbed7984 */ /* 0x000fe80000000800 */
[----:B------:R-:W3:Y:S04]  /*13260*/  LDS R239, [R251+0xa700] ;  /* 0x00a70000fbef7984 */ /* 0x000ee80000000800 */
        /* <DEDUP_REMOVED lines=46> */
[----:B------:R-:W-:Y:S01]  /*13550*/  HMMA.1688.F32.TF32 R76, R240, R12, R72 ;  /* 0x0000000cf04c723c */ /* 0x000fe20000081048 */
[----:B------:R-:W-:Y:S04]  /*13560*/  STL.64 [R1+0x400], R88 ;  /* 0x0004005801007387 */ /* 0x000fe80000100a00 */
[----:B------:R-:W-:Y:S03]  /*13570*/  LDS R241, [R251+0xc000] ;  /* 0x00c00000fbf17984 */ /* 0x000fe60000000800 */
[C---:B---3--:R-:W-:Y:S01]  /*13580*/  HMMA.1688.F32.TF32 R72, R236.reuse, R64, R68 ;  /* 0x00000040ec48723c */ /* 0x048fe20000081044 */
[----:B------:R-:W-:Y:S04]  /*13590*/  LDS R243, [R251+0xe000] ;  /* 0x00e00000fbf37984 */ /* 0x000fe80000000800 */
[----:B------:R-:W-:Y:S03]  /*135a0*/  LDS R240, [R0+0xc000] ;  /* 0x00c0000000f07984 */ /* 0x000fe60000000800 */
[C---:B------:R-:W-:Y:S01]  /*135b0*/  HMMA.1688.F32.TF32 R68, R236.reuse, R60, R128 ;  /* 0x0000003cec44723c */ /* 0x040fe20000081080 */
[----:B------:R-:W-:Y:S04]  /*135c0*/  STL.64 [R1+0x408], R90 ;  /* 0x0004085a01007387 */ /* 0x000fe80000100a00 */
[----:B------:R-:W-:Y:S04]  /*135d0*/  STL.64 [R1+0x3f0], R84 ;  /* 0x0003f05401007387 */ /* 0x000fe80000100a00 */
[----:B------:R-:W-:Y:S04]  /*135e0*/  STL.64 [R1+0x3f8], R86 ;  /* 0x0003f85601007387 */ /* 0x000fe80000100a00 */
[----:B------:R-:W-:Y:S04]  /*135f0*/  STL.64 [R1+0x3e0], R80 ;  /* 0x0003e05001007387 */ /* 0x000fe80000100a00 */
[----:B------:R-:W-:Y:S04]  /*13600*/  STL.64 [R1+0x3e8], R82 ;  /* 0x0003e85201007387 */ /* 0x000fe80000100a00 */
[----:B------:R1:W-:Y:S04]  /*13610*/  STL.64 [R1+0x3d0], R76 ;  /* 0x0003d04c01007387 */ /* 0x0003e80000100a00 */
[----:B------:R3:W-:Y:S04]  /*13620*/  STL.64 [R1+0x3d8], R78 ;  /* 0x0003d84e01007387 */ /* 0x0007e80000100a00 */
[----:B------:R-:W2:Y:S04]  /*13630*/  LDS R242, [R0+0xe000] ;  /* 0x00e0000000f27984 */ /* 0x000ea80000000800 */
        /* <DEDUP_REMOVED lines=8> */
[----:B-1----:R-:W3:Y:S04]  /*136c0*/  LDL.LU R72, [R1+0xe0] ;  /* 0x0000e00001487983 */ /* 0x002ee80000300800 */
        /* <DEDUP_REMOVED lines=29> */
[C---:B----4-:R-:W-:Y:S07]  /*138a0*/  HMMA.1688.F32.TF32 R68, R236.reuse, R56, R68 ;  /* 0x00000038ec44723c */ /* 0x050fee0000081044 */
[----:B------:R1:W-:Y:S04]  /*138b0*/  STL.64 [R1+0x3a0], R76 ;  /* 0x0003a04c01007387 */ /* 0x0003e80000100a00 */
[----:B------:R2:W-:Y:S04]  /*138c0*/  STL.64 [R1+0x3a8], R78 ;  /* 0x0003a84e01007387 */ /* 0x0005e80000100a00 */
[----:B-1----:R-:W3:Y:S01]  /*138d0*/  LDL.LU R76, [R1+0x70] ;  /* 0x00007000014c7983 */ /* 0x002ee20000300800 */
[C---:B------:R-:W-:Y:S03]  /*138e0*/  HMMA.1688.F32.TF32 R128, R236.reuse, R52, R128 ;  /* 0x00000034ec80723c */ /* 0x040fe60000081080 */
[----:B------:R-:W3:Y:S04]  /*138f0*/  LDL.LU R77, [R1+0x74] ;  /* 0x00007400014d7983 */ /* 0x000ee80000300800 */
[----:B--2---:R-:W3:Y:S04]  /*13900*/  LDL.LU R78, [R1+0x78] ;  /* 0x00007800014e7983 */ /* 0x004ee80000300800 */
[----:B------:R-:W3:Y:S01]  /*13910*/  LDL.LU R79, [R1+0x7c] ;  /* 0x00007c00014f7983 */ /* 0x000ee20000300800 */
[C---:B------:R-:W-:Y:S03]  /*13920*/  HMMA.1688.F32.TF32 R248, R236.reuse, R48, R248 ;  /* 0x00000030ecf8723c */ /* 0x040fe600000810f8 */
[----:B------:R1:W-:Y:S04]  /*13930*/  STL.64 [R1+0x390], R72 ;  /* 0x0003904801007387 */ /* 0x0003e80000100a00 */
[----:B------:R2:W-:Y:S04]  /*13940*/  STL.64 [R1+0x398], R74 ;  /* 0x0003984a01007387 */ /* 0x0005e80000100a00 */
[----:B-1----:R-:W4:Y:S04]  /*13950*/  LDL.LU R72, [R1+0x60] ;  /* 0x0000600001487983 */ /* 0x002f280000300800 */
[----:B------:R-:W4:Y:S04]  /*13960*/  LDL.LU R73, [R1+0x64] ;  /* 0x0000640001497983 */ /* 0x000f280000300800 */
[----:B--2---:R-:W4:Y:S04]  /*13970*/  LDL.LU R74, [R1+0x68] ;  /* 0x00006800014a7983 */ /* 0x004f280000300800 */
[----:B------:R-:W4:Y:S04]  /*13980*/  LDL.LU R75, [R1+0x6c] ;  /* 0x00006c00014b7983 */ /* 0x000f280000300800 */
[----:B------:R1:W-:Y:S04]  /*13990*/  STL.64 [R1+0x370], R68 ;  /* 0x0003704401007387 */ /* 0x0003e80000100a00 */
[----:B------:R2:W-:Y:S04]  /*139a0*/  STL.64 [R1+0x378], R70 ;  /* 0x0003784601007387 */ /* 0x0005e80000100a00 */
[----:B-1----:R-:W4:Y:S04]  /*139b0*/  LDL.LU R68, [R1+0x50] ;  /* 0x0000500001447983 */ /* 0x002f280000300800 */
[----:B------:R-:W4:Y:S04]  /*139c0*/  LDL.LU R69, [R1+0x54] ;  /* 0x0000540001457983 */ /* 0x000f280000300800 */
[----:B--2---:R-:W2:Y:S04]  /*139d0*/  LDL.LU R70, [R1+0x58] ;  /* 0x0000580001467983 */ /* 0x004ea80000300800 */
[----:B------:R-:W2:Y:S04]  /*139e0*/  LDL.LU R71, [R1+0x5c] ;  /* 0x00005c0001477983 */ /* 0x000ea80000300800 */
[----:B------:R1:W-:Y:S04]  /*139f0*/  STL.64 [R1+0x360], R128 ;  /* 0x0003608001007387 */ /* 0x0003e80000100a00 */
[----:B------:R1:W-:Y:S04]  /*13a00*/  STL.64 [R1+0x368], R130 ;  /* 0x0003688201007387 */ /* 0x0003e80000100a00 */
[----:B-1----:R-:W2:Y:S04]  /*13a10*/  LDL.LU R128, [R1+0x10] ;  /* 0x0000100001807983 */ /* 0x002ea80000300800 */
[----:B------:R-:W2:Y:S04]  /*13a20*/  LDL.LU R129, [R1+0x14] ;  /* 0x0000140001817983 */ /* 0x000ea80000300800 */
[----:B------:R-:W2:Y:S04]  /*13a30*/  LDL.LU R130, [R1+0x18] ;  /* 0x0000180001827983 */ /* 0x000ea80000300800 */
[----:B------:R-:W2:Y:S04]  /*13a40*/  LDL.LU R131, [R1+0x1c] ;  /* 0x00001c0001837983 */ /* 0x000ea80000300800 */
[----:B------:R1:W-:Y:S04]  /*13a50*/  STL.64 [R1+0x350], R248 ;  /* 0x000350f801007387 */ /* 0x0003e80000100a00 */
[----:B------:R1:W-:Y:S04]  /*13a60*/  STL.64 [R1+0x358], R250 ;  /* 0x000358fa01007387 */ /* 0x0003e80000100a00 */
[----:B-1----:R-:W2:Y:S01]  /*13a70*/  LDL.LU R248, [R1] ;  /* 0x0000000001f87983 */ /* 0x002ea20000300800 */
[----:B------:R-:W-:Y:S01]  /*13a80*/  HMMA.1688.F32.TF32 R88, R236, R44, R88 ;  /* 0x0000002cec58723c */ /* 0x000fe20000081058 */
[----:B------:R-:W-:-:S02]  /*13a90*/  IMAD.MOV.U32 R249, RZ, RZ, R252 ;  /* 0x000000fffff97224 */ /* 0x000fc400078e00fc */
[----:B------:R-:W-:-:S05]  /*13aa0*/  IMAD.MOV.U32 R250, RZ, RZ, R3 ;  /* 0x000000fffffa7224 */ /* 0x000fca00078e0003 */
[----:B------:R-:W-:Y:S01]  /*13ab0*/  HMMA.1688.F32.TF32 R84, R236, R40, R84 ;  /* 0x00000028ec54723c */ /* 0x000fe20000081054 */
[----:B------:R-:W-:-:S07]  /*13ac0*/  IMAD.MOV.U32 R251, RZ, RZ, R2 ;  /* 0x000000fffffb7224 */ /* 0x000fce00078e0002 */
[----:B------:R-:W-:Y:S07]  /*13ad0*/  HMMA.1688.F32.TF32 R80, R236, R36, R80 ;  /* 0x00000024ec50723c */ /* 0x000fee0000081050 */
[----:B------:R1:W-:Y:S01]  /*13ae0*/  STL [R1+0x340], R88 ;  /* 0x0003405801007387 */ /* 0x0003e20000100800 */
[----:B------:R-:W-:Y:S02]  /*13af0*/  IMAD.MOV.U32 R2, RZ, RZ, R90 ;  /* 0x000000ffff027224 */ /* 0x000fe400078e005a */
[----:B------:R-:W-:-:S02]  /*13b00*/  IMAD.MOV.U32 R9, RZ, RZ, R91 ;  /* 0x000000ffff097224 */ /* 0x000fc400078e005b */
[----:B------:R-:W-:Y:S01]  /*13b10*/  IMAD.MOV.U32 R252, RZ, RZ, R89 ;  /* 0x000000fffffc7224 */ /* 0x000fe200078e0059 */
[----:B------:R-:W2:Y:S04]  /*13b20*/  LDL.LU.64 R90, [R1+0xfc0] ;  /* 0x000fc000015a7983 */ /* 0x000ea80000300a00 */
[----:B-1----:R-:W2:Y:S04]  /*13b30*/  LDL.LU.64 R88, [R1+0xfb8] ;  /* 0x000fb80001587983 */ /* 0x002ea80000300a00 */
[----:B------:R-:W-:Y:S04]  /*13b40*/  STL.64 [R1+0x330], R84 ;  /* 0x0003305401007387 */ /* 0x000fe80000100a00 */
[----:B------:R1:W-:Y:S01]  /*13b50*/  STL.64 [R1+0x338], R86 ;  /* 0x0003385601007387 */ /* 0x0003e20000100a00 */
[----:B------:R-:W-:-:S02]  /*13b60*/  IMAD.MOV.U32 R4, RZ, RZ, R82 ;  /* 0x000000ffff047224 */ /* 0x000fc400078e0052 */
[----:B------:R-:W-:Y:S02]  /*13b70*/  IMAD.MOV.U32 R3, RZ, RZ, R83 ;  /* 0x000000ffff037224 */ /* 0x000fe400078e0053 */
[----:B------:R-:W-:Y:S02]  /*13b80*/  IMAD.MOV.U32 R8, RZ, RZ, R80 ;  /* 0x000000ffff087224 */ /* 0x000fe400078e0050 */
[----:B------:R-:W-:Y:S01]  /*13b90*/  IMAD.MOV.U32 R5, RZ, RZ, R81 ;  /* 0x000000ffff057224 */ /* 0x000fe200078e0051 */
[----:B-1----:R-:W2:Y:S04]  /*13ba0*/  LDL.LU.64 R86, [R1+0xfb0] ;  /* 0x000fb00001567983 */ /* 0x002ea80000300a00 */
[----:B------:R-:W2:Y:S04]  /*13bb0*/  LDL.LU.64 R84, [R1+0xfa8] ;  /* 0x000fa80001547983 */ /* 0x000ea80000300a00 */
[----:B------:R-:W2:Y:S04]  /*13bc0*/  LDL.LU.64 R82, [R1+0xfa0] ;  /* 0x000fa00001527983 */ /* 0x000ea80000300a00 */
[----:B------:R-:W2:Y:S01]  /*13bd0*/  LDL.LU.64 R80, [R1+0xf98] ;  /* 0x000f980001507983 */ /* 0x000ea20000300a00 */
[C---:B---3--:R-:W-:Y:S08]  /*13be0*/  HMMA.1688.F32.TF32 R76, R236.reuse, R32, R76 ;  /* 0x00000020ec4c723c */ /* 0x048ff0000008104c */
[----:B----4-:R-:W-:Y:S11]  /*13bf0*/  HMMA.1688.F32.TF32 R72, R236, R28, R72 ;  /* 0x0000001cec48723c */ /* 0x010ff60000081048 */
[----:B------:R-:W-:Y:S05]  /*13c00*/  @!UPT UIADD3 URZ, URZ, URZ, URZ ;  /* 0x0000003f3f3ff290 */ /* 0x000fea000fffe03f */
[----:B------:R-:W-:Y:S02]  /*13c10*/  IMAD.MOV.U32 R61, RZ, RZ, R78 ;  /* 0x000000ffff3d7224 */ /* 0x000fe400078e004e */
[----:B------:R-:W-:Y:S02]  /*13c20*/  IMAD.MOV.U32 R60, RZ, RZ, R79 ;  /* 0x000000ffff3c7224 */ /* 0x000fe400078e004f */
[----:B------:R-:W-:Y:S01]  /*13c30*/  IMAD.MOV.U32 R65, RZ, RZ, R76 ;  /* 0x000000ffff417224 */ /* 0x000fe200078e004c */
[----:B------:R-:W3:Y:S01]  /*13c40*/  LDL.LU.64 R78, [R1+0xf90] ;  /* 0x000f9000014e7983 */ /* 0x000ee20000300a00 */
[----:B------:R-:W-:-:S03]  /*13c50*/  IMAD.MOV.U32 R64, RZ, RZ, R77 ;  /* 0x000000ffff407224 */ /* 0x000fc600078e004d */
[----:B------:R-:W3:Y:S01]  /*13c60*/  LDL.LU.64 R76, [R1+0xf88] ;  /* 0x000f8800014c7983 */ /* 0x000ee20000300a00 */
[----:B--2---:R-:W-:Y:S01]  /*13c70*/  HMMA.1688.F32.TF32 R68, R236, R24, R68 ;  /* 0x00000018ec44723c */ /* 0x004fe20000081044 */
[----:B------:R-:W-:Y:S02]  /*13c80*/  IMAD.MOV.U32 R29, RZ, RZ, R74 ;  /* 0x000000ffff1d7224 */ /* 0x000fe400078e004a */
[----:B------:R-:W-:Y:S02]  /*13c90*/  IMAD.MOV.U32 R28, RZ, RZ, R75 ;  /* 0x000000ffff1c7224 */ /* 0x000fe400078e004b */
[----:B------:R-:W-:Y:S01]  /*13ca0*/  IMAD.MOV.U32 R53, RZ, RZ, R72 ;  /* 0x000000ffff357224 */ /* 0x000fe200078e0048 */
[----:B------:R-:W2:Y:S01]  /*13cb0*/  LDL.LU.64 R74, [R1+0xf80] ;  /* 0x000f8000014a7983 */ /* 0x000ea20000300a00 */
[----:B------:R-:W-:-:S03]  /*13cc0*/  IMAD.MOV.U32 R52, RZ, RZ, R73 ;  /* 0x000000ffff347224 */ /* 0x000fc600078e0049 */
[----:B------:R-:W2:Y:S01]  /*13cd0*/  LDL.LU.64 R72, [R1+0xf78] ;  /* 0x000f780001487983 */ /* 0x000ea20000300a00 */
[C---:B------:R-:W-:Y:S08]  /*13ce0*/  HMMA.1688.F32.TF32 R128, R236.reuse, R20, R128 ;  /* 0x00000014ec80723c */ /* 0x040ff00000081080 */
[----:B------:R-:W-:Y:S05]  /*13cf0*/  HMMA.1688.F32.TF32 R248, R236, R16, R248 ;  /* 0x00000010ecf8723c */ /* 0x000fea00000810f8 */
[----:B------:R-:W-:-:S02]  /*13d00*/  IMAD.MOV.U32 R41, RZ, RZ, R70 ;  /* 0x000000ffff297224 */ /* 0x000fc400078e0046 */
[----:B------:R-:W-:Y:S02]  /*13d10*/  IMAD.MOV.U32 R40, RZ, RZ, R71 ;  /* 0x000000ffff287224 */ /* 0x000fe400078e0047 */
[----:B------:R-:W-:Y:S01]  /*13d20*/  IMAD.MOV.U32 R57, RZ, RZ, R68 ;  /* 0x000000ffff397224 */ /* 0x000fe200078e0044 */
[----:B------:R-:W4:Y:S01]  /*13d30*/  LDL.LU.64 R70, [R1+0xf70] ;  /* 0x000f700001467983 */ /* 0x000f220000300a00 */
[----:B------:R-:W-:-:S05]  /*13d40*/  IMAD.MOV.U32 R56, RZ, RZ, R69 ;  /* 0x000000ffff387224 */ /* 0x000fca00078e0045 */
[----:B------:R-:W-:Y:S01]  /*13d50*/  IMAD.MOV.U32 R45, RZ, RZ, R130 ;  /* 0x000000ffff2d7224 */ /* 0x000fe200078e0082 */
[----:B------:R-:W4:Y:S01]  /*13d60*/  LDL.LU.64 R68, [R1+0xf68] ;  /* 0x000f680001447983 */ /* 0x000f220000300a00 */
[----:B------:R-:W-:Y:S02]  /*13d70*/  IMAD.MOV.U32 R44, RZ, RZ, R131 ;  /* 0x000000ffff2c7224 */ /* 0x000fe400078e0083 */
[----:B------:R-:W-:Y:S01]  /*13d80*/  IMAD.MOV.U32 R49, RZ, RZ, R128 ;  /* 0x000000ffff317224 */ /* 0x000fe200078e0080 */
[----:B------:R-:W2:Y:S01]  /*13d90*/  LDL.LU.64 R130, [R1+0xf60] ;  /* 0x000f600001827983 */ /* 0x000ea20000300a00 */
[----:B------:R-:W-:-:S03]  /*13da0*/  IMAD.MOV.U32 R48, RZ, RZ, R129 ;  /* 0x000000ffff307224 */ /* 0x000fc600078e0081 */
[----:B------:R-:W2:Y:S01]  /*13db0*/  LDL.LU.64 R128, [R1+0xf58] ;  /* 0x000f580001807983 */ /* 0x000ea20000300a00 */
[----:B------:R-:W-:Y:S02]  /*13dc0*/  IMAD.MOV.U32 R17, RZ, RZ, R250 ;  /* 0x000000ffff117224 */ /* 0x000fe400078e00fa */
[----:B------:R-:W-:Y:S02]  /*13dd0*/  IMAD.MOV.U32 R16, RZ, RZ, R251 ;  /* 0x000000ffff107224 */ /* 0x000fe400078e00fb */
[----:B------:R-:W-:Y:S01]  /*13de0*/  IMAD.MOV.U32 R21, RZ, RZ, R248 ;  /* 0x000000ffff157224 */ /* 0x000fe200078e00f8 */
[----:B------:R-:W2:Y:S01]  /*13df0*/  LDL.LU.64 R250, [R1+0xf50] ;  /* 0x000f500001fa7983 */ /* 0x000ea20000300a00 */
[----:B------:R-:W-:-:S03]  /*13e00*/  IMAD.MOV.U32 R20, RZ, RZ, R249 ;  /* 0x000000ffff147224 */ /* 0x000fc600078e00f9 */
[----:B------:R-:W2:Y:S01]  /*13e10*/  LDL.LU.64 R248, [R1+0xf48] ;  /* 0x000f480001f87983 */ /* 0x000ea20000300a00 */
[----:B------:R-:W-:Y:S01]  /*13e20*/  LOP3.LUT R25, R0, 0x20, RZ, 0x3c, !PT ;  /* 0x0000002000197812 */ /* 0x000fe200078e3cff */
[----:B----4-:R-:W-:Y:S08]  /*13e30*/  HMMA.1688.F32.TF32 R68, R240, R62, R68 ;  /* 0x0000003ef044723c */ /* 0x010ff00000081044 */
[----:B--2---:R-:W-:Y:S08]  /*13e40*/  HMMA.1688.F32.TF32 R236, R236, R12, R248 ;  /* 0x0000000cecec723c */ /* 0x004ff000000810f8 */
[C---:B------:R-:W-:Y:S08]  /*13e50*/  HMMA.1688.F32.TF32 R248, R240.reuse, R66, R128 ;  /* 0x00000042f0f8723c */ /* 0x040ff00000081080 */
[C---:B------:R-:W-:Y:S08]  /*13e60*/  HMMA.1688.F32.TF32 R128, R240.reuse, R10, R72 ;  /* 0x0000000af080723c */ /* 0x040ff00000081048 */
[C---:B---3--:R-:W-:Y:S07]  /*13e70*/  HMMA.1688.F32.TF32 R72, R240.reuse, R6, R76 ;  /* 0x00000006f048723c */ /* 0x048fee000008104c */
[----:B------:R-:W-:Y:S04]  /*13e80*/  STL.64 [R1+0x2b0], R248 ;  /* 0x0002b0f801007387 */ /* 0x000fe80000100a00 */
[----:B------:R-:W-:Y:S04]  /*13e90*/  STL.64 [R1+0x2b8], R250 ;  /* 0x0002b8fa01007387 */ /* 0x000fe80000100a00 */
[----:B------:R-:W-:Y:S01]  /*13ea0*/  STL.64 [R1+0x2a0], R68 ;  /* 0x0002a04401007387 */ /* 0x000fe20000100a00 */
[C---:B------:R-:W-:Y:S03]  /*13eb0*/  HMMA.1688.F32.TF32 R76, R240.reuse, R54, R84 ;  /* 0x00000036f04c723c */ /* 0x040fe60000081054 */
[----:B------:R1:W-:Y:S04]  /*13ec0*/  STL.64 [R1+0x2a8], R70 ;  /* 0x0002a84601007387 */ /* 0x0003e80000100a00 */
[----:B------:R-:W-:Y:S04]  /*13ed0*/  STL.64 [R1+0x290], R128 ;  /* 0x0002908001007387 */ /* 0x000fe80000100a00 */
[----:B------:R-:W-:Y:S01]  /*13ee0*/  STL.64 [R1+0x298], R130 ;  /* 0x0002988201007387 */ /* 0x000fe20000100a00 */
[C---:B-1----:R-:W-:Y:S03]  /*13ef0*/  HMMA.1688.F32.TF32 R68, R240.reuse, R58, R80 ;  /* 0x0000003af044723c */ /* 0x042fe60000081050 */
[----:B------:R-:W-:Y:S04]  /*13f00*/  STL.64 [R1+0x270], R72 ;  /* 0x0002704801007387 */ /* 0x000fe80000100a00 */
[----:B------:R1:W-:Y:S02]  /*13f10*/  STL.64 [R1+0x278], R74 ;  /* 0x0002784a01007387 */ /* 0x0003e40000100a00 */
[C---:B-1----:R-:W-:Y:S11]  /*13f20*/  HMMA.1688.F32.TF32 R72, R240.reuse, R50, R88 ;  /* 0x00000032f048723c */ /* 0x042ff60000081058 */
[----:B------:R-:W-:Y:S03]  /*13f30*/  @!UPT UIADD3 URZ, URZ, URZ, URZ ;  /* 0x0000003f3f3ff290 */ /* 0x000fe6000fffe03f */
[----:B------:R-:W-:Y:S04]  /*13f40*/  STL.64 [R1+0x260], R68 ;  /* 0x0002604401007387 */ /* 0x000fe80000100a00 */
[----:B------:R1:W-:Y:S04]  /*13f50*/  STL.64 [R1+0x268], R70 ;  /* 0x0002684601007387 */ /* 0x0003e80000100a00 */
[----:B------:R-:W-:Y:S04]  /*13f60*/  STL.64 [R1+0x250], R76 ;  /* 0x0002504c01007387 */ /* 0x000fe80000100a00 */
[----:B------:R2:W-:Y:S01]  /*13f70*/  STL.64 [R1+0x258], R78 ;  /* 0x0002584e01007387 */ /* 0x0005e20000100a00 */
[C---:B-1----:R-:W-:Y:S03]  /*13f80*/  HMMA.1688.F32.TF32 R68, R240.reuse, R46, R92 ;  /* 0x0000002ef044723c */ /* 0x042fe6000008105c */
[----:B------:R-:W-:Y:S04]  /*13f90*/  STL.64 [R1+0x240], R72 ;  /* 0x0002404801007387 */ /* 0x000fe80000100a00 */
[----:B------:R1:W-:Y:S01]  /*13fa0*/  STL.64 [R1+0x248], R74 ;  /* 0x0002484a01007387 */ /* 0x0003e20000100a00 */
[C---:B--2---:R-:W-:Y:S08]  /*13fb0*/  HMMA.1688.F32.TF32 R76, R240.reuse, R42, R96 ;  /* 0x0000002af04c723c */ /* 0x044ff00000081060 */
[C---:B-1----:R-:W-:Y:S07]  /*13fc0*/  HMMA.1688.F32.TF32 R72, R240.reuse, R38, R100 ;  /* 0x00000026f048723c */ /* 0x042fee0000081064 */
        /* <DEDUP_REMOVED lines=8> */
[----:B-1----:R-:W-:Y:S01]  /*14050*/  HMMA.1688.F32.TF32 R72, R240, R26, R112 ;  /* 0x0000001af048723c */ /* 0x002fe20000081070 */
[----:B------:R-:W-:-:S02]  /*14060*/  IMAD.MOV.U32 R37, RZ, RZ, R236 ;  /* 0x000000ffff257224 */ /* 0x000fc400078e00ec */
[----:B------:R-:W-:Y:S01]  /*14070*/  IMAD.MOV.U32 R36, RZ, RZ, R237 ;  /* 0x000000ffff247224 */ /* 0x000fe200078e00ed */
[----:B------:R-:W-:Y:S01]  /*14080*/  LDS R236, [R0+0xc100] ;  /* 0x00c1000000ec7984 */ /* 0x000fe20000000800 */
[----:B------:R-:W-:Y:S02]  /*14090*/  IMAD.MOV.U32 R33, RZ, RZ, R238 ;  /* 0x000000ffff217224 */ /* 0x000fe400078e00ee */
[----:B------:R-:W-:Y:S01]  /*140a0*/  IMAD.MOV.U32 R32, RZ, RZ, R239 ;  /* 0x000000ffff207224 */ /* 0x000fe200078e00ef */
[----:B------:R-:W-:Y:S04]  /*140b0*/  LDS R238, [R0+0xe100] ;  /* 0x00e1000000ee7984 */ /* 0x000fe80000000800 */
[----:B------:R-:W-:Y:S04]  /*140c0*/  LDS R237, [R25+0xc100] ;  /* 0x00c1000019ed7984 */ /* 0x000fe80000000800 */
[----:B------:R-:W1:Y:S04]  /*140d0*/  LDS R239, [R25+0xe100] ;  /* 0x00e1000019ef7984 */ /* 0x000e680000000800 */
[----:B------:R-:W-:Y:S04]  /*140e0*/  STL.64 [R1+0x200], R68 ;  /* 0x0002004401007387 */ /* 0x000fe80000100a00 */
[----:B------:R2:W-:Y:S04]  /*140f0*/  STL.64 [R1+0x208], R70 ;  /* 0x0002084601007387 */ /* 0x0005e80000100a00 */
[----:B------:R-:W-:Y:S04]  /*14100*/  STL.64 [R1+0x1f0], R76 ;  /* 0x0001f04c01007387 */ /* 0x000fe80000100a00 */
[----:B------:R3:W-:Y:S01]  /*14110*/  STL.64 [R1+0x1f8], R78 ;  /* 0x0001f84e01007387 */ /* 0x0007e20000100a00 */
[C---:B--2---:R-:W-:Y:S03]  /*14120*/  HMMA.1688.F32.TF32 R68, R240.reuse, R22, R116 ;  /* 0x00000016f044723c */ /* 0x044fe60000081074 */
[----:B------:R-:W-:Y:S04]  /*14130*/  STL.64 [R1+0x1e0], R72 ;  /* 0x0001e04801007387 */ /* 0x000fe80000100a00 */
[----:B------:R2:W-:Y:S01]  /*14140*/  STL.64 [R1+0x1e8], R74 ;  /* 0x0001e84a01007387 */ /* 0x0005e20000100a00 */
[C---:B---3--:R-:W-:Y:S08]  /*14150*/  HMMA.1688.F32.TF32 R76, R240.reuse, R18, R120 ;  /* 0x00000012f04c723c */ /* 0x048ff00000081078 */
[----:B--2---:R-:W-:Y:S07]  /*14160*/  HMMA.1688.F32.TF32 R72, R240, R14, R124 ;  /* 0x0000000ef048723c */ /* 0x004fee000008107c */
[----:B------:R-:W-:Y:S04]  /*14170*/  STL.64 [R1+0x1d0], R68 ;  /* 0x0001d04401007387 */ /* 0x000fe80000100a00 */
[----:B------:R-:W-:Y:S04]  /*14180*/  STL.64 [R1+0x1d8], R70 ;  /* 0x0001d84601007387 */ /* 0x000fe80000100a00 */
[----:B------:R-:W-:Y:S04]  /*14190*/  STL.64 [R1+0x1c0], R76 ;  /* 0x0001c04c01007387 */ /* 0x000fe80000100a00 */
[----:B------:R-:W-:Y:S01]  /*141a0*/  STL.64 [R1+0x1c8], R78 ;  /* 0x0001c84e01007387 */ /* 0x000fe20000100a00 */
[C---:B-1----:R-:W-:Y:S03]  /*141b0*/  HMMA.1688.F32.TF32 R80, R236.reuse, R62, R132 ;  /* 0x0000003eec50723c */ /* 0x042fe60000081084 */
[----:B------:R-:W-:Y:S04]  /*141c0*/  LDS R68, [R0+0xc200] ;  /* 0x00c2000000447984 */ /* 0x000fe80000000800 */
[----:B------:R-:W-:Y:S04]  /*141d0*/  STL.64 [R1+0x1b0], R72 ;  /* 0x0001b04801007387 */ /* 0x000fe80000100a00 */
[----:B------:R1:W-:Y:S04]  /*141e0*/  STL.64 [R1+0x1b8], R74 ;  /* 0x0001b84a01007387 */ /* 0x0003e80000100a00 */
[----:B------:R-:W-:Y:S04]  /*141f0*/  LDS R70, [R0+0xe200] ;  /* 0x00e2000000467984 */ /* 0x000fe80000000800 */
[----:B------:R-:W-:Y:S01]  /*14200*/  LDS R69, [R25+0xc200] ;  /* 0x00c2000019457984 */ /* 0x000fe20000000800 */
[C---:B-1----:R-:W-:Y:S03]  /*14210*/  HMMA.1688.F32.TF32 R72, R236.reuse, R66, R192 ;  /* 0x00000042ec48723c */ /* 0x042fe600000810c0 */
[----:B------:R-:W1:Y:S05]  /*14220*/  LDS R71, [R25+0xe200] ;  /* 0x00e2000019477984 */ /* 0x000e6a0000000800 */
[C---:B------:R-:W-:Y:S11]  /*14230*/  HMMA.1688.F32.TF32 R76, R236.reuse, R10, R136 ;  /* 0x0000000aec4c723c */ /* 0x040ff60000081088 */
[----:B------:R-:W-:Y:S04]  /*14240*/  @!UPT UIADD3 URZ, URZ, URZ, URZ ;  /* 0x0000003f3f3ff290 */ /* 0x000fe8000fffe03f */
[----:B------:R-:W-:Y:S04]  /*14250*/  STL.64 [R1+0x1a0], R72 ;  /* 0x0001a04801007387 */ /* 0x000fe80000100a00 */
[----:B------:R2:W-:Y:S02]  /*14260*/  STL.64 [R1+0x1a8], R74 ;  /* 0x0001a84a01007387 */ /* 0x0005e40000100a00 */
[C---:B--2---:R-:W-:Y:S02]  /*14270*/  HMMA.1688.F32.TF32 R72, R236.reuse, R6, R140 ;  /* 0x00000006ec48723c */ /* 0x044fe4000008108c */
[----:B------:R-:W-:Y:S04]  /*14280*/  STL.64 [R1+0x190], R80 ;  /* 0x0001905001007387 */ /* 0x000fe80000100a00 */
[----:B------:R2:W-:Y:S04]  /*14290*/  STL.64 [R1+0x198], R82 ;  /* 0x0001985201007387 */ /* 0x0005e80000100a00 */
[----:B------:R-:W-:Y:S04]  /*142a0*/  STL.64 [R1+0x180], R76 ;  /* 0x0001804c01007387 */ /* 0x000fe80000100a00 */
[----:B------:R3:W-:Y:S01]  /*142b0*/  STL.64 [R1+0x188], R78 ;  /* 0x0001884e01007387 */ /* 0x0007e20000100a00 */
[----:B--2---:R-:W-:Y:S01]  /*142c0*/  HMMA.1688.F32.TF32 R80, R236, R58, R144 ;  /* 0x0000003aec50723c */ /* 0x004fe20000081090 */
[----:B------:R-:W-:-:S02]  /*142d0*/  IMAD.MOV.U32 R128, RZ, RZ, R211 ;  /* 0x000000ffff807224 */ /* 0x000fc400078e00d3 */
[----:B------:R-:W-:Y:S05]  /*142e0*/  LDS R140, [R0+0xc300] ;  /* 0x00c30000008c7984 */ /* 0x000fea0000000800 */
[----:B------:R-:W-:Y:S01]  /*142f0*/  STL.64 [R1+0x170], R72 ;  /* 0x0001704801007387 */ /* 0x000fe20000100a00 */
[----:B---3--:R-:W-:Y:S03]  /*14300*/  HMMA.1688.F32.TF32 R76, R236, R54, R148 ;  /* 0x00000036ec4c723c */ /* 0x008fe60000081094 */
[----:B------:R2:W-:Y:S01]  /*14310*/  STL.64 [R1+0x178], R74 ;  /* 0x0001784a01007387 */ /* 0x0005e20000100a00 */
[----:B------:R-:W-:-:S02]  /*14320*/  IMAD.MOV.U32 R129, RZ, RZ, R214 ;  /* 0x000000ffff817224 */ /* 0x000fc400078e00d6 */
[----:B------:R-:W-:Y:S01]  /*14330*/  IMAD.MOV.U32 R130, RZ, RZ, R215 ;  /* 0x000000ffff827224 */ /* 0x000fe200078e00d7 */
[----:B------:R-:W-:Y:S01]  /*14340*/  LDS R142, [R0+0xe300] ;  /* 0x00e30000008e7984 */ /* 0x000fe20000000800 */
[----:B------:R-:W-:Y:S01]  /*14350*/  IMAD.MOV.U32 R131, RZ, RZ, R219 ;  /* 0x000000ffff837224 */ /* 0x000fe200078e00db */
[----:B-1----:R-:W-:Y:S02]  /*14360*/  HMMA.1688.F32.TF32 R248, R68, R46, R220 ;  /* 0x0000002e44f8723c */ /* 0x002fe400000810dc */
[----:B------:R-:W-:Y:S04]  /*14370*/  LDS R141, [R25+0xc300] ;  /* 0x00c30000198d7984 */ /* 0x000fe80000000800 */
[----:B------:R-:W1:Y:S02]  /*14380*/  LDS R143, [R25+0xe300] ;  /* 0x00e30000198f7984 */ /* 0x000e640000000800 */
[C---:B--2---:R-:W-:Y:S02]  /*14390*/  HMMA.1688.F32.TF32 R72, R236.reuse, R50, R152 ;  /* 0x00000032ec48723c */ /* 0x044fe40000081098 */
[----:B------:R-:W-:Y:S04]  /*143a0*/  STL.64 [R1+0x150], R80 ;  /* 0x0001505001007387 */ /* 0x000fe80000100a00 */
[----:B------:R2:W-:Y:S04]  /*143b0*/  STL.64 [R1+0x158], R82 ;  /* 0x0001585201007387 */ /* 0x0005e80000100a00 */
[----:B------:R-:W-:Y:S04]  /*143c0*/  STL.64 [R1+0x140], R76 ;  /* 0x0001404c01007387 */ /* 0x000fe80000100a00 */
[----:B------:R3:W-:Y:S01]  /*143d0*/  STL.64 [R1+0x148], R78 ;  /* 0x0001484e01007387 */ /* 0x0007e20000100a00 */
[C---:B--2---:R-:W-:Y:S08]  /*143e0*/  HMMA.1688.F32.TF32 R80, R236.reuse, R46, R156 ;  /* 0x0000002eec50723c */ /* 0x044ff0000008109c */
[----:B------:R-:W-:Y:S01]  /*143f0*/  STL.64 [R1+0x130], R72 ;  /* 0x0001304801007387 */ /* 0x000fe20000100a00 */
[C---:B---3--:R-:W-:Y:S03]  /*14400*/  HMMA.1688.F32.TF32 R76, R236.reuse, R42, R160 ;  /* 0x0000002aec4c723c */ /* 0x048fe600000810a0 */
[----:B------:R2:W-:Y:S05]  /*14410*/  STL.64 [R1+0x138], R74 ;  /* 0x0001384a01007387 */ /* 0x0005ea0000100a00 */
[C---:B--2---:R-:W-:Y:S06]  /*14420*/  HMMA.1688.F32.TF32 R72, R236.reuse, R38, R164 ;  /* 0x00000026ec48723c */ /* 0x044fec00000810a4 */
[----:B------:R-:W-:Y:S04]  /*14430*/  STL.64 [R1+0x120], R80 ;  /* 0x0001205001007387 */ /* 0x000fe80000100a00 */
[----:B------:R2:W-:Y:S05]  /*14440*/  STL.64 [R1+0x128], R82 ;  /* 0x0001285201007387 */ /* 0x0005ea0000100a00 */
[----:B------:R-:W-:Y:S04]  /*14450*/  STL.64 [R1+0x110], R76 ;  /* 0x0001104c01007387 */ /* 0x000fe80000100a00 */
[----:B------:R3:W-:Y:S01]  /*14460*/  STL.64 [R1+0x118], R78 ;  /* 0x0001184e01007387 */ /* 0x0007e20000100a00 */
[C---:B--2---:R-:W-:Y:S03]  /*14470*/  HMMA.1688.F32.TF32 R80, R236.reuse, R34, R168 ;  /* 0x00000022ec50723c */ /* 0x044fe600000810a8 */
[----:B------:R-:W-:Y:S05]  /*14480*/  STL.64 [R1+0x100], R72 ;  /* 0x0001004801007387 */ /* 0x000fea0000100a00 */
[C---:B---3--:R-:W-:Y:S01]  /*14490*/  HMMA.1688.F32.TF32 R76, R236.reuse, R30, R172 ;  /* 0x0000001eec4c723c */ /* 0x048fe200000810ac */
[----:B------:R2:W-:Y:S07]  /*144a0*/  STL.64 [R1+0x108], R74 ;  /* 0x0001084a01007387 */ /* 0x0005ee0000100a00 */
[C---:B--2---:R-:W-:Y:S07]  /*144b0*/  HMMA.1688.F32.TF32 R72, R236.reuse, R26, R176 ;  /* 0x0000001aec48723c */ /* 0x044fee00000810b0 */
[----:B------:R-:W-:Y:S04]  /*144c0*/  STL.64 [R1+0xf0], R80 ;  /* 0x0000f05001007387 */ /* 0x000fe80000100a00 */
[----:B------:R2:W-:Y:S04]  /*144d0*/  STL.64 [R1+0xf8], R82 ;  /* 0x0000f85201007387 */ /* 0x0005e80000100a00 */
[----:B------:R-:W-:Y:S04]  /*144e0*/  STL.64 [R1+0xe0], R76 ;  /* 0x0000e04c01007387 */ /* 0x000fe80000100a00 */
[----:B------:R3:W-:Y:S01]  /*144f0*/  STL.64 [R1+0xe8], R78 ;  /* 0x0000e84e01007387 */ /* 0x0007e20000100a00 */
[C---:B--2---:R-:W-:Y:S03]  /*14500*/  HMMA.1688.F32.TF32 R80, R236.reuse, R22, R180 ;  /* 0x00000016ec50723c */ /* 0x044fe600000810b4 */
[----:B------:R-:W-:Y:S05]  /*14510*/  STL.64 [R1+0xc0], R72 ;  /* 0x0000c04801007387 */ /* 0x000fea0000100a00 */
[C---:B---3--:R-:W-:Y:S01]  /*14520*/  HMMA.1688.F32.TF32 R76, R236.reuse, R18, R184 ;  /* 0x00000012ec4c723c */ /* 0x048fe200000810b8 */
[----:B------:R2:W-:Y:S07]  /*14530*/  STL.64 [R1+0xc8], R74 ;  /* 0x0000c84a01007387 */ /* 0x0005ee0000100a00 */
[----:B--2---:R-:W-:Y:S01]  /*14540*/  HMMA.1688.F32.TF32 R72, R236, R14, R188 ;  /* 0x0000000eec48723c */ /* 0x004fe200000810bc */
[----:B------:R-:W-:Y:S06]  /*14550*/  LDS R236, [R0+0xc500] ;  /* 0x00c5000000ec7984 */ /* 0x000fec0000000800 */
[----:B------:R-:W-:Y:S04]  /*14560*/  STL.64 [R1+0xb0], R80 ;  /* 0x0000b05001007387 */ /* 0x000fe80000100a00 */
[----:B------:R-:W-:Y:S04]  /*14570*/  STL.64 [R1+0xb8], R82 ;  /* 0x0000b85201007387 */ /* 0x000fe80000100a00 */
[----:B------:R-:W-:Y:S04]  /*14580*/  STL.64 [R1+0xa0], R76 ;  /* 0x0000a04c01007387 */ /* 0x000fe80000100a00 */
[----:B------:R-:W-:Y:S01]  /*14590*/  STL.64 [R1+0xa8], R78 ;  /* 0x0000a84e01007387 */ /* 0x000fe20000100a00 */
[C---:B------:R-:W-:Y:S03]  /*145a0*/  HMMA.1688.F32.TF32 R232, R68.reuse, R42, R232 ;  /* 0x0000002a44e8723c */ /* 0x040fe600000810e8 */
[----:B------:R-:W-:Y:S04]  /*145b0*/  LDS R238, [R0+0xe500] ;  /* 0x00e5000000ee7984 */ /* 0x000fe80000000800 */
[----:B------:R-:W-:Y:S04]  /*145c0*/  STL.64 [R1+0x90], R72 ;  /* 0x0000904801007387 */ /* 0x000fe80000100a00 */
[----:B------:R2:W-:Y:S01]  /*145d0*/  STL.64 [R1+0x98], R74 ;  /* 0x0000984a01007387 */ /* 0x0005e20000100a00 */
[C---:B------:R-:W-:Y:S03]  /*145e0*/  HMMA.1688.F32.TF32 R228, R68.reuse, R38, R228 ;  /* 0x0000002644e4723c */ /* 0x040fe600000810e4 */
[----:B------:R-:W-:Y:S04]  /*145f0*/  LDS R237, [R25+0xc500] ;  /* 0x00c5000019ed7984 */ /* 0x000fe80000000800 */
[----:B------:R-:W-:Y:S01]  /*14600*/  LDS R239, [R25+0xe500] ;  /* 0x00e5000019ef7984 */ /* 0x000fe20000000800 */
[----:B--2---:R-:W-:Y:S01]  /*14610*/  HMMA.1688.F32.TF32 R72, R68, R66, R224 ;  /* 0x000000424448723c */ /* 0x004fe200000810e0 */
[----:B------:R-:W-:-:S02]  /*14620*/  IMAD.MOV.U32 R80, RZ, RZ, R204 ;  /* 0x000000ffff507224 */ /* 0x000fc400078e00cc */
[----:B------:R-:W2:Y:S01]  /*14630*/  LDL.LU R204, [R1+0xf44] ;  /* 0x000f440001cc7983 */ /* 0x000ea20000300800 */
[----:B------:R-:W-:Y:S02]  /*14640*/  IMAD.MOV.U32 R81, RZ, RZ, R205 ;  /* 0x000000ffff517224 */ /* 0x000fe400078e00cd */
[----:B------:R-:W-:Y:S02]  /*14650*/  IMAD.MOV.U32 R82, RZ, RZ, R206 ;  /* 0x000000ffff527224 */ /* 0x000fe400078e00ce */
[----:B------:R-:W-:Y:S02]  /*14660*/  IMAD.MOV.U32 R83, RZ, RZ, R200 ;  /* 0x000000ffff537224 */ /* 0x000fe400078e00c8 */
[----:B------:R-:W-:Y:S02]  /*14670*/  IMAD.MOV.U32 R76, RZ, RZ, R201 ;  /* 0x000000ffff4c7224 */ /* 0x000fe400078e00c9 */
[----:B------:R-:W-:-:S11]  /*14680*/  IMAD.MOV.U32 R77, RZ, RZ, R202 ;  /* 0x000000ffff4d7224 */ /* 0x000fd600078e00ca */
[----:B------:R3:W-:Y:S04]  /*14690*/  STL.64 [R1+0x80], R72 ;  /* 0x0000804801007387 */ /* 0x0007e80000100a00 */
[----:B------:R4:W-:Y:S04]  /*146a0*/  STL.64 [R1+0x88], R74 ;  /* 0x0000884a01007387 */ /* 0x0009e80000100a00 */
        /* <DEDUP_REMOVED lines=9> */
[----:B---3--:R-:W-:-:S03]  /*14740*/  IMAD.MOV.U32 R72, RZ, RZ, R197 ;  /* 0x000000ffff487224 */ /* 0x008fc600078e00c5 */
[----:B------:R-:W2:Y:S01]  /*14750*/  LDL.LU R201, [R1+0xf34] ;  /* 0x000f340001c97983 */ /* 0x000ea20000300800 */
[----:B------:R-:W-:-:S03]  /*14760*/  IMAD.MOV.U32 R73, RZ, RZ, R198 ;  /* 0x000000ffff497224 */ /* 0x000fc600078e00c6 */
[----:B------:R-:W2:Y:S01]  /*14770*/  LDL.LU R202, [R1+0xf30] ;  /* 0x000f300001ca7983 */ /* 0x000ea20000300800 */
[----:B----4-:R-:W-:-:S03]  /*14780*/  IMAD.MOV.U32 R74, RZ, RZ, R199 ;  /* 0x000000ffff4a7224 */ /* 0x010fc600078e00c7 */
[----:B------:R-:W2:Y:S04]  /*14790*/  LDL.LU R203, [R1+0xf2c] ;  /* 0x000f2c0001cb7983 */ /* 0x000ea80000300800 */
[----:B------:R-:W3:Y:S04]  /*147a0*/  LDL.LU R196, [R1+0xf28] ;  /* 0x000f280001c47983 */ /* 0x000ee80000300800 */
[----:B------:R-:W3:Y:S04]  /*147b0*/  LDL.LU R197, [R1+0xf24] ;  /* 0x000f240001c57983 */ /* 0x000ee80000300800 */
[----:B------:R-:W3:Y:S04]  /*147c0*/  LDL.LU R198, [R1+0xf20] ;  /* 0x000f200001c67983 */ /* 0x000ee80000300800 */
[----:B------:R-:W3:Y:S01]  /*147d0*/  LDL.LU R199, [R1+0xf1c] ;  /* 0x000f1c0001c77983 */ /* 0x000ee20000300800 */
[----:B------:R-:W-:-:S03]  /*147e0*/  IMAD.MOV.U32 R75, RZ, RZ, R207 ;  /* 0x000000ffff4b7224 */ /* 0x000fc600078e00cf */
[----:B------:R-:W4:Y:S04]  /*147f0*/  LDL.LU R207, [R1+0xf18] ;  /* 0x000f180001cf7983 */ /* 0x000f280000300800 */
[----:B------:R-:W4:Y:S04]  /*14800*/  LDL.LU R211, [R1+0xf14] ;  /* 0x000f140001d37983 */ /* 0x000f280000300800 */
[----:B------:R-:W4:Y:S04]  /*14810*/  LDL.LU R214, [R1+0xf10] ;  /* 0x000f100001d67983 */ /* 0x000f280000300800 */
[----:B------:R-:W4:Y:S04]  /*14820*/  LDL.LU R215, [R1+0xf0c] ;  /* 0x000f0c0001d77983 */ /* 0x000f280000300800 */
[----:B------:R-:W4:Y:S01]  /*14830*/  LDL.LU R219, [R1+0xf08] ;  /* 0x000f080001db7983 */ /* 0x000f220000300800 */
[C---:B------:R-:W-:Y:S03]  /*14840*/  HMMA.1688.F32.TF32 R224, R68.reuse, R34, R244 ;  /* 0x0000002244e0723c */ /* 0x040fe600000810f4 */
[----:B------:R-:W-:Y:S04]  /*14850*/  LDS R244, [R0+0xc700] ;  /* 0x00c7000000f47984 */ /* 0x000fe80000000800 */
[----:B------:R-:W-:Y:S04]  /*14860*/  LDS R246, [R0+0xe700] ;  /* 0x00e7000000f67984 */ /* 0x000fe80000000800 */
[----:B------:R-:W-:Y:S04]  /*14870*/  LDS R245, [R25+0xc700] ;  /* 0x00c7000019f57984 */ /* 0x000fe80000000800 */
[----:B------:R-:W-:Y:S01]  /*14880*/  LDS R247, [R25+0xe700] ;  /* 0x00e7000019f77984 */ /* 0x000fe20000000800 */
[C---:B--2---:R-:W-:Y:S08]  /*14890*/  HMMA.1688.F32.TF32 R92, R68.reuse, R10, R200 ;  /* 0x0000000a445c723c */ /* 0x044ff000000810c8 */
[C---:B---3--:R-:W-:Y:S08]  /*148a0*/  HMMA.1688.F32.TF32 R96, R68.reuse, R62, R196 ;  /* 0x0000003e4460723c */ /* 0x048ff000000810c4 */
[C---:B----4-:R-:W-:Y:S11]  /*148b0*/  HMMA.1688.F32.TF32 R88, R68.reuse, R6, R204 ;  /* 0x000000064458723c */ /* 0x050ff600000810cc */
[----:B------:R-:W-:Y:S04]  /*148c0*/  @!UPT UIADD3 URZ, URZ, URZ, URZ ;  /* 0x0000003f3f3ff290 */ /* 0x000fe8000fffe03f */
        /* <DEDUP_REMOVED lines=8> */
[C---:B--2---:R-:W-:Y:S08]  /*14950*/  HMMA.1688.F32.TF32 R88, R68.reuse, R50, R216 ;  /* 0x000000324458723c */ /* 0x044ff000000810d8 */
        /* <DEDUP_REMOVED lines=8> */
[----:B------:R-:W-:Y:S04]  /*149e0*/  STL.64 [R1+0xd70], R248 ;  /* 0x000d70f801007387 */ /* 0x000fe80000100a00 */
[----:B------:R2:W-:Y:S04]  /*149f0*/  STL.64 [R1], R88 ;  /* 0x0000005801007387 */ /* 0x0005e80000100a00 */
[----:B------:R3:W-:Y:S04]  /*14a00*/  STL.64 [R1+0x8], R90 ;  /* 0x0000085a01007387 */ /* 0x0007e80000100a00 */
[----:B------:R-:W-:Y:S04]  /*14a10*/  STL.64 [R1+0xd68], R250 ;  /* 0x000d68fa01007387 */ /* 0x000fe80000100a00 */
[----:B------:R4:W-:Y:S04]  /*14a20*/  STL.64 [R1+0xd80], R232 ;  /* 0x000d80e801007387 */ /* 0x0009e80000100a00 */
[----:B------:R1:W-:Y:S04]  /*14a30*/  STL.64 [R1+0xd78], R234 ;  /* 0x000d78ea01007387 */ /* 0x0003e80000100a00 */
[----:B------:R1:W-:Y:S04]  /*14a40*/  STL.64 [R1+0xd90], R228 ;  /* 0x000d90e401007387 */ /* 0x0003e80000100a00 */
[----:B------:R1:W-:Y:S04]  /*14a50*/  STL.64 [R1+0xd88], R230 ;  /* 0x000d88e601007387 */ /* 0x0003e80000100a00 */
[----:B------:R1:W-:Y:S04]  /*14a60*/  STL.64 [R1+0xda0], R224 ;  /* 0x000da0e001007387 */ /* 0x0003e80000100a00 */
[----:B------:R1:W-:Y:S04]  /*14a70*/  STL.64 [R1+0xd98], R226 ;  /* 0x000d98e201007387 */ /* 0x0003e80000100a00 */
[----:B------:R-:W-:Y:S04]  /*14a80*/  STL.64 [R1+0xdb0], R220 ;  /* 0x000db0dc01007387 */ /* 0x000fe80000100a00 */
[----:B------:R-:W-:Y:S04]  /*14a90*/  STL.64 [R1+0xda8], R222 ;  /* 0x000da8de01007387 */ /* 0x000fe80000100a00 */
[----:B------:R1:W-:Y:S04]  /*14aa0*/  STL.64 [R1+0xdc0], R216 ;  /* 0x000dc0d801007387 */ /* 0x0003e80000100a00 */
[----:B------:R1:W-:Y:S01]  /*14ab0*/  STL.64 [R1+0xdb8], R218 ;  /* 0x000db8da01007387 */ /* 0x0003e20000100a00 */
[----:B------:R-:W-:Y:S03]  /*14ac0*/  HMMA.1688.F32.TF32 R204, R68, R14, R128 ;  /* 0x0000000e44cc723c */ /* 0x000fe60000081080 */
[----:B------:R1:W-:Y:S04]  /*14ad0*/  STL.64 [R1+0xdd0], R212 ;  /* 0x000dd0d401007387 */ /* 0x0003e80000100a00 */
[----:B------:R1:W-:Y:S04]  /*14ae0*/  STL.64 [R1+0xdc8], R214 ;  /* 0x000dc8d601007387 */ /* 0x0003e80000100a00 */
[----:B------:R1:W-:Y:S04]  /*14af0*/  STL.64 [R1+0xde0], R208 ;  /* 0x000de0d001007387 */ /* 0x0003e80000100a00 */
[----:B------:R1:W-:Y:S04]  /*14b00*/  STL.64 [R1+0xdd8], R210 ;  /* 0x000dd8d201007387 */ /* 0x0003e80000100a00 */
[----:B------:R-:W4:Y:S04]  /*14b10*/  LDL.LU R128, [R1+0x630] ;  /* 0x0006300001807983 */ /* 0x000f280000300800 */
[----:B------:R-:W4:Y:S04]  /*14b20*/  LDL.LU R129, [R1+0x634] ;  /* 0x0006340001817983 */ /* 0x000f280000300800 */
[----:B------:R-:W4:Y:S04]  /*14b30*/  LDL.LU R130, [R1+0x638] ;  /* 0x0006380001827983 */ /* 0x000f280000300800 */
[----:B------:R-:W4:Y:S04]  /*14b40*/  LDL.LU R131, [R1+0x63c] ;  /* 0x00063c0001837983 */ /* 0x000f280000300800 */
[----:B--2---:R-:W1:Y:S04]  /*14b50*/  LDL.LU R88, [R1+0x670] ;  /* 0x0006700001587983 */ /* 0x004e680000300800 */
[----:B------:R-:W1:Y:S04]  /*14b60*/  LDL.LU R89, [R1+0x674] ;  /* 0x0006740001597983 */ /* 0x000e680000300800 */
[----:B---3--:R-:W1:Y:S04]  /*14b70*/  LDL.LU R90, [R1+0x678] ;  /* 0x00067800015a7983 */ /* 0x008e680000300800 */
        /* <DEDUP_REMOVED lines=34> */
[----:B------:R-:W-:Y:S04]  /*14da0*/  STL.64 [R1+0xde8], R206 ;  /* 0x000de8ce01007387 */ /* 0x000fe80000100a00 */
[----:B------:R-:W-:Y:S04]  /*14db0*/  LDS R76, [R0+0xc400] ;  /* 0x00c40000004c7984 */ /* 0x000fe80000000800 */
[----:B------:R-:W-:Y:S04]  /*14dc0*/  LDS R78, [R0+0xe400] ;  /* 0x00e40000004e7984 */ /* 0x000fe80000000800 */
[----:B------:R-:W-:Y:S04]  /*14dd0*/  LDS R77, [R25+0xc400] ;  /* 0x00c40000194d7984 */ /* 0x000fe80000000800 */
[----:B------:R-:W1:Y:S02]  /*14de0*/  LDS R79, [R25+0xe400] ;  /* 0x00e40000194f7984 */ /* 0x000e640000000800 */
[C---:B-1----:R-:W-:Y:S08]  /*14df0*/  HMMA.1688.F32.TF32 R180, R140.reuse, R54, R88 ;  /* 0x000000368cb4723c */ /* 0x042ff00000081058 */
[C---:B--2---:R-:W-:Y:S08]  /*14e00*/  HMMA.1688.F32.TF32 R196, R140.reuse, R62, R104 ;  /* 0x0000003e8cc4723c */ /* 0x044ff00000081068 */
[C---:B---3--:R-:W-:Y:S08]  /*14e10*/  HMMA.1688.F32.TF32 R200, R140.reuse, R66, R108 ;  /* 0x000000428cc8723c */ /* 0x048ff0000008106c */
[C---:B----4-:R-:W-:Y:S08]  /*14e20*/  HMMA.1688.F32.TF32 R192, R140.reuse, R10, R100 ;  /* 0x0000000a8cc0723c */ /* 0x050ff00000081064 */
[C---:B------:R-:W-:Y:S07]  /*14e30*/  HMMA.1688.F32.TF32 R188, R140.reuse, R6, R96 ;  /* 0x000000068cbc723c */ /* 0x040fee0000081060 */
[----:B------:R-:W-:Y:S01]  /*14e40*/  STL.64 [R1+0xdf8], R202 ;  /* 0x000df8ca01007387 */ /* 0x000fe20000100a00 */
[C---:B------:R-:W-:Y:S03]  /*14e50*/  HMMA.1688.F32.TF32 R184, R140.reuse, R58, R92 ;  /* 0x0000003a8cb8723c */ /* 0x040fe6000008105c */
[----:B------:R1:W-:Y:S05]  /*14e60*/  STL.64 [R1+0xe08], R200 ;  /* 0x000e08c801007387 */ /* 0x0003ea0000100a00 */
[C---:B------:R-:W-:Y:S01]  /*14e70*/  HMMA.1688.F32.TF32 R176, R140.reuse, R50, R84 ;  /* 0x000000328cb0723c */ /* 0x040fe20000081054 */
[----:B------:R-:W-:Y:S07]  /*14e80*/  STL.64 [R1+0xe18], R198 ;  /* 0x000e18c601007387 */ /* 0x000fee0000100a00 */
[C---:B------:R-:W-:Y:S01]  /*14e90*/  HMMA.1688.F32.TF32 R172, R140.reuse, R46, R80 ;  /* 0x0000002e8cac723c */ /* 0x040fe20000081050 */
[----:B------:R2:W-:Y:S04]  /*14ea0*/  STL.64 [R1+0xe10], R196 ;  /* 0x000e10c401007387 */ /* 0x0005e80000100a00 */
[----:B------:R-:W-:Y:S03]  /*14eb0*/  STL.64 [R1+0xe28], R194 ;  /* 0x000e28c201007387 */ /* 0x000fe60000100a00 */
[C---:B------:R-:W-:Y:S01]  /*14ec0*/  HMMA.1688.F32.TF32 R168, R140.reuse, R42, R72 ;  /* 0x0000002a8ca8723c */ /* 0x040fe20000081048 */
[----:B------:R3:W-:Y:S04]  /*14ed0*/  STL.64 [R1+0xe20], R192 ;  /* 0x000e20c001007387 */ /* 0x0007e80000100a00 */
[----:B------:R-:W-:Y:S04]  /*14ee0*/  STL.64 [R1+0xe38], R190 ;  /* 0x000e38be01007387 */ /* 0x000fe80000100a00 */
[----:B------:R-:W-:Y:S04]  /*14ef0*/  STL.64 [R1+0xe30], R188 ;  /* 0x000e30bc01007387 */ /* 0x000fe80000100a00 */
        /* <DEDUP_REMOVED lines=75> */
[C---:B----4-:R-:W-:Y:S08]  /*153b0*/  HMMA.1688.F32.TF32 R152, R140.reuse, R26, R120 ;  /* 0x0000001a8c98723c */ /* 0x050ff00000081078 */
[C---:B------:R-:W-:Y:S07]  /*153c0*/  HMMA.1688.F32.TF32 R148, R140.reuse, R22, R116 ;  /* 0x000000168c94723c */ /* 0x040fee0000081074 */
[----:B------:R-:W-:Y:S01]  /*153d0*/  STL.64 [R1+0xea8], R162 ;  /* 0x000ea8a201007387 */ /* 0x000fe20000100a00 */
        /* <DEDUP_REMOVED lines=12> */
[----:B------:R-:W-:Y:S04]  /*154a0*/  STL.64 [R1+0xef0], R140 ;  /* 0x000ef08c01007387 */ /* 0x000fe80000100a00 */
        /* <DEDUP_REMOVED lines=36> */
[C---:B------:R-:W-:Y:S03]  /*156f0*/  HMMA.1688.F32.TF32 R108, R76.reuse, R46, R80 ;  /* 0x0000002e4c6c723c */ /* 0x040fe60000081050 */
[----:B------:R-:W2:Y:S04]  /*15700*/  LDL.LU R184, [R1+0x7c0] ;  /* 0x0007c00001b87983 */ /* 0x000ea80000300800 */
[----:B------:R-:W2:Y:S04]  /*15710*/  LDL.LU R185, [R1+0x7c4] ;  /* 0x0007c40001b97983 */ /* 0x000ea80000300800 */
[----:B------:R-:W2:Y:S04]  /*15720*/  LDL.LU R186, [R1+0x7c8] ;  /* 0x0007c80001ba7983 */ /* 0x000ea80000300800 */
[----:B------:R-:W2:Y:S01]  /*15730*/  LDL.LU R187, [R1+0x7cc] ;  /* 0x0007cc0001bb7983 */ /* 0x000ea20000300800 */
[C---:B------:R-:W-:Y:S03]  /*15740*/  HMMA.1688.F32.TF32 R112, R76.reuse, R50, R84 ;  /* 0x000000324c70723c */ /* 0x040fe60000081054 */
[----:B------:R-:W3:Y:S04]  /*15750*/  LDL.LU R80, [R1+0x4f0] ;  /* 0x0004f00001507983 */ /* 0x000ee80000300800 */
[----:B------:R-:W3:Y:S04]  /*15760*/  LDL.LU R81, [R1+0x4f4] ;  /* 0x0004f40001517983 */ /* 0x000ee80000300800 */
[----:B------:R-:W3:Y:S04]  /*15770*/  LDL.LU R82, [R1+0x4f8] ;  /* 0x0004f80001527983 */ /* 0x000ee80000300800 */
[----:B------:R-:W3:Y:S01]  /*15780*/  LDL.LU R83, [R1+0x4fc] ;  /* 0x0004fc0001537983 */ /* 0x000ee20000300800 */
        /* <DEDUP_REMOVED lines=19> */
[----:B------:R-:W3:Y:S04]  /*158c0*/  LDL.LU R103, [R1+0x54c] ;  /* 0x00054c0001677983 */ /* 0x000ee80000300800 */
[----:B------:R-:W3:Y:S04]  /*158d0*/  LDL.LU R92, [R1+0x520] ;  /* 0x00052000015c7983 */ /* 0x000ee80000300800 */
[----:B------:R-:W3:Y:S04]  /*158e0*/  LDL.LU R93, [R1+0x524] ;  /* 0x00052400015d7983 */ /* 0x000ee80000300800 */
[----:B------:R-:W3:Y:S01]  /*158f0*/  LDL.LU R94, [R1+0x528] ;  /* 0x00052800015e7983 */ /* 0x000ee20000300800 */
[C---:B------:R-:W-:Y:S03]  /*15900*/  HMMA.1688.F32.TF32 R136, R76.reuse, R66, R104 ;  /* 0x000000424c88723c */ /* 0x040fe60000081068 */
        /* <DEDUP_REMOVED lines=31> */
[C---:B------:R-:W-:Y:S11]  /*15b00*/  HMMA.1688.F32.TF32 R148, R236.reuse, R58, R192 ;  /* 0x0000003aec94723c */ /* 0x040ff600000810c0 */
[----:B------:R-:W-:Y:S04]  /*15b10*/  @!UPT UIADD3 URZ, URZ, URZ, URZ ;  /* 0x0000003f3f3ff290 */ /* 0x000fe8000fffe03f */
[----:B------:R-:W-:Y:S04]  /*15b20*/  STL.64 [R1+0x30], R144 ;  /* 0x0000309001007387 */ /* 0x000fe80000100a00 */
[----:B------:R1:W-:Y:S02]  /*15b30*/  STL.64 [R1+0x38], R146 ;  /* 0x0000389201007387 */ /* 0x0003e40000100a00 */
[C---:B-1----:R-:W-:Y:S08]  /*15b40*/  HMMA.1688.F32.TF32 R144, R236.reuse, R54, R196 ;  /* 0x00000036ec90723c */ /* 0x042ff000000810c4 */
[C---:B---3--:R-:W-:Y:S11]  /*15b50*/  HMMA.1688.F32.TF32 R140, R236.reuse, R6, R188 ;  /* 0x00000006ec8c723c */ /* 0x048ff600000810bc */
[----:B------:R-:W-:Y:S11]  /*15b60*/  @!UPT UIADD3 URZ, URZ, URZ, URZ ;  /* 0x0000003f3f3ff290 */ /* 0x000ff6000fffe03f */
[----:B------:R-:W-:Y:S01]  /*15b70*/  @!UPT UIADD3 URZ, URZ, URZ, URZ ;  /* 0x0000003f3f3ff290 */ /* 0x000fe2000fffe03f */
[----:B------:R-:W-:Y:S04]  /*15b80*/  STL.64 [R1+0xd0], R140 ;  /* 0x0000d08c01007387 */ /* 0x000fe80000100a00 */
[----:B------:R1:W-:Y:S02]  /*15b90*/  STL.64 [R1+0xd8], R142 ;  /* 0x0000d88e01007387 */ /* 0x0003e40000100a00 */
[C---:B-1----:R-:W-:Y:S02]  /*15ba0*/  HMMA.1688.F32.TF32 R140, R236.reuse, R50, R200 ;  /* 0x00000032ec8c723c */ /* 0x042fe400000810c8 */
[----:B------:R-:W-:Y:S04]  /*15bb0*/  STL.64 [R1+0x160], R148 ;  /* 0x0001609401007387 */ /* 0x000fe80000100a00 */
[----:B------:R4:W-:Y:S04]  /*15bc0*/  STL.64 [R1+0x168], R150 ;  /* 0x0001689601007387 */ /* 0x0009e80000100a00 */
[----:B------:R-:W-:Y:S04]  /*15bd0*/  STL.64 [R1+0x310], R144 ;  /* 0x0003109001007387 */ /* 0x000fe80000100a00 */
[----:B------:R1:W-:Y:S01]  /*15be0*/  STL.64 [R1+0x318], R146 ;  /* 0x0003189201007387 */ /* 0x0003e20000100a00 */
[C---:B----4-:R-:W-:Y:S08]  /*15bf0*/  HMMA.1688.F32.TF32 R148, R236.reuse, R46, R204 ;  /* 0x0000002eec94723c */ /* 0x050ff000000810cc */
[----:B------:R-:W-:Y:S01]  /*15c00*/  STL.64 [R1+0x380], R140 ;  /* 0x0003808c01007387 */ /* 0x000fe20000100a00 */
[C---:B-1----:R-:W-:Y:S03]  /*15c10*/  HMMA.1688.F32.TF32 R144, R236.reuse, R42, R208 ;  /* 0x0000002aec90723c */ /* 0x042fe600000810d0 */
        /* <DEDUP_REMOVED lines=21> */
[----:B------:R-:W-:Y:S04]  /*15d70*/  STL.64 [R1+0x678], R150 ;  /* 0x0006789601007387 */ /* 0x000fe80000100a00 */
[----:B------:R-:W2:Y:S04]  /*15d80*/  LDL.LU R232, [R1+0x330] ;  /* 0x0003300001e87983 */ /* 0x000ea80000300800 */
[----:B------:R1:W-:Y:S04]  /*15d90*/  STL.64 [R1+0x780], R144 ;  /* 0x0007809001007387 */ /* 0x0003e80000100a00 */
[----:B------:R3:W-:Y:S04]  /*15da0*/  STL.64 [R1+0x788], R146 ;  /* 0x0007889201007387 */ /* 0x0007e80000100a00 */
[----:B------:R4:W-:Y:S04]  /*15db0*/  STL.64 [R1+0x660], R140 ;  /* 0x0006608c01007387 */ /* 0x0009e80000100a00 */
[----:B------:R1:W-:Y:S04]  /*15dc0*/  STL.64 [R1+0x668], R142 ;  /* 0x0006688e01007387 */ /* 0x0003e80000100a00 */
        /* <DEDUP_REMOVED lines=67> */
[----:B---3--:R-:W3:Y:S04]  /*16200*/  LDL.LU R146, [R1+0x4b8] ;  /* 0x0004b80001927983 */ /* 0x008ee80000300800 */
[----:B------:R-:W3:Y:S04]  /*16210*/  LDL.LU R147, [R1+0x4bc] ;  /* 0x0004bc0001937983 */ /* 0x000ee80000300800 */
[----:B----4-:R-:W4:Y:S04]  /*16220*/  LDL.LU R140, [R1+0x4c0] ;  /* 0x0004c000018c7983 */ /* 0x010f280000300800 */
        /* <DEDUP_REMOVED lines=28> */
[C---:B------:R-:W-:Y:S08]  /*163f0*/  HMMA.1688.F32.TF32 R128, R76.reuse, R10, R128 ;  /* 0x0000000a4c80723c */ /* 0x040ff00000081080 */
[C---:B------:R-:W-:Y:S08]  /*16400*/  HMMA.1688.F32.TF32 R100, R76.reuse, R38, R100 ;  /* 0x000000264c64723c */ /* 0x040ff00000081064 */
[C---:B------:R-:W-:Y:S08]  /*16410*/  HMMA.1688.F32.TF32 R96, R76.reuse, R34, R96 ;  /* 0x000000224c60723c */ /* 0x040ff00000081060 */
[C---:B------:R-:W-:Y:S08]  /*16420*/  HMMA.1688.F32.TF32 R92, R76.reuse, R30, R92 ;  /* 0x0000001e4c5c723c */ /* 0x040ff0000008105c */
[C---:B------:R-:W-:Y:S08]  /*16430*/  HMMA.1688.F32.TF32 R88, R76.reuse, R26, R88 ;  /* 0x0000001a4c58723c */ /* 0x040ff00000081058 */
[C---:B------:R-:W-:Y:S08]  /*16440*/  HMMA.1688.F32.TF32 R84, R76.reuse, R22, R84 ;  /* 0x000000164c54723c */ /* 0x040ff00000081054 */
[C---:B------:R-:W-:Y:S08]  /*16450*/  HMMA.1688.F32.TF32 R80, R76.reuse, R18, R80 ;  /* 0x000000124c50723c */ /* 0x040ff00000081050 */
[----:B------:R-:W-:Y:S01]  /*16460*/  HMMA.1688.F32.TF32 R76, R76, R14, R240 ;  /* 0x0000000e4c4c723c */ /* 0x000fe200000810f0 */
[----:B------:R-:W-:Y:S04]  /*16470*/  LDS R240, [R0+0xc600] ;  /* 0x00c6000000f07984 */ /* 0x000fe80000000800 */
[----:B------:R-:W-:Y:S04]  /*16480*/  LDS R242, [R0+0xe600] ;  /* 0x00e6000000f27984 */ /* 0x000fe80000000800 */
[----:B------:R-:W-:Y:S04]  /*16490*/  LDS R241, [R25+0xc600] ;  /* 0x00c6000019f17984 */ /* 0x000fe80000000800 */
[----:B------:R-:W2:Y:S01]  /*164a0*/  LDS R243, [R25+0xe600] ;  /* 0x00e6000019f37984 */ /* 0x000ea20000000800 */
[----:B------:R-:W-:-:S02]  /*164b0*/  IMAD.MOV.U32 R229, RZ, RZ, R252 ;  /* 0x000000ffffe57224 */ /* 0x000fc400078e00fc */
[----:B------:R-:W-:Y:S01]  /*164c0*/  IMAD.MOV.U32 R230, RZ, RZ, R2 ;  /* 0x000000ffffe67224 */ /* 0x000fe200078e0002 */
[----:B------:R1:W5:Y:S04]  /*164d0*/  LDL.LU R252, [R1+0xf04] ;  /* 0x000f040001fc7983 */ /* 0x0003680000300800 */
[----:B------:R-:W4:Y:S01]  /*164e0*/  LDL.LU R2, [R1+0xf00] ;  /* 0x000f000001027983 */ /* 0x000f220000300800 */
[C---:B--2---:R-:W-:Y:S08]  /*164f0*/  HMMA.1688.F32.TF32 R172, R240.reuse, R42, R172 ;  /* 0x0000002af0ac723c */ /* 0x044ff000000810ac */
[C---:B------:R-:W-:Y:S08]  /*16500*/  HMMA.1688.F32.TF32 R168, R240.reuse, R46, R168 ;  /* 0x0000002ef0a8723c */ /* 0x040ff000000810a8 */
[C---:B------:R-:W-:Y:S08]  /*16510*/  HMMA.1688.F32.TF32 R160, R240.reuse, R54, R160 ;  /* 0x00000036f0a0723c */ /* 0x040ff000000810a0 */
[C---:B------:R-:W-:Y:S08]  /*16520*/  HMMA.1688.F32.TF32 R156, R240.reuse, R58, R156 ;  /* 0x0000003af09c723c */ /* 0x040ff0000008109c */
[C---:B------:R-:W-:Y:S08]  /*16530*/  HMMA.1688.F32.TF32 R152, R240.reuse, R6, R152 ;  /* 0x00000006f098723c */ /* 0x040ff00000081098 */
[C---:B---3--:R-:W-:Y:S08]  /*16540*/  HMMA.1688.F32.TF32 R144, R240.reuse, R62, R144 ;  /* 0x0000003ef090723c */ /* 0x048ff00000081090 */
[C---:B----4-:R-:W-:Y:S08]  /*16550*/  HMMA.1688.F32.TF32 R140, R240.reuse, R66, R140 ;  /* 0x00000042f08c723c */ /* 0x050ff0000008108c */
[C---:B------:R-:W-:Y:S11]  /*16560*/  HMMA.1688.F32.TF32 R148, R240.reuse, R10, R148 ;  /* 0x0000000af094723c */ /* 0x040ff60000081094 */
[----:B------:R-:W-:Y:S04]  /*16570*/  @!UPT UIADD3 URZ, URZ, URZ, URZ ;  /* 0x0000003f3f3ff290 */ /* 0x000fe8000fffe03f */
[----:B------:R-:W-:Y:S04]  /*16580*/  STL.64 [R1+0x760], R140 ;  /* 0x0007608c01007387 */ /* 0x000fe80000100a00 */
[----:B------:R2:W-:Y:S01]  /*16590*/  STL.64 [R1+0x768], R142 ;  /* 0x0007688e01007387 */ /* 0x0005e20000100a00 */
[C---:B------:R-:W-:Y:S03]  /*165a0*/  HMMA.1688.F32.TF32 R164, R240.reuse, R50, R164 ;  /* 0x00000032f0a4723c */ /* 0x040fe600000810a4 */
[----:B--2---:R1:W5:Y:S04]  /*165b0*/  LDL.LU.64 R142, [R1+0xef8] ;  /* 0x000ef800018e7983 */ /* 0x0043680000300a00 */
[----:B------:R1:W5:Y:S04]  /*165c0*/  LDL.LU.64 R140, [R1+0xef0] ;  /* 0x000ef000018c7983 */ /* 0x0003680000300a00 */
        /* <DEDUP_REMOVED lines=32> */
[----:B------:R-:W-:Y:S03]  /*167d0*/  HMMA.1688.F32.TF32 R240, R240, R14, R200 ;  /* 0x0000000ef0f0723c */ /* 0x000fe600000810c8 */
[----:B--2---:R1:W5:Y:S04]  /*167e0*/  LDL.LU.64 R170, [R1+0xe88] ;  /* 0x000e880001aa7983 */ /* 0x0043680000300a00 */
[----:B------:R1:W5:Y:S04]  /*167f0*/  LDL.LU.64 R168, [R1+0xe80] ;  /* 0x000e800001a87983 */ /* 0x0003680000300a00 */
[----:B------:R-:W-:Y:S04]  /*16800*/  STL.64 [R1+0x6e0], R172 ;  /* 0x0006e0ac01007387 */ /* 0x000fe80000100a00 */
[----:B------:R2:W-:Y:S04]  /*16810*/  STL.64 [R1+0x6e8], R174 ;  /* 0x0006e8ae01007387 */ /* 0x0005e80000100a00 */
[----:B--2---:R1:W5:Y:S04]  /*16820*/  LDL.LU.64 R174, [R1+0xe78] ;  /* 0x000e780001ae7983 */ /* 0x0043680000300a00 */
[----:B------:R1:W5:Y:S04]  /*16830*/  LDL.LU.64 R172, [R1+0xe70] ;  /* 0x000e700001ac7983 */ /* 0x0003680000300a00 */
[----:B------:R-:W-:Y:S04]  /*16840*/  STL.64 [R1+0x6d0], R176 ;  /* 0x0006d0b001007387 */ /* 0x000fe80000100a00 */
[----:B------:R2:W-:Y:S01]  /*16850*/  STL.64 [R1+0x6d8], R178 ;  /* 0x0006d8b201007387 */ /* 0x0005e20000100a00 */
[----:B------:R-:W-:-:S03]  /*16860*/  IMAD.MOV.U32 R248, RZ, RZ, R8 ;  /* 0x000000fffff87224 */ /* 0x000fc600078e0008 */
[----:B--2---:R1:W5:Y:S04]  /*16870*/  LDL.LU.64 R178, [R1+0xe68] ;  /* 0x000e680001b27983 */ /* 0x0043680000300a00 */
[----:B------:R1:W5:Y:S04]  /*16880*/  LDL.LU.64 R176, [R1+0xe60] ;  /* 0x000e600001b07983 */ /* 0x0003680000300a00 */
[----:B------:R-:W-:Y:S04]  /*16890*/  STL.64 [R1+0x6c0], R180 ;  /* 0x0006c0b401007387 */ /* 0x000fe80000100a00 */
[----:B------:R2:W-:Y:S04]  /*168a0*/  STL.64 [R1+0x6c8], R182 ;  /* 0x0006c8b601007387 */ /* 0x0005e80000100a00 */
[----:B--2---:R1:W5:Y:S04]  /*168b0*/  LDL.LU.64 R182, [R1+0xe58] ;  /* 0x000e580001b67983 */ /* 0x0043680000300a00 */
[----:B------:R1:W5:Y:S04]  /*168c0*/  LDL.LU.64 R180, [R1+0xe50] ;  /* 0x000e500001b47983 */ /* 0x0003680000300a00 */
[----:B------:R-:W-:Y:S04]  /*168d0*/  STL.64 [R1+0x6b0], R184 ;  /* 0x0006b0b801007387 */ /* 0x000fe80000100a00 */
[----:B------:R2:W-:Y:S04]  /*168e0*/  STL.64 [R1+0x6b8], R186 ;  /* 0x0006b8ba01007387 */ /* 0x0005e80000100a00 */
[----:B--2---:R1:W5:Y:S04]  /*168f0*/  LDL.LU.64 R186, [R1+0xe48] ;  /* 0x000e480001ba7983 */ /* 0x0043680000300a00 */
[----:B------:R1:W5:Y:S04]  /*16900*/  LDL.LU.64 R184, [R1+0xe40] ;  /* 0x000e400001b87983 */ /* 0x0003680000300a00 */
[----:B------:R-:W4:Y:S04]  /*16910*/  LDL.LU R8, [R1+0x83c] ;  /* 0x00083c0001087983 */ /* 0x000f280000300800 */
[----:B------:R-:W-:Y:S04]  /*16920*/  STL.64 [R1+0x6a0], R188 ;  /* 0x0006a0bc01007387 */ /* 0x000fe80000100a00 */
[----:B------:R3:W-:Y:S04]  /*16930*/  STL.64 [R1+0x6a8], R190 ;  /* 0x0006a8be01007387 */ /* 0x0007e80000100a00 */
[----:B---3--:R1:W5:Y:S04]  /*16940*/  LDL.LU.64 R190, [R1+0xe38] ;  /* 0x000e380001be7983 */ /* 0x0083680000300a00 */
[----:B------:R1:W5:Y:S04]  /*16950*/  LDL.LU.64 R188, [R1+0xe30] ;  /* 0x000e300001bc7983 */ /* 0x0003680000300a00 */
[----:B------:R-:W-:Y:S04]  /*16960*/  STL.64 [R1+0x690], R192 ;  /* 0x000690c001007387 */ /* 0x000fe80000100a00 */
[----:B------:R3:W-:Y:S04]  /*16970*/  STL.64 [R1+0x698], R194 ;  /* 0x000698c201007387 */ /* 0x0007e80000100a00 */
[----:B---3--:R1:W5:Y:S04]  /*16980*/  LDL.LU.64 R194, [R1+0xe28] ;  /* 0x000e280001c27983 */ /* 0x0083680000300a00 */
[----:B------:R1:W5:Y:S04]  /*16990*/  LDL.LU.64 R192, [R1+0xe20] ;  /* 0x000e200001c07983 */ /* 0x0003680000300a00 */
[----:B------:R-:W-:Y:S04]  /*169a0*/  STL.64 [R1+0x680], R196 ;  /* 0x000680c401007387 */ /* 0x000fe80000100a00 */
[----:B------:R3:W-:Y:S01]  /*169b0*/  STL.64 [R1+0x688], R198 ;  /* 0x000688c601007387 */ /* 0x0007e20000100a00 */
[----:B------:R-:W-:Y:S03]  /*169c0*/  HMMA.1688.F32.TF32 R208, R244, R10, R208 ;  /* 0x0000000af4d0723c */ /* 0x000fe600000810d0 */
[----:B---3--:R1:W5:Y:S04]  /*169d0*/  LDL.LU.64 R198, [R1+0xe18] ;  /* 0x000e180001c67983 */ /* 0x0083680000300a00 */
[----:B------:R1:W5:Y:S04]  /*169e0*/  LDL.LU.64 R196, [R1+0xe10] ;  /* 0x000e100001c47983 */ /* 0x0003680000300a00 */
[----:B------:R1:W5:Y:S04]  /*169f0*/  LDL.LU.64 R200, [R1+0xe08] ;  /* 0x000e080001c87983 */ /* 0x0003680000300a00 */
[----:B------:R-:W-:Y:S04]  /*16a00*/  STL.64 [R1+0x650], R240 ;  /* 0x000650f001007387 */ /* 0x000fe80000100a00 */
[----:B------:R3:W-:Y:S01]  /*16a10*/  STL.64 [R1+0x658], R242 ;  /* 0x000658f201007387 */ /* 0x0007e20000100a00 */
[----:B------:R-:W-:-:S02]  /*16a20*/  IMAD.MOV.U32 R249, RZ, RZ, R5 ;  /* 0x000000fffff97224 */ /* 0x000fc400078e0005 */
[----:B------:R-:W-:Y:S01]  /*16a30*/  IMAD.MOV.U32 R250, RZ, RZ, R4 ;  /* 0x000000fffffa7224 */ /* 0x000fe200078e0004 */
[C---:B---3--:R-:W-:Y:S08]  /*16a40*/  HMMA.1688.F32.TF32 R240, R244.reuse, R66, R236 ;  /* 0x00000042f4f0723c */ /* 0x048ff000000810ec */
[C---:B------:R-:W-:Y:S08]  /*16a50*/  HMMA.1688.F32.TF32 R236, R244.reuse, R62, R204 ;  /* 0x0000003ef4ec723c */ /* 0x040ff000000810cc */
[C---:B------:R-:W-:Y:S08]  /*16a60*/  HMMA.1688.F32.TF32 R204, R244.reuse, R6, R212 ;  /* 0x00000006f4cc723c */ /* 0x040ff000000810d4 */
[----:B------:R-:W-:Y:S01]  /*16a70*/  HMMA.1688.F32.TF32 R4, R244, R58, R216 ;  /* 0x0000003af404723c */ /* 0x000fe200000810d8 */
[----:B------:R-:W-:Y:S01]  /*16a80*/  STL.64 [R1+0x630], R240 ;  /* 0x000630f001007387 */ /* 0x000fe20000100a00 */
[----:B------:R-:W-:-:S03]  /*16a90*/  IMAD.MOV.U32 R231, RZ, RZ, R9 ;  /* 0x000000ffffe77224 */ /* 0x000fc600078e0009 */
[----:B------:R-:W-:Y:S04]  /*16aa0*/  STL.64 [R1+0x638], R242 ;  /* 0x000638f201007387 */ /* 0x000fe80000100a00 */
[----:B------:R-:W-:Y:S04]  /*16ab0*/  STL.64 [R1+0x610], R236 ;  /* 0x000610ec01007387 */ /* 0x000fe80000100a00 */
[----:B------:R-:W-:Y:S04]  /*16ac0*/  STL.64 [R1+0x618], R238 ;  /* 0x000618ee01007387 */ /* 0x000fe80000100a00 */
[----:B------:R-:W-:Y:S04]  /*16ad0*/  STL.64 [R1+0x600], R208 ;  /* 0x000600d001007387 */ /* 0x000fe80000100a00 */
[----:B------:R3:W-:Y:S04]  /*16ae0*/  STL.64 [R1+0x608], R210 ;  /* 0x000608d201007387 */ /* 0x0007e80000100a00 */
[----:B------:R-:W-:Y:S04]  /*16af0*/  STL.64 [R1+0x5d0], R204 ;  /* 0x0005d0cc01007387 */ /* 0x000fe80000100a00 */
[----:B------:R4:W-:Y:S01]  /*16b00*/  STL.64 [R1+0x5d8], R206 ;  /* 0x0005d8ce01007387 */ /* 0x0009e20000100a00 */
[C---:B---3--:R-:W-:Y:S03]  /*16b10*/  HMMA.1688.F32.TF32 R208, R244.reuse, R54, R220 ;  /* 0x00000036f4d0723c */ /* 0x048fe600000810dc */
[----:B------:R-:W-:Y:S04]  /*16b20*/  STL.64 [R1+0x5b0], R4 ;  /* 0x0005b00401007387 */ /* 0x000fe80000100a00 */
[----:B------:R3:W-:Y:S01]  /*16b30*/  STL.64 [R1+0x5b8], R6 ;  /* 0x0005b80601007387 */ /* 0x0007e20000100a00 */
[C---:B----4-:R-:W-:Y:S08]  /*16b40*/  HMMA.1688.F32.TF32 R204, R244.reuse, R50, R224 ;  /* 0x00000032f4cc723c */ /* 0x050ff000000810e0 */
[----:B---3--:R-:W-:Y:S01]  /*16b50*/  HMMA.1688.F32.TF32 R4, R244, R46, R228 ;  /* 0x0000002ef404723c */ /* 0x008fe200000810e4 */
[----:B------:R-:W-:-:S06]  /*16b60*/  IMAD.MOV.U32 R251, RZ, RZ, R3 ;  /* 0x000000fffffb7224 */ /* 0x000fcc00078e0003 */
[----:B------:R-:W-:Y:S04]  /*16b70*/  STL.64 [R1+0x590], R208 ;  /* 0x000590d001007387 */ /* 0x000fe80000100a00 */
[----:B------:R-:W-:Y:S04]  /*16b80*/  STL.64 [R1+0x598], R210 ;  /* 0x000598d201007387 */ /* 0x000fe80000100a00 */
[----:B------:R-:W-:Y:S04]  /*16b90*/  STL.64 [R1+0x560], R204 ;  /* 0x000560cc01007387 */ /* 0x000fe80000100a00 */
[----:B------:R3:W-:Y:S04]  /*16ba0*/  STL.64 [R1+0x568], R206 ;  /* 0x000568ce01007387 */ /* 0x0007e80000100a00 */
[----:B------:R-:W-:Y:S04]  /*16bb0*/  STL.64 [R1+0x530], R4 ;  /* 0x0005300401007387 */ /* 0x000fe80000100a00 */
[----:B------:R4:W-:Y:S01]  /*16bc0*/  STL.64 [R1+0x538], R6 ;  /* 0x0005380601007387 */ /* 0x0009e20000100a00 */
[C---:B---3--:R-:W-:Y:S08]  /*16bd0*/  HMMA.1688.F32.TF32 R204, R244.reuse, R42, R232 ;  /* 0x0000002af4cc723c */ /* 0x048ff000000810e8 */
[----:B----4-:R-:W-:Y:S11]  /*16be0*/  HMMA.1688.F32.TF32 R4, R244, R38, R248 ;  /* 0x00000026f404723c */ /* 0x010ff600000810f8 */
[----:B------:R-:W-:Y:S04]  /*16bf0*/  @!UPT UIADD3 URZ, URZ, URZ, URZ ;  /* 0x0000003f3f3ff290 */ /* 0x000fe8000fffe03f */
[----:B------:R-:W-:Y:S04]  /*16c00*/  STL.64 [R1+0x510], R204 ;  /* 0x000510cc01007387 */ /* 0x000fe80000100a00 */
[----:B------:R-:W-:Y:S04]  /*16c10*/  STL.64 [R1+0x518], R206 ;  /* 0x000518ce01007387 */ /* 0x000fe80000100a00 */
[----:B------:R3:W-:Y:S04]  /*16c20*/  STL.64 [R1+0x500], R4 ;  /* 0x0005000401007387 */ /* 0x0007e80000100a00 */
[----:B------:R4:W-:Y:S04]  /*16c30*/  STL.64 [R1+0x508], R6 ;  /* 0x0005080601007387 */ /* 0x0009e80000100a00 */
[----:B------:R-:W2:Y:S04]  /*16c40*/  LDL.LU.64 R54, [R1+0xd38] ;  /* 0x000d380001367983 */ /* 0x000ea80000300a00 */
[----:B------:R-:W2:Y:S04]  /*16c50*/  LDL.LU.64 R50, [R1+0xd30] ;  /* 0x000d300001327983 */ /* 0x000ea80000300a00 */
[----:B------:R-:W2:Y:S04]  /*16c60*/  LDL.LU.64 R46, [R1+0xd28] ;  /* 0x000d2800012e7983 */ /* 0x000ea80000300a00 */
[----:B------:R-:W2:Y:S01]  /*16c70*/  LDL.LU.64 R42, [R1+0xd20] ;  /* 0x000d2000012a7983 */ /* 0x000ea20000300a00 */
[----:B------:R-:W-:-:S03]  /*16c80*/  IMAD.MOV.U32 R9, RZ, RZ, 0x1f ;  /* 0x0000001fff097424 */ /* 0x000fc600078e00ff */
[----:B------:R-:W1:Y:S02]  /*16c90*/  S2R R13, SR_TID.X ;  /* 0x00000000000d7919 */ /* 0x000e640000002100 */
[----:B------:R-:W-:Y:S02]  /*16ca0*/  IADD3 R9, R9, c[0x0][0x180], RZ ;  /* 0x0000600009097a10 */ /* 0x000fe40007ffe0ff */
[----:B------:R-:W-:Y:S01]  /*16cb0*/  ISETP.GT.AND P1, PT, R2, RZ, PT ;  /* 0x000000ff0200720c */ /* 0x000fe20003f24270 */
[----:B------:R-:W2:Y:S01]  /*16cc0*/  LDL.LU.64 R38, [R1+0xcb8] ;  /* 0x000cb80001267983 */ /* 0x000ea20000300a00 */
[----:B------:R-:W-:Y:S02]  /*16cd0*/  SHF.R.S32.HI R3, RZ, 0x1f, R9 ;  /* 0x0000001fff037819 */ /* 0x000fe40000011409 */
[----:B---3--:R-:W-:Y:S01]  /*16ce0*/  SEL R4, RZ, 0x4, !P1 ;  /* 0x00000004ff047807 */ /* 0x008fe20004800000 */
[----:B------:R-:W3:Y:S01]  /*16cf0*/  LDL.LU.64 R24, [R1+0xcb0] ;  /* 0x000cb00001187983 */ /* 0x000ee20000300a00 */
[----:B------:R-:W-:-:S03]  /*16d00*/  LEA.HI R3, R3, R9, RZ, 0x5 ;  /* 0x0000000903037211 */ /* 0x000fc600078f28ff */
[----:B------:R-:W3:Y:S01]  /*16d10*/  LDL.LU.64 R10, [R1+0xca8] ;  /* 0x000ca800010a7983 */ /* 0x000ee20000300a00 */
[----:B------:R-:W-:-:S03]  /*16d20*/  SHF.R.S32.HI R3, RZ, 0x5, R3 ;  /* 0x00000005ff037819 */ /* 0x000fc60000011403 */
[----:B----4-:R-:W2:Y:S01]  /*16d30*/  LDL.LU.64 R6, [R1+0xca0] ;  /* 0x000ca00001067983 */ /* 0x010ea20000300a00 */
[----:B------:R-:W-:Y:S02]  /*16d40*/  IADD3 R3, R3, -0x1, RZ ;  /* 0xffffffff03037810 */ /* 0x000fe40007ffe0ff */
[----:B-1----:R-:W-:-:S04]  /*16d50*/  LOP3.LUT R249, R13, 0x7f, RZ, 0xc0, !PT ;  /* 0x0000007f0df97812 */ /* 0x002fc800078ec0ff */
[----:B------:R-:W-:Y:S02]  /*16d60*/  SHF.L.U32 R9, R249, 0x2, RZ ;  /* 0x00000002f9097819 */ /* 0x000fe400000006ff */
[----:B------:R-:W-:Y:S01]  /*16d70*/  ISETP.GE.AND P0, PT, R8, R3, PT ;  /* 0x000000030800720c */ /* 0x000fe20003f06270 */
[----:B------:R-:W-:-:S03]  /*16d80*/  IMAD.MOV.U32 R3, RZ, RZ, c[0x0][0x188] ;  /* 0x00006200ff037624 */ /* 0x000fc600078e00ff */
[----:B------:R-:W-:Y:S01]  /*16d90*/  SEL R4, R4, RZ, !P0 ;  /* 0x000000ff04047207 */ /* 0x000fe20004000000 */
[----:B------:R-:W-:-:S03]  /*16da0*/  IMAD.SHL.U32 R3, R3, 0x20, RZ ;  /* 0x0000002003037824 */ /* 0x000fc600078e00ff */
[----:B------:R-:W-:Y:S01]  /*16db0*/  ISETP.NE.U32.AND P6, PT, R4, RZ, PT ;  /* 0x000000ff0400720c */ /* 0x000fe20003fc5070 */
[----:B------:R-:W-:Y:S01]  /*16dc0*/  BAR.SYNC.DEFER_BLOCKING 0x0 ;  /* 0x0000000000007b1d */ /* 0x000fe20000010000 */
[----:B--2---:R-:W-:-:S04]  /*16dd0*/  IMAD.WIDE R54, R3, 0x4, R54 ;  /* 0x0000000403367825 */ /* 0x004fc800078e0236 */
[C---:B------:R-:W-:Y:S01]  /*16de0*/  IMAD.WIDE R50, R3.reuse, 0x4, R50 ;  /* 0x0000000403327825 */ /* 0x040fe200078e0232 */
[----:B------:R1:W-:Y:S03]  /*16df0*/  STL.64 [R1+0xd38], R54 ;  /* 0x000d383601007387 */ /* 0x0003e60000100a00 */
[C---:B------:R-:W-:Y:S01]  /*16e00*/  IMAD.WIDE R46, R3.reuse, 0x4, R46 ;  /* 0x00000004032e7825 */ /* 0x040fe200078e022e */
[----:B------:R2:W-:Y:S03]  /*16e10*/  STL.64 [R1+0xd30], R50 ;  /* 0x000d303201007387 */ /* 0x0005e60000100a00 */
[----:B------:R-:W-:Y:S01]  /*16e20*/  IMAD.WIDE R42, R3, 0x4, R42 ;  /* 0x00000004032a7825 */ /* 0x000fe200078e022a */
[----:B------:R1:W-:Y:S04]  /*16e30*/  STL.64 [R1+0xd28], R46 ;  /* 0x000d282e01007387 */ /* 0x0003e80000100a00 */
[----:B------:R1:W-:Y:S04]  /*16e40*/  STL.64 [R1+0xd20], R42 ;  /* 0x000d202a01007387 */ /* 0x0003e80000100a00 */
[----:B------:R-:W4:Y:S04]  /*16e50*/  LDL.LU.64 R202, [R1+0xc38] ;  /* 0x000c380001ca7983 */ /* 0x000f280000300a00 */
[----:B------:R-:W4:Y:S04]  /*16e60*/  LDL.LU.64 R66, [R1+0xc30] ;  /* 0x000c300001427983 */ /* 0x000f280000300a00 */
[----:B------:R-:W4:Y:S04]  /*16e70*/  LDL.LU.64 R62, [R1+0xc28] ;  /* 0x000c2800013e7983 */ /* 0x000f280000300a00 */
[----:B------:R-:W-:Y:S01]  /*16e80*/  @!PT LDS RZ, [RZ] ;  /* 0x00000000fffff984 */ /* 0x000fe20000000800 */
[----:B------:R-:W-:Y:S01]  /*16e90*/  @!PT LDS RZ, [RZ] ;  /* 0x00000000fffff984 */ /* 0x000fe20000000800 */
[----:B------:R-:W-:Y:S01]  /*16ea0*/  @!PT LDS RZ, [RZ] ;  /* 0x00000000fffff984 */ /* 0x000fe20000000800 */
[----:B------:R1:W-:Y:S04]  /*16eb0*/  LDGSTS.E [R9], [R54.64], P6 ;  /* 0x0000000036097fae */ /* 0x0003e8000b121844 */
[----:B------:R-:W4:Y:S04]  /*16ec0*/  LDL.LU.64 R58, [R1+0xc20] ;  /* 0x000c2000013a7983 */ /* 0x000f280000300a00 */
[----:B------:R2:W-:Y:S04]  /*16ed0*/  LDGSTS.E [R9+0x200], [R50.64], P6 ;  /* 0x0020000032097fae */ /* 0x0005e8000b121844 */
[----:B-1----:R-:W4:Y:S04]  /*16ee0*/  LDL.LU.64 R54, [R1+0xbb8] ;  /* 0x000bb80001367983 */ /* 0x002f280000300a00 */
[----:B------:R1:W-:Y:S04]  /*16ef0*/  LDGSTS.E [R9+0x400], [R46.64], P6 ;  /* 0x004000002e097fae */ /* 0x0003e8000b121844 */
[----:B--2---:R-:W2:Y:S04]  /*16f00*/  LDL.LU.64 R50, [R1+0xbb0] ;  /* 0x000bb00001327983 */ /* 0x004ea80000300a00 */
[----:B------:R3:W-:Y:S04]  /*16f10*/  LDGSTS.E [R9+0x600], [R42.64], P6 ;  /* 0x006000002a097fae */ /* 0x0007e8000b121844 */
[----:B-1----:R-:W2:Y:S04]  /*16f20*/  LDL.LU.64 R46, [R1+0xba8] ;  /* 0x000ba800012e7983 */ /* 0x002ea80000300a00 */
[----:B---3--:R-:W3:Y:S01]  /*16f30*/  LDL.LU.64 R42, [R1+0xba0] ;  /* 0x000ba000012a7983 */ /* 0x008ee20000300a00 */
[----:B------:R-:W-:-:S04]  /*16f40*/  ISETP.GT.AND P1, PT, R2, 0x4, PT ;  /* 0x000000040200780c */ /* 0x000fc80003f24270 */
[----:B------:R-:W-:Y:S02]  /*16f50*/  SEL R4, RZ, 0x4, !P1 ;  /* 0x00000004ff047807 */ /* 0x000fe40004800000 */
[----:B------:R-:W-:Y:S02]  /*16f60*/  ISETP.GT.AND P2, PT, R2, 0x8, PT ;  /* 0x000000080200780c */ /* 0x000fe40003f44270 */
[----:B------:R-:W-:-:S04]  /*16f70*/  SEL R4, R4, RZ, !P0 ;  /* 0x000000ff04047207 */ /* 0x000fc80004000000 */
[----:B------:R-:W-:Y:S02]  /*16f80*/  ISETP.NE.U32.AND P1, PT, R4, RZ, PT ;  /* 0x000000ff0400720c */ /* 0x000fe40003f25070 */
[----:B------:R-:W-:Y:S01]  /*16f90*/  SEL R4, RZ, 0x4, !P2 ;  /* 0x00000004ff047807 */ /* 0x000fe20005000000 */
[C---:B------:R-:W-:Y:S01]  /*16fa0*/  IMAD.WIDE R38, R3.reuse, 0x4, R38 ;  /* 0x0000000403267825 */ /* 0x040fe200078e0226 */
[----:B------:R-:W-:Y:S02]  /*16fb0*/  ISETP.GT.AND P3, PT, R2, 0xc, PT ;  /* 0x0000000c0200780c */ /* 0x000fe40003f64270 */
[----:B------:R-:W-:Y:S01]  /*16fc0*/  SEL R4, R4, RZ, !P0 ;  /* 0x000000ff04047207 */ /* 0x000fe20004000000 */
[----:B------:R-:W-:-:S03]  /*16fd0*/  IMAD.WIDE R24, R3, 0x4, R24 ;  /* 0x0000000403187825 */ /* 0x000fc600078e0218 */
[----:B------:R-:W-:Y:S01]  /*16fe0*/  ISETP.NE.U32.AND P2, PT, R4, RZ, PT ;  /* 0x000000ff0400720c */ /* 0x000fe20003f45070 */
[C---:B------:R-:W-:Y:S01]  /*16ff0*/  IMAD.WIDE R10, R3.reuse, 0x4, R10 ;  /* 0x00000004030a7825 */ /* 0x040fe200078e020a */
[----:B------:R-:W-:Y:S01]  /*17000*/  SEL R4, RZ, 0x4, !P3 ;  /* 0x00000004ff047807 */ /* 0x000fe20005800000 */
[----:B------:R1:W-:Y:S02]  /*17010*/  STL.64 [R1+0xcb8], R38 ;  /* 0x000cb82601007387 */ /* 0x0003e40000100a00 */
[----:B------:R-:W-:Y:S01]  /*17020*/  IMAD.WIDE R6, R3, 0x4, R6 ;  /* 0x0000000403067825 */ /* 0x000fe200078e0206 */
[----:B------:R-:W-:Y:S01]  /*17030*/  SEL R4, R4, RZ, !P0 ;  /* 0x000000ff04047207 */ /* 0x000fe20004000000 */
[----:B------:R1:W-:Y:S04]  /*17040*/  STL.64 [R1+0xcb0], R24 ;  /* 0x000cb01801007387 */ /* 0x0003e80000100a00 */
[----:B------:R1:W-:Y:S01]  /*17050*/  STL.64 [R1+0xca8], R10 ;  /* 0x000ca80a01007387 */ /* 0x0003e20000100a00 */
[----:B------:R-:W-:-:S03]  /*17060*/  ISETP.NE.U32.AND P3, PT, R4, RZ, PT ;  /* 0x000000ff0400720c */ /* 0x000fc60003f65070 */
[----:B------:R1:W-:Y:S04]  /*17070*/  LDGSTS.E [R9+0x2000], [R38.64], P1 ;  /* 0x0200000026097fae */ /* 0x0003e80008921844 */
[----:B------:R1:W-:Y:S04]  /*17080*/  STL.64 [R1+0xca0], R6 ;  /* 0x000ca00601007387 */ /* 0x0003e80000100a00 */
[----:B------:R1:W-:Y:S04]  /*17090*/  LDGSTS.E [R9+0x2200], [R24.64], P1 ;  /* 0x0220000018097fae */ /* 0x0003e80008921844 */
[----:B-1----:R-:W3:Y:S04]  /*170a0*/  LDL.LU.64 R38, [R1+0xb38] ;  /* 0x000b380001267983 */ /* 0x002ee80000300a00 */
[----:B------:R1:W-:Y:S04]  /*170b0*/  LDGSTS.E [R9+0x2400], [R10.64], P1 ;  /* 0x024000000a097fae */ /* 0x0003e80008921844 */
[----:B------:R-:W3:Y:S04]  /*170c0*/  LDL.LU.64 R24, [R1+0xb30] ;  /* 0x000b300001187983 */ /* 0x000ee80000300a00 */
[----:B------:R1:W-:Y:S04]  /*170d0*/  LDGSTS.E [R9+0x2600], [R6.64], P1 ;  /* 0x0260000006097fae */ /* 0x0003e80008921844 */
[----:B-1----:R-:W3:Y:S04]  /*170e0*/  LDL.LU.64 R10, [R1+0xb28] ;  /* 0x000b2800010a7983 */ /* 0x002ee80000300a00 */
[----:B------:R-:W3:Y:S01]  /*170f0*/  LDL.LU.64 R6, [R1+0xb20] ;  /* 0x000b200001067983 */ /* 0x000ee20000300a00 */
[----:B----4-:R-:W-:-:S04]  /*17100*/  IMAD.WIDE R202, R3, 0x4, R202 ;  /* 0x0000000403ca7825 */ /* 0x010fc800078e02ca */
[C---:B------:R-:W-:Y:S01]  /*17110*/  IMAD.WIDE R66, R3.reuse, 0x4, R66 ;  /* 0x0000000403427825 */ /* 0x040fe200078e0242 */
[----:B------:R1:W-:Y:S03]  /*17120*/  STL.64 [R1+0xc38], R202 ;  /* 0x000c38ca01007387 */ /* 0x0003e60000100a00 */
[C---:B------:R-:W-:Y:S01]  /*17130*/  IMAD.WIDE R62, R3.reuse, 0x4, R62 ;  /* 0x00000004033e7825 */ /* 0x040fe200078e023e */
[----:B------:R4:W-:Y:S03]  /*17140*/  STL.64 [R1+0xc30], R66 ;  /* 0x000c304201007387 */ /* 0x0009e60000100a00 */
[C---:B------:R-:W-:Y:S01]  /*17150*/  IMAD.WIDE R58, R3.reuse, 0x4, R58 ;  /* 0x00000004033a7825 */ /* 0x040fe200078e023a */
[----:B------:R1:W-:Y:S03]  /*17160*/  STL.64 [R1+0xc28], R62 ;  /* 0x000c283e01007387 */ /* 0x0003e60000100a00 */
[C---:B------:R-:W-:Y:S01]  /*17170*/  IMAD.WIDE R54, R3.reuse, 0x4, R54 ;  /* 0x0000000403367825 */ /* 0x040fe200078e0236 */
[----:B------:R1:W-:Y:S03]  /*17180*/  STL.64 [R1+0xc20], R58 ;  /* 0x000c203a01007387 */ /* 0x0003e60000100a00 */
[C---:B--2---:R-:W-:Y:S01]  /*17190*/  IMAD.WIDE R50, R3.reuse, 0x4, R50 ;  /* 0x0000000403327825 */ /* 0x044fe200078e0232 */
[----:B------:R2:W-:Y:S03]  /*171a0*/  STL.64 [R1+0xbb8], R54 ;  /* 0x000bb83601007387 */ /* 0x0005e60000100a00 */
[C---:B------:R-:W-:Y:S01]  /*171b0*/  IMAD.WIDE R46, R3.reuse, 0x4, R46 ;  /* 0x00000004032e7825 */ /* 0x040fe200078e022e */
[----:B------:R1:W-:Y:S03]  /*171c0*/  STL.64 [R1+0xbb0], R50 ;  /* 0x000bb03201007387 */ /* 0x0003e60000100a00 */
[----:B---3--:R-:W-:Y:S01]  /*171d0*/  IMAD.WIDE R42, R3, 0x4, R42 ;  /* 0x00000004032a7825 */ /* 0x008fe200078e022a */
[----:B------:R2:W-:Y:S04]  /*171e0*/  STL.64 [R1+0xba8], R46 ;  /* 0x000ba82e01007387 */ /* 0x0005e80000100a00 */
[----:B------:R1:W-:Y:S04]  /*171f0*/  LDGSTS.E [R9+0x4000], [R202.64], P2 ;  /* 0x04000000ca097fae */ /* 0x0003e80009121844 */
[----:B------:R2:W-:Y:S04]  /*17200*/  STL.64 [R1+0xba0], R42 ;  /* 0x000ba02a01007387 */ /* 0x0005e80000100a00 */
[----:B------:R4:W-:Y:S04]  /*17210*/  LDGSTS.E [R9+0x4200], [R66.64], P2 ;  /* 0x0420000042097fae */ /* 0x0009e80009121844 */
[----:B-1----:R-:W3:Y:S04]  /*17220*/  LDL.LU.64 R202, [R1+0xab8] ;  /* 0x000ab80001ca7983 */ /* 0x002ee80000300a00 */
[----:B------:R1:W-:Y:S04]  /*17230*/  LDGSTS.E [R9+0x4400], [R62.64], P2 ;  /* 0x044000003e097fae */ /* 0x0003e80009121844 */
[----:B----4-:R-:W4:Y:S04]  /*17240*/  LDL.LU.64 R66, [R1+0xab0] ;  /* 0x000ab00001427983 */ /* 0x010f280000300a00 */
[----:B------:R2:W-:Y:S04]  /*17250*/  LDGSTS.E [R9+0x4600], [R58.64], P2 ;  /* 0x046000003a097fae */ /* 0x0005e80009121844 */
[----:B-1----:R-:W4:Y:S04]  /*17260*/  LDL.LU.64 R62, [R1+0xaa8] ;  /* 0x000aa800013e7983 */ /* 0x002f280000300a00 */
[----:B------:R1:W-:Y:S04]  /*17270*/  LDGSTS.E [R9+0x6000], [R54.64], P3 ;  /* 0x0600000036097fae */ /* 0x0003e80009921844 */
[----:B--2---:R-:W2:Y:S04]  /*17280*/  LDL.LU.64 R58, [R1+0xaa0] ;  /* 0x000aa000013a7983 */ /* 0x004ea80000300a00 */
[----:B------:R1:W-:Y:S04]  /*17290*/  LDGSTS.E [R9+0x6200], [R50.64], P3 ;  /* 0x0620000032097fae */ /* 0x0003e80009921844 */
[----:B-1----:R-:W2:Y:S04]  /*172a0*/  LDL.LU.64 R54, [R1+0xa38] ;  /* 0x000a380001367983 */ /* 0x002ea80000300a00 */
[----:B------:R1:W-:Y:S04]  /*172b0*/  LDGSTS.E [R9+0x6400], [R46.64], P3 ;  /* 0x064000002e097fae */ /* 0x0003e80009921844 */
[----:B------:R-:W2:Y:S01]  /*172c0*/  LDL.LU.64 R50, [R1+0xa30] ;  /* 0x000a300001327983 */ /* 0x000ea20000300a00 */
[----:B------:R-:W-:-:S02]  /*172d0*/  ISETP.GT.AND P4, PT, R2, 0x10, PT ;  /* 0x000000100200780c */ /* 0x000fc40003f84270 */
[----:B------:R-:W-:Y:S01]  /*172e0*/  ISETP.GT.AND P5, PT, R2, 0x14, PT ;  /* 0x000000140200780c */ /* 0x000fe20003fa4270 */
[----:B------:R1:W-:Y:S04]  /*172f0*/  LDGSTS.E [R9+0x6600], [R42.64], P3 ;  /* 0x066000002a097fae */ /* 0x0003e80009921844 */
[----:B-1----:R-:W2:Y:S01]  /*17300*/  LDL.LU.64 R46, [R1+0xa28] ;  /* 0x000a2800012e7983 */ /* 0x002ea20000300a00 */
[----:B------:R-:W-:-:S04]  /*17310*/  SEL R5, RZ, 0x4, !P4 ;  /* 0x00000004ff057807 */ /* 0x000fc80006000000 */
[----:B------:R-:W-:Y:S02]  /*17320*/  SEL R5, R5, RZ, !P0 ;  /* 0x000000ff05057207 */ /* 0x000fe40004000000 */
[----:B------:R-:W-:Y:S01]  /*17330*/  SEL R4, RZ, 0x4, !P5 ;  /* 0x00000004ff047807 */ /* 0x000fe20006800000 */
[----:B------:R-:W2:Y:S01]  /*17340*/  LDL.LU.64 R42, [R1+0xa20] ;  /* 0x000a2000012a7983 */ /* 0x000ea20000300a00 */
[----:B------:R-:W-:Y:S01]  /*17350*/  ISETP.NE.U32.AND P4, PT, R5, RZ, PT ;  /* 0x000000ff0500720c */ /* 0x000fe20003f85070 */
[----:B------:R-:W-:Y:S01]  /*17360*/  IMAD.WIDE R38, R3, 0x4, R38 ;  /* 0x0000000403267825 */ /* 0x000fe200078e0226 */
[----:B------:R-:W-:-:S03]  /*17370*/  SEL R4, R4, RZ, !P0 ;  /* 0x000000ff04047207 */ /* 0x000fc60004000000 */
[C---:B------:R-:W-:Y:S01]  /*17380*/  IMAD.WIDE R24, R3.reuse, 0x4, R24 ;  /* 0x0000000403187825 */ /* 0x040fe200078e0218 */
[----:B------:R1:W-:Y:S03]  /*17390*/  STL.64 [R1+0xb38], R38 ;  /* 0x000b382601007387 */ /* 0x0003e60000100a00 */
[----:B------:R-:W-:Y:S01]  /*173a0*/  IMAD.WIDE R10, R3, 0x4, R10 ;  /* 0x00000004030a7825 */ /* 0x000fe200078e020a */
[----:B------:R-:W-:-:S03]  /*173b0*/  ISETP.NE.U32.AND P5, PT, R4, RZ, PT ;  /* 0x000000ff0400720c */ /* 0x000fc60003fa5070 */
[C---:B------:R-:W-:Y:S01]  /*173c0*/  IMAD.WIDE R6, R3.reuse, 0x4, R6 ;  /* 0x0000000403067825 */ /* 0x040fe200078e0206 */
[----:B------:R1:W-:Y:S04]  /*173d0*/  STL.64 [R1+0xb30], R24 ;  /* 0x000b301801007387 */ /* 0x0003e80000100a00 */
[----:B------:R1:W-:Y:S04]  /*173e0*/  STL.64 [R1+0xb28], R10 ;  /* 0x000b280a01007387 */ /* 0x0003e80000100a00 */
[----:B------:R1:W-:Y:S04]  /*173f0*/  LDGSTS.E [R9+0x8000], [R38.64], P4 ;  /* 0x0800000026097fae */ /* 0x0003e8000a121844 */
[----:B------:R1:W-:Y:S04]  /*17400*/  STL.64 [R1+0xb20], R6 ;  /* 0x000b200601007387 */ /* 0x0003e80000100a00 */
[----:B------:R1:W-:Y:S04]  /*17410*/  LDGSTS.E [R9+0x8200], [R24.64], P4 ;  /* 0x0820000018097fae */ /* 0x0003e8000a121844 */
[----:B-1----:R-:W2:Y:S04]  /*17420*/  LDL.LU.64 R38, [R1+0x9b8] ;  /* 0x0009b80001267983 */ /* 0x002ea80000300a00 */
[----:B------:R1:W-:Y:S04]  /*17430*/  LDGSTS.E [R9+0x8400], [R10.64], P4 ;  /* 0x084000000a097fae */ /* 0x0003e8000a121844 */
[----:B------:R-:W2:Y:S04]  /*17440*/  LDL.LU.64 R24, [R1+0x9b0] ;  /* 0x0009b00001187983 */ /* 0x000ea80000300a00 */
[----:B------:R1:W-:Y:S04]  /*17450*/  LDGSTS.E [R9+0x8600], [R6.64], P4 ;  /* 0x0860000006097fae */ /* 0x0003e8000a121844 */
[----:B-1----:R-:W2:Y:S04]  /*17460*/  LDL.LU.64 R10, [R1+0x9a8] ;  /* 0x0009a800010a7983 */ /* 0x002ea80000300a00 */
[----:B------:R-:W2:Y:S01]  /*17470*/  LDL.LU.64 R6, [R1+0x9a0] ;  /* 0x0009a00001067983 */ /* 0x000ea20000300a00 */
[----:B---3--:R-:W-:-:S04]  /*17480*/  IMAD.WIDE R202, R3, 0x4, R202 ;  /* 0x0000000403ca7825 */ /* 0x008fc800078e02ca */
[C---:B----4-:R-:W-:Y:S01]  /*17490*/  IMAD.WIDE R66, R3.reuse, 0x4, R66 ;  /* 0x0000000403427825 */ /* 0x050fe200078e0242 */
[----:B------:R1:W-:Y:S03]  /*174a0*/  STL.64 [R1+0xab8], R202 ;  /* 0x000ab8ca01007387 */ /* 0x0003e60000100a00 */
[C---:B------:R-:W-:Y:S01]  /*174b0*/  IMAD.WIDE R62, R3.reuse, 0x4, R62 ;  /* 0x00000004033e7825 */ /* 0x040fe200078e023e */
[----:B------:R3:W-:Y:S03]  /*174c0*/  STL.64 [R1+0xab0], R66 ;  /* 0x000ab04201007387 */ /* 0x0007e60000100a00 */
[C---:B--2---:R-:W-:Y:S01]  /*174d0*/  IMAD.WIDE R58, R3.reuse, 0x4, R58 ;  /* 0x00000004033a7825 */ /* 0x044fe200078e023a */
[----:B------:R3:W-:Y:S03]  /*174e0*/  STL.64 [R1+0xaa8], R62 ;  /* 0x000aa83e01007387 */ /* 0x0007e60000100a00 */
[C---:B------:R-:W-:Y:S01]  /*174f0*/  IMAD.WIDE R54, R3.reuse, 0x4, R54 ;  /* 0x0000000403367825 */ /* 0x040fe200078e0236 */
[----:B------:R4:W-:Y:S03]  /*17500*/  STL.64 [R1+0xaa0], R58 ;  /* 0x000aa03a01007387 */ /* 0x0009e60000100a00 */
[C---:B------:R-:W-:Y:S01]  /*17510*/  IMAD.WIDE R50, R3.reuse, 0x4, R50 ;  /* 0x0000000403327825 */ /* 0x040fe200078e0232 */
[----:B------:R1:W-:Y:S03]  /*17520*/  STL.64 [R1+0xa38], R54 ;  /* 0x000a383601007387 */ /* 0x0003e60000100a00 */
[C---:B------:R-:W-:Y:S01]  /*17530*/  IMAD.WIDE R46, R3.reuse, 0x4, R46 ;  /* 0x00000004032e7825 */ /* 0x040fe200078e022e */
[----:B------:R1:W-:Y:S04]  /*17540*/  STL.64 [R1+0xa30], R50 ;  /* 0x000a303201007387 */ /* 0x0003e80000100a00 */
[----:B------:R1:W-:Y:S04]  /*17550*/  LDGSTS.E [R9+0xa000], [R202.64], P5 ;  /* 0x0a000000ca097fae */ /* 0x0003e8000a921844 */
[----:B------:R3:W-:Y:S01]  /*17560*/  STL.64 [R1+0xa28], R46 ;  /* 0x000a282e01007387 */ /* 0x0007e20000100a00 */
[----:B------:R-:W-:Y:S01]  /*17570*/  ISETP.GT.AND P6, PT, R2, 0x18, PT ;  /* 0x000000180200780c */ /* 0x000fe20003fc4270 */
[----:B------:R-:W-:-:S02]  /*17580*/  IMAD.WIDE R42, R3, 0x4, R42 ;  /* 0x00000004032a7825 */ /* 0x000fc400078e022a */
[----:B------:R3:W-:Y:S04]  /*17590*/  LDGSTS.E [R9+0xa200], [R66.64], P5 ;  /* 0x0a20000042097fae */ /* 0x0007e8000a921844 */
[----:B-1----:R-:W2:Y:S01]  /*175a0*/  LDL.LU.64 R202, [R1+0xd18] ;  /* 0x000d180001ca7983 */ /* 0x002ea20000300a00 */
[----:B------:R-:W-:-:S03]  /*175b0*/  SEL R4, RZ, 0x4, !P6 ;  /* 0x00000004ff047807 */ /* 0x000fc60007000000 */
[----:B------:R1:W-:Y:S01]  /*175c0*/  LDGSTS.E [R9+0xa400], [R62.64], P5 ;  /* 0x0a4000003e097fae */ /* 0x0003e2000a921844 */
[----:B------:R-:W-:Y:S02]  /*175d0*/  SEL R4, R4, RZ, !P0 ;  /* 0x000000ff04047207 */ /* 0x000fe40004000000 */
[----:B------:R-:W-:Y:S01]  /*175e0*/  ISETP.GT.AND P6, PT, R2, 0x1c, PT ;  /* 0x0000001c0200780c */ /* 0x000fe20003fc4270 */
[----:B------:R1:W-:Y:S01]  /*175f0*/  STL.64 [R1+0xa20], R42 ;  /* 0x000a202a01007387 */ /* 0x0003e20000100a00 */
[----:B------:R-:W-:Y:S02]  /*17600*/  ISETP.NE.U32.AND P1, PT, R4, RZ, PT ;  /* 0x000000ff0400720c */ /* 0x000fe40003f25070 */
[----:B------:R-:W-:Y:S01]  /*17610*/  SEL R4, RZ, 0x4, !P6 ;  /* 0x00000004ff047807 */ /* 0x000fe20007000000 */
[----:B---3--:R-:W3:Y:S01]  /*17620*/  LDL.LU.64 R66, [R1+0xd10] ;  /* 0x000d100001427983 */ /* 0x008ee20000300a00 */
[----:B------:R-:W-:Y:S02]  /*17630*/  ISETP.GT.AND P6, PT, R2, 0x1, PT ;  /* 0x000000010200780c */ /* 0x000fe40003fc4270 */
[----:B------:R-:W-:Y:S01]  /*17640*/  SEL R4, R4, RZ, !P0 ;  /* 0x000000ff04047207 */ /* 0x000fe20004000000 */
[----:B------:R4:W-:Y:S01]  /*17650*/  LDGSTS.E [R9+0xa600], [R58.64], P5 ;  /* 0x0a6000003a097fae */ /* 0x0009e2000a921844 */
[----:B------:R-:W-:-:S03]  /*17660*/  SEL R5, RZ, 0x4, !P6 ;  /* 0x00000004ff057807 */ /* 0x000fc60007000000 */
[----:B-1----:R-:W3:Y:S01]  /*17670*/  LDL.LU.64 R62, [R1+0xd08] ;  /* 0x000d0800013e7983 */ /* 0x002ee20000300a00 */
[----:B------:R-:W-:-:S03]  /*17680*/  ISETP.NE.U32.AND P6, PT, R4, RZ, PT ;  /* 0x000000ff0400720c */ /* 0x000fc60003fc5070 */
[----:B------:R1:W-:Y:S04]  /*17690*/  LDGSTS.E [R9+0xc000], [R54.64], P1 ;  /* 0x0c00000036097fae */ /* 0x0003e80008921844 */
[----:B----4-:R-:W2:Y:S04]  /*176a0*/  LDL.LU.64 R58, [R1+0xd00] ;  /* 0x000d0000013a7983 */ /* 0x010ea80000300a00 */
[----:B------:R1:W-:Y:S04]  /*176b0*/  LDGSTS.E [R9+0xc200], [R50.64], P1 ;  /* 0x0c20000032097fae */ /* 0x0003e80008921844 */
[----:B-1----:R-:W2:Y:S04]  /*176c0*/  LDL.LU.64 R54, [R1+0xc98] ;  /* 0x000c980001367983 */ /* 0x002ea80000300a00 */
[----:B------:R1:W-:Y:S04]  /*176d0*/  LDGSTS.E [R9+0xc400], [R46.64], P1 ;  /* 0x0c4000002e097fae */ /* 0x0003e80008921844 */
[----:B------:R-:W2:Y:S04]  /*176e0*/  LDL.LU.64 R50, [R1+0xc90] ;  /* 0x000c900001327983 */ /* 0x000ea80000300a00 */
[----:B------:R1:W-:Y:S04]  /*176f0*/  LDGSTS.E [R9+0xc600], [R42.64], P1 ;  /* 0x0c6000002a097fae */ /* 0x0003e80008921844 */
[----:B-1----:R-:W2:Y:S01]  /*17700*/  LDL.LU.64 R46, [R1+0xc88] ;  /* 0x000c8800012e7983 */ /* 0x002ea20000300a00 */
[----:B------:R-:W-:Y:S01]  /*17710*/  IMAD.WIDE R38, R3, 0x4, R38 ;  /* 0x0000000403267825 */ /* 0x000fe200078e0226 */
[----:B------:R-:W-:-:S03]  /*17720*/  LOP3.LUT R13, R13, 0x7f, RZ, 0xc0, !PT ;  /* 0x0000007f0d0d7812 */ /* 0x000fc600078ec0ff */
[C---:B------:R-:W-:Y:S01]  /*17730*/  IMAD.WIDE R24, R3.reuse, 0x4, R24 ;  /* 0x0000000403187825 */ /* 0x040fe200078e0218 */
[----:B------:R1:W-:Y:S04]  /*17740*/  LDGSTS.E [R9+0xe000], [R38.64], P6 ;  /* 0x0e00000026097fae */ /* 0x0003e8000b121844 */
[----:B------:R-:W2:Y:S01]  /*17750*/  LDL.LU.64 R42, [R1+0xc80] ;  /* 0x000c8000012a7983 */ /* 0x000ea20000300a00 */
[----:B------:R-:W-:-:S04]  /*17760*/  IMAD.WIDE R10, R3, 0x4, R10 ;  /* 0x00000004030a7825 */ /* 0x000fc800078e020a */
[----:B------:R-:W-:Y:S01]  /*17770*/  IMAD.WIDE R6, R3, 0x4, R6 ;  /* 0x0000000403067825 */ /* 0x000fe200078e0206 */
[----:B------:R1:W-:Y:S03]  /*17780*/  STL.64 [R1+0x9b8], R38 ;  /* 0x0009b82601007387 */ /* 0x0003e60000100a00 */
[----:B------:R-:W-:Y:S01]  /*17790*/  IMAD.SHL.U32 R13, R13, 0x4, RZ ;  /* 0x000000040d0d7824 */ /* 0x000fe200078e00ff */
[----:B------:R1:W-:Y:S04]  /*177a0*/  STL.64 [R1+0x9b0], R24 ;  /* 0x0009b01801007387 */ /* 0x0003e80000100a00 */
[----:B------:R1:W-:Y:S04]  /*177b0*/  STL.64 [R1+0x9a8], R10 ;  /* 0x0009a80a01007387 */ /* 0x0003e80000100a00 */
[----:B------:R1:W-:Y:S04]  /*177c0*/  STL.64 [R1+0x9a0], R6 ;  /* 0x0009a00601007387 */ /* 0x0003e80000100a00 */
[----:B------:R1:W-:Y:S04]  /*177d0*/  LDGSTS.E [R9+0xe200], [R24.64], P6 ;  /* 0x0e20000018097fae */ /* 0x0003e8000b121844 */
[----:B------:R1:W-:Y:S04]  /*177e0*/  LDGSTS.E [R9+0xe400], [R10.64], P6 ;  /* 0x0e4000000a097fae */ /* 0x0003e8000b121844 */
[----:B-1----:R-:W2:Y:S04]  /*177f0*/  LDL.LU.64 R38, [R1+0xc18] ;  /* 0x000c180001267983 */ /* 0x002ea80000300a00 */
[----:B------:R-:W2:Y:S01]  /*17800*/  LDL.LU.64 R24, [R1+0xc10] ;  /* 0x000c100001187983 */ /* 0x000ea20000300a00 */
[----:B------:R-:W-:-:S03]  /*17810*/  LOP3.LUT R10, R13, 0x20, RZ, 0x3c, !PT ;  /* 0x000000200d0a7812 */ /* 0x000fc600078e3cff */
[----:B------:R1:W-:Y:S04]  /*17820*/  LDGSTS.E [R9+0xe600], [R6.64], P6 ;  /* 0x0e60000006097fae */ /* 0x0003e8000b121844 */
[----:B------:R-:W2:Y:S02]  /*17830*/  LDL.LU.64 R12, [R1+0xc08] ;  /* 0x000c0800010c7983 */ /* 0x000ea40000300a00 */
[----:B--2---:R-:W-:-:S05]  /*17840*/  IMAD.WIDE R202, R3, 0x4, R202 ;  /* 0x0000000403ca7825 */ /* 0x004fca00078e02ca */
[----:B------:R2:W-:Y:S04]  /*17850*/  STL.64 [R1+0xd18], R202 ;  /* 0x000d18ca01007387 */ /* 0x0005e80000100a00 */
[----:B-1----:R-:W4:Y:S01]  /*17860*/  LDL.LU.64 R6, [R1+0xc00] ;  /* 0x000c000001067983 */ /* 0x002f220000300a00 */
[----:B------:R-:W-:Y:S02]  /*17870*/  SEL R4, R5, RZ, !P0 ;  /* 0x000000ff05047207 */ /* 0x000fe40004000000 */
[----:B------:R-:W-:Y:S02]  /*17880*/  ISETP.GT.AND P3, PT, R2, 0x5, PT ;  /* 0x000000050200780c */ /* 0x000fe40003f64270 */
[----:B------:R-:W-:Y:S02]  /*17890*/  ISETP.NE.U32.AND P2, PT, R4, RZ, PT ;  /* 0x000000ff0400720c */ /* 0x000fe40003f45070 */
[----:B------:R-:W-:Y:S01]  /*178a0*/  SEL R4, RZ, 0x4, !P3 ;  /* 0x00000004ff047807 */ /* 0x000fe20005800000 */
[----:B---3--:R-:W-:-:S03]  /*178b0*/  IMAD.WIDE R66, R3, 0x4, R66 ;  /* 0x0000000403427825 */ /* 0x008fc600078e0242 */
[----:B------:R-:W-:Y:S01]  /*178c0*/  SEL R4, R4, RZ, !P0 ;  /* 0x000000ff04047207 */ /* 0x000fe20004000000 */
[C---:B------:R-:W-:Y:S01]  /*178d0*/  IMAD.WIDE R62, R3.reuse, 0x4, R62 ;  /* 0x00000004033e7825 */ /* 0x040fe200078e023e */
[----:B------:R-:W-:Y:S02]  /*178e0*/  ISETP.GT.AND P3, PT, R2, 0x9, PT ;  /* 0x000000090200780c */ /* 0x000fe40003f64270 */
[----:B------:R-:W-:Y:S01]  /*178f0*/  ISETP.NE.U32.AND P4, PT, R4, RZ, PT ;  /* 0x000000ff0400720c */ /* 0x000fe20003f85070 */
[----:B------:R1:W-:Y:S01]  /*17900*/  STL.64 [R1+0xd10], R66 ;  /* 0x000d104201007387 */ /* 0x0003e20000100a00 */
[C---:B--2---:R-:W-:Y:S01]  /*17910*/  IMAD.WIDE R58, R3.reuse, 0x4, R58 ;  /* 0x00000004033a7825 */ /* 0x044fe200078e023a */
[----:B------:R-:W-:Y:S02]  /*17920*/  SEL R4, RZ, 0x4, !P3 ;  /* 0x00000004ff047807 */ /* 0x000fe40005800000 */
[----:B------:R2:W-:Y:S01]  /*17930*/  STL.64 [R1+0xd08], R62 ;  /* 0x000d083e01007387 */ /* 0x0005e20000100a00 */
[----:B------:R-:W-:-:S03]  /*17940*/  IMAD.WIDE R54, R3, 0x4, R54 ;  /* 0x0000000403367825 */ /* 0x000fc600078e0236 */
[----:B------:R3:W-:Y:S01]  /*17950*/  STL.64 [R1+0xd00], R58 ;  /* 0x000d003a01007387 */ /* 0x0007e20000100a00 */
[----:B------:R-:W-:Y:S01]  /*17960*/  ISETP.GT.AND P3, PT, R2, 0xd, PT ;  /* 0x0000000d0200780c */ /* 0x000fe20003f64270 */
[C---:B------:R-:W-:Y:S02]  /*17970*/  IMAD.WIDE R50, R3.reuse, 0x4, R50 ;  /* 0x0000000403327825 */ /* 0x040fe400078e0232 */
[----:B------:R1:W-:Y:S01]  /*17980*/  STL.64 [R1+0xc98], R54 ;  /* 0x000c983601007387 */ /* 0x0003e20000100a00 */
[----:B------:R-:W-:Y:S01]  /*17990*/  SEL R4, R4, RZ, !P0 ;  /* 0x000000ff04047207 */ /* 0x000fe20004000000 */
[----:B------:R-:W-:Y:S02]  /*179a0*/  IMAD.WIDE R46, R3, 0x4, R46 ;  /* 0x00000004032e7825 */ /* 0x000fe400078e022e */
[----:B------:R1:W-:Y:S01]  /*179b0*/  STL.64 [R1+0xc90], R50 ;  /* 0x000c903201007387 */ /* 0x0003e20000100a00 */
[----:B------:R-:W-:-:S03]  /*179c0*/  SEL R5, RZ, 0x4, !P3 ;  /* 0x00000004ff057807 */ /* 0x000fc60005800000 */
[----:B------:R1:W-:Y:S01]  /*179d0*/  STL.64 [R1+0xc88], R46 ;  /* 0x000c882e01007387 */ /* 0x0003e20000100a00 */
[----:B------:R-:W-:-:S03]  /*179e0*/  IMAD.WIDE R42, R3, 0x4, R42 ;  /* 0x00000004032a7825 */ /* 0x000fc600078e022a */
[----:B------:R1:W-:Y:S01]  /*179f0*/  LDGSTS.E [R10+0x800], [R202.64], P2 ;  /* 0x00800000ca0a7fae */ /* 0x0003e20009121844 */
[----:B------:R-:W-:-:S03]  /*17a00*/  ISETP.NE.U32.AND P3, PT, R4, RZ, PT ;  /* 0x000000ff0400720c */ /* 0x000fc60003f65070 */
[----:B------:R2:W-:Y:S04]  /*17a10*/  STL.64 [R1+0xc80], R42 ;  /* 0x000c802a01007387 */ /* 0x0005e80000100a00 */
[----:B------:R3:W-:Y:S04]  /*17a20*/  LDGSTS.E [R10+0xa00], [R66.64], P2 ;  /* 0x00a00000420a7fae */ /* 0x0007e80009121844 */
[----:B-1----:R-:W4:Y:S04]  /*17a30*/  LDL.LU.64 R202, [R1+0xb98] ;  /* 0x000b980001ca7983 */ /* 0x002f280000300a00 */
[----:B------:R2:W-:Y:S04]  /*17a40*/  LDGSTS.E [R10+0xc00], [R62.64], P2 ;  /* 0x00c000003e0a7fae */ /* 0x0005e80009121844 */
[----:B---3--:R-:W3:Y:S04]  /*17a50*/  LDL.LU.64 R66, [R1+0xb90] ;  /* 0x000b900001427983 */ /* 0x008ee80000300a00 */
[----:B------:R1:W-:Y:S04]  /*17a60*/  LDGSTS.E [R10+0xe00], [R58.64], P2 ;  /* 0x00e000003a0a7fae */ /* 0x0003e80009121844 */
[----:B--2---:R-:W3:Y:S04]  /*17a70*/  LDL.LU.64 R62, [R1+0xb88] ;  /* 0x000b8800013e7983 */ /* 0x004ee80000300a00 */
[----:B------:R1:W-:Y:S04]  /*17a80*/  LDGSTS.E [R10+0x2800], [R54.64], P4 ;  /* 0x02800000360a7fae */ /* 0x0003e8000a121844 */
[----:B-1----:R-:W3:Y:S01]  /*17a90*/  LDL.LU.64 R58, [R1+0xb80] ;  /* 0x000b8000013a7983 */ /* 0x002ee20000300a00 */
[----:B------:R-:W-:-:S03]  /*17aa0*/  IMAD.WIDE R38, R3, 0x4, R38 ;  /* 0x0000000403267825 */ /* 0x000fc600078e0226 */
[----:B------:R1:W-:Y:S04]  /*17ab0*/  LDGSTS.E [R10+0x2a00], [R50.64], P4 ;  /* 0x02a00000320a7fae */ /* 0x0003e8000a121844 */
[----:B------:R-:W3:Y:S01]  /*17ac0*/  LDL.LU.64 R54, [R1+0xb18] ;  /* 0x000b180001367983 */ /* 0x000ee20000300a00 */
[----:B------:R-:W-:-:S03]  /*17ad0*/  IMAD.WIDE R24, R3, 0x4, R24 ;  /* 0x0000000403187825 */ /* 0x000fc600078e0218 */
[----:B------:R1:W-:Y:S04]  /*17ae0*/  LDGSTS.E [R10+0x2c00], [R46.64], P4 ;  /* 0x02c000002e0a7fae */ /* 0x0003e8000a121844 */
[----:B-1----:R-:W3:Y:S01]  /*17af0*/  LDL.LU.64 R50, [R1+0xb10] ;  /* 0x000b100001327983 */ /* 0x002ee20000300a00 */
[----:B------:R-:W-:-:S03]  /*17b00*/  IMAD.WIDE R12, R3, 0x4, R12 ;  /* 0x00000004030c7825 */ /* 0x000fc600078e020c */
[----:B------:R1:W-:Y:S04]  /*17b10*/  LDGSTS.E [R10+0x2e00], [R42.64], P4 ;  /* 0x02e000002a0a7fae */ /* 0x0003e8000a121844 */
[----:B------:R-:W3:Y:S04]  /*17b20*/  LDL.LU.64 R46, [R1+0xb08] ;  /* 0x000b0800012e7983 */ /* 0x000ee80000300a00 */
[----:B------:R4:W-:Y:S04]  /*17b30*/  LDGSTS.E [R10+0x4800], [R38.64], P3 ;  /* 0x04800000260a7fae */ /* 0x0009e80009921844 */
[----:B-1----:R-:W3:Y:S04]  /*17b40*/  LDL.LU.64 R42, [R1+0xb00] ;  /* 0x000b0000012a7983 */ /* 0x002ee80000300a00 */
[----:B------:R1:W-:Y:S04]  /*17b50*/  STL.64 [R1+0xc18], R38 ;  /* 0x000c182601007387 */ /* 0x0003e80000100a00 */
[----:B------:R1:W-:Y:S04]  /*17b60*/  STL.64 [R1+0xc10], R24 ;  /* 0x000c101801007387 */ /* 0x0003e80000100a00 */
[----:B------:R1:W-:Y:S04]  /*17b70*/  STL.64 [R1+0xc08], R12 ;  /* 0x000c080c01007387 */ /* 0x0003e80000100a00 */
[----:B------:R1:W-:Y:S04]  /*17b80*/  LDGSTS.E [R10+0x4a00], [R24.64], P3 ;  /* 0x04a00000180a7fae */ /* 0x0003e80009921844 */
[----:B------:R1:W-:Y:S01]  /*17b90*/  LDGSTS.E [R10+0x4c00], [R12.64], P3 ;  /* 0x04c000000c0a7fae */ /* 0x0003e20009921844 */
[----:B----4-:R-:W-:-:S05]  /*17ba0*/  IMAD.WIDE R6, R3, 0x4, R6 ;  /* 0x0000000403067825 */ /* 0x010fca00078e0206 */
[----:B------:R4:W-:Y:S04]  /*17bb0*/  STL.64 [R1+0xc00], R6 ;  /* 0x000c000601007387 */ /* 0x0009e80000100a00 */
[----:B-1----:R-:W2:Y:S04]  /*17bc0*/  LDL.LU.64 R38, [R1+0xa98] ;  /* 0x000a980001267983 */ /* 0x002ea80000300a00 */
[----:B------:R-:W2:Y:S04]  /*17bd0*/  LDL.LU.64 R24, [R1+0xa90] ;  /* 0x000a900001187983 */ /* 0x000ea80000300a00 */
[----:B------:R4:W-:Y:S04]  /*17be0*/  LDGSTS.E [R10+0x4e00], [R6.64], P3 ;  /* 0x04e00000060a7fae */ /* 0x0009e80009921844 */
[----:B------:R-:W2:Y:S04]  /*17bf0*/  LDL.LU.64 R12, [R1+0xa88] ;  /* 0x000a8800010c7983 */ /* 0x000ea80000300a00 */
[----:B----4-:R-:W2:Y:S01]  /*17c00*/  LDL.LU.64 R6, [R1+0xa80] ;  /* 0x000a800001067983 */ /* 0x010ea20000300a00 */
[----:B------:R-:W-:-:S02]  /*17c10*/  SEL R4, R5, RZ, !P0 ;  /* 0x000000ff05047207 */ /* 0x000fc40004000000 */
[----:B------:R-:W-:Y:S02]  /*17c20*/  ISETP.GT.AND P1, PT, R2, 0x11, PT ;  /* 0x000000110200780c */ /* 0x000fe40003f24270 */
[----:B------:R-:W-:Y:S02]  /*17c30*/  ISETP.NE.U32.AND P5, PT, R4, RZ, PT ;  /* 0x000000ff0400720c */ /* 0x000fe40003fa5070 */
[----:B------:R-:W-:Y:S02]  /*17c40*/  SEL R4, RZ, 0x4, !P1 ;  /* 0x00000004ff047807 */ /* 0x000fe40004800000 */
[----:B------:R-:W-:Y:S02]  /*17c50*/  ISETP.GT.AND P1, PT, R2, 0x15, PT ;  /* 0x000000150200780c */ /* 0x000fe40003f24270 */
[----:B------:R-:W-:-:S04]  /*17c60*/  SEL R4, R4, RZ, !P0 ;  /* 0x000000ff04047207 */ /* 0x000fc80004000000 */
[----:B------:R-:W-:Y:S02]  /*17c70*/  ISETP.NE.U32.AND P6, PT, R4, RZ, PT ;  /* 0x000000ff0400720c */ /* 0x000fe40003fc5070 */
[----:B------:R-:W-:Y:S02]  /*17c80*/  SEL R4, RZ, 0x4, !P1 ;  /* 0x00000004ff047807 */ /* 0x000fe40004800000 */
[----:B------:R-:W-:Y:S02]  /*17c90*/  ISETP.GT.AND P1, PT, R2, 0x19, PT ;  /* 0x000000190200780c */ /* 0x000fe40003f24270 */
[----:B------:R-:W-:Y:S02]  /*17ca0*/  SEL R4, R4, RZ, !P0 ;  /* 0x000000ff04047207 */ /* 0x000fe40004000000 */
[----:B------:R-:W-:Y:S02]  /*17cb0*/  SEL R5, RZ, 0x4, !P1 ;  /* 0x00000004ff057807 */ /* 0x000fe40004800000 */
[----:B------:R-:W-:Y:S01]  /*17cc0*/  ISETP.NE.U32.AND P1, PT, R4, RZ, PT ;  /* 0x000000ff0400720c */ /* 0x000fe20003f25070 */
[----:B------:R-:W-:-:S04]  /*17cd0*/  IMAD.WIDE R202, R3, 0x4, R202 ;  /* 0x0000000403ca7825 */ /* 0x000fc800078e02ca */
[C---:B---3--:R-:W-:Y:S01]  /*17ce0*/  IMAD.WIDE R66, R3.reuse, 0x4, R66 ;  /* 0x0000000403427825 */ /* 0x048fe200078e0242 */
[----:B------:R1:W-:Y:S03]  /*17cf0*/  STL.64 [R1+0xb98], R202 ;  /* 0x000b98ca01007387 */ /* 0x0003e60000100a00 */
        /* <DEDUP_REMOVED lines=13> */
[----:B------:R3:W-:Y:S04]  /*17dd0*/  STL.64 [R1+0xb00], R42 ;  /* 0x000b002a01007387 */ /* 0x0007e80000100a00 */
[----:B------:R3:W-:Y:S04]  /*17de0*/  LDGSTS.E [R10+0x6a00], [R66.64], P5 ;  /* 0x06a00000420a7fae */ /* 0x0007e8000a921844 */
[----:B-1----:R-:W4:Y:S04]  /*17df0*/  LDL.LU.64 R202, [R1+0xa18] ;  /* 0x000a180001ca7983 */ /* 0x002f280000300a00 */
[----:B------:R1:W-:Y:S04]  /*17e00*/  LDGSTS.E [R10+0x6c00], [R62.64], P5 ;  /* 0x06c000003e0a7fae */ /* 0x0003e8000a921844 */
[----:B---3--:R-:W4:Y:S04]  /*17e10*/  LDL.LU.64 R66, [R1+0xa10] ;  /* 0x000a100001427983 */ /* 0x008f280000300a00 */
[----:B------:R1:W-:Y:S04]  /*17e20*/  LDGSTS.E [R10+0x6e00], [R58.64], P5 ;  /* 0x06e000003a0a7fae */ /* 0x0003e8000a921844 */
[----:B-1----:R-:W4:Y:S04]  /*17e30*/  LDL.LU.64 R62, [R1+0xa08] ;  /* 0x000a0800013e7983 */ /* 0x002f280000300a00 */
[----:B------:R1:W-:Y:S04]  /*17e40*/  LDGSTS.E [R10+0x8800], [R54.64], P6 ;  /* 0x08800000360a7fae */ /* 0x0003e8000b121844 */
[----:B------:R-:W4:Y:S04]  /*17e50*/  LDL.LU.64 R58, [R1+0xa00] ;  /* 0x000a0000013a7983 */ /* 0x000f280000300a00 */
[----:B------:R1:W-:Y:S04]  /*17e60*/  LDGSTS.E [R10+0x8a00], [R50.64], P6 ;  /* 0x08a00000320a7fae */ /* 0x0003e8000b121844 */
[----:B-1----:R-:W4:Y:S04]  /*17e70*/  LDL.LU.64 R54, [R1+0x998] ;  /* 0x0009980001367983 */ /* 0x002f280000300a00 */
[----:B------:R1:W-:Y:S04]  /*17e80*/  LDGSTS.E [R10+0x8c00], [R46.64], P6 ;  /* 0x08c000002e0a7fae */ /* 0x0003e8000b121844 */
[----:B------:R-:W4:Y:S04]  /*17e90*/  LDL.LU.64 R50, [R1+0x990] ;  /* 0x0009900001327983 */ /* 0x000f280000300a00 */
[----:B------:R1:W-:Y:S04]  /*17ea0*/  LDGSTS.E [R10+0x8e00], [R42.64], P6 ;  /* 0x08e000002a0a7fae */ /* 0x0003e8000b121844 */
[----:B-1----:R-:W4:Y:S04]  /*17eb0*/  LDL.LU.64 R46, [R1+0x988] ;  /* 0x00098800012e7983 */ /* 0x002f280000300a00 */
[----:B------:R-:W4:Y:S01]  /*17ec0*/  LDL.LU.64 R42, [R1+0x980] ;  /* 0x00098000012a7983 */ /* 0x000f220000300a00 */
[----:B--2---:R-:W-:-:S04]  /*17ed0*/  IMAD.WIDE R38, R3, 0x4, R38 ;  /* 0x0000000403267825 */ /* 0x004fc800078e0226 */
[C---:B------:R-:W-:Y:S01]  /*17ee0*/  IMAD.WIDE R24, R3.reuse, 0x4, R24 ;  /* 0x0000000403187825 */ /* 0x040fe200078e0218 */
[----:B------:R1:W-:Y:S03]  /*17ef0*/  STL.64 [R1+0xa98], R38 ;  /* 0x000a982601007387 */ /* 0x0003e60000100a00 */
[C---:B------:R-:W-:Y:S01]  /*17f00*/  IMAD.WIDE R12, R3.reuse, 0x4, R12 ;  /* 0x00000004030c7825 */ /* 0x040fe200078e020c */
[----:B------:R-:W-:Y:S03]  /*17f10*/  STL.64 [R1+0xa90], R24 ;  /* 0x000a901801007387 */ /* 0x000fe60000100a00 */
[----:B------:R-:W-:Y:S01]  /*17f20*/  IMAD.WIDE R6, R3, 0x4, R6 ;  /* 0x0000000403067825 */ /* 0x000fe200078e0206 */
[----:B------:R2:W-:Y:S04]  /*17f30*/  STL.64 [R1+0xa88], R12 ;  /* 0x000a880c01007387 */ /* 0x0005e80000100a00 */
[----:B------:R1:W-:Y:S04]  /*17f40*/  LDGSTS.E [R10+0xa800], [R38.64], P1 ;  /* 0x0a800000260a7fae */ /* 0x0003e80008921844 */
[----:B------:R1:W-:Y:S04]  /*17f50*/  STL.64 [R1+0xa80], R6 ;  /* 0x000a800601007387 */ /* 0x0003e80000100a00 */
[----:B------:R2:W-:Y:S04]  /*17f60*/  LDGSTS.E [R10+0xaa00], [R24.64], P1 ;  /* 0x0aa00000180a7fae */ /* 0x0005e80008921844 */
[----:B------:R2:W-:Y:S04]  /*17f70*/  LDGSTS.E [R10+0xac00], [R12.64], P1 ;  /* 0x0ac000000c0a7fae */ /* 0x0005e80008921844 */
[----:B-1----:R-:W3:Y:S04]  /*17f80*/  LDL.LU.64 R38, [R1+0xcf8] ;  /* 0x000cf80001267983 */ /* 0x002ee80000300a00 */
[----:B------:R1:W-:Y:S04]  /*17f90*/  LDGSTS.E [R10+0xae00], [R6.64], P1 ;  /* 0x0ae00000060a7fae */ /* 0x0003e80008921844 */
[----:B--2---:R-:W3:Y:S04]  /*17fa0*/  LDL.LU.64 R12, [R1+0xcf0] ;  /* 0x000cf000010c7983 */ /* 0x004ee80000300a00 */
[----:B------:R-:W3:Y:S04]  /*17fb0*/  LDL.LU.64 R24, [R1+0xce8] ;  /* 0x000ce80001187983 */ /* 0x000ee80000300a00 */
[----:B-1----:R-:W3:Y:S01]  /*17fc0*/  LDL.LU.64 R6, [R1+0xce0] ;  /* 0x000ce00001067983 */ /* 0x002ee20000300a00 */
        /* <DEDUP_REMOVED lines=12> */
[----:B------:R-:W-:-:S02]  /*18090*/  IMAD.SHL.U32 R249, R249, 0x4, RZ ;  /* 0x00000004f9f97824 */ /* 0x000fc400078e00ff */
        /* <DEDUP_REMOVED lines=9> */
[----:B------:R1:W-:Y:S01]  /*18130*/  LDGSTS.E [R10+0xc800], [R202.64], P2 ;  /* 0x0c800000ca0a7fae */ /* 0x0003e20009121844 */
[----:B------:R-:W-:-:S03]  /*18140*/  IMAD.WIDE R50, R3, 0x4, R50 ;  /* 0x0000000403327825 */ /* 0x000fc600078e0232 */
[----:B------:R1:W-:Y:S04]  /*18150*/  STL.64 [R1+0x998], R54 ;  /* 0x0009983601007387 */ /* 0x0003e80000100a00 */
[----:B------:R4:W-:Y:S01]  /*18160*/  LDGSTS.E [R10+0xca00], [R66.64], P2 ;  /* 0x0ca00000420a7fae */ /* 0x0009e20009121844 */
[----:B------:R-:W-:-:S03]  /*18170*/  IMAD.WIDE R46, R3, 0x4, R46 ;  /* 0x00000004032e7825 */ /* 0x000fc600078e022e */
[----:B------:R1:W-:Y:S04]  /*18180*/  STL.64 [R1+0x990], R50 ;  /* 0x0009903201007387 */ /* 0x0003e80000100a00 */
[----:B------:R1:W-:Y:S01]  /*18190*/  LDGSTS.E [R10+0xcc00], [R62.64], P2 ;  /* 0x0cc000003e0a7fae */ /* 0x0003e20009121844 */
[----:B------:R-:W-:-:S03]  /*181a0*/  IMAD.WIDE R42, R3, 0x4, R42 ;  /* 0x00000004032a7825 */ /* 0x000fc600078e022a */
[----:B------:R-:W-:Y:S04]  /*181b0*/  STL.64 [R1+0x988], R46 ;  /* 0x0009882e01007387 */ /* 0x000fe80000100a00 */
[----:B------:R1:W-:Y:S04]  /*181c0*/  LDGSTS.E [R10+0xce00], [R58.64], P2 ;  /* 0x0ce000003a0a7fae */ /* 0x0003e80009121844 */
[----:B------:R-:W-:Y:S04]  /*181d0*/  STL.64 [R1+0x980], R42 ;  /* 0x0009802a01007387 */ /* 0x000fe80000100a00 */
[----:B------:R4:W-:Y:S04]  /*181e0*/  LDGSTS.E [R10+0xe800], [R54.64], P3 ;  /* 0x0e800000360a7fae */ /* 0x0009e80009921844 */
[----:B-1----:R-:W2:Y:S04]  /*181f0*/  LDL.LU.64 R202, [R1+0xc78] ;  /* 0x000c780001ca7983 */ /* 0x002ea80000300a00 */
[----:B------:R1:W-:Y:S04]  /*18200*/  LDGSTS.E [R10+0xea00], [R50.64], P3 ;  /* 0x0ea00000320a7fae */ /* 0x0003e80009921844 */
[----:B----4-:R-:W2:Y:S04]  /*18210*/  LDL.LU.64 R66, [R1+0xc70] ;  /* 0x000c700001427983 */ /* 0x010ea80000300a00 */
[----:B------:R1:W-:Y:S04]  /*18220*/  LDGSTS.E [R10+0xec00], [R46.64], P3 ;  /* 0x0ec000002e0a7fae */ /* 0x0003e80009921844 */
[----:B------:R-:W2:Y:S04]  /*18230*/  LDL.LU.64 R62, [R1+0xc68] ;  /* 0x000c6800013e7983 */ /* 0x000ea80000300a00 */
[----:B------:R1:W-:Y:S04]  /*18240*/  LDGSTS.E [R10+0xee00], [R42.64], P3 ;  /* 0x0ee000002a0a7fae */ /* 0x0003e80009921844 */
[----:B------:R-:W2:Y:S01]  /*18250*/  LDL.LU.64 R58, [R1+0xc60] ;  /* 0x000c6000013a7983 */ /* 0x000ea20000300a00 */
[----:B-1----:R-:W-:Y:S01]  /*18260*/  LOP3.LUT R10, R249, 0x40, RZ, 0x3c, !PT ;  /* 0x00000040f90a7812 */ /* 0x002fe200078e3cff */
[----:B---3--:R-:W-:-:S04]  /*18270*/  IMAD.WIDE R38, R3, 0x4, R38 ;  /* 0x0000000403267825 */ /* 0x008fc800078e0226 */
        /* <DEDUP_REMOVED lines=8> */
[----:B------:R1:W-:Y:S04]  /*18300*/  LDGSTS.E [R10+0x1000], [R38.64], P4 ;  /* 0x01000000260a7fae */ /* 0x0003e8000a121844 */
[----:B------:R-:W4:Y:S04]  /*18310*/  LDL.LU.64 R50, [R1+0xbf0] ;  /* 0x000bf00001327983 */ /* 0x000f280000300a00 */
[----:B------:R3:W-:Y:S04]  /*18320*/  LDGSTS.E [R10+0x1200], [R12.64], P4 ;  /* 0x012000000c0a7fae */ /* 0x0007e8000a121844 */
[----:B-1----:R-:W4:Y:S04]  /*18330*/  LDL.LU.64 R38, [R1+0xbe8] ;  /* 0x000be80001267983 */ /* 0x002f280000300a00 */
[----:B------:R1:W-:Y:S04]  /*18340*/  LDGSTS.E [R10+0x1400], [R24.64], P4 ;  /* 0x01400000180a7fae */ /* 0x0003e8000a121844 */
[----:B---3--:R-:W3:Y:S04]  /*18350*/  LDL.LU.64 R12, [R1+0xbe0] ;  /* 0x000be000010c7983 */ /* 0x008ee80000300a00 */
[----:B------:R-:W3:Y:S04]  /*18360*/  LDL.LU.64 R46, [R1+0xb78] ;  /* 0x000b7800012e7983 */ /* 0x000ee80000300a00 */
[----:B------:R-:W3:Y:S04]  /*18370*/  LDL.LU.64 R42, [R1+0xb70] ;  /* 0x000b7000012a7983 */ /* 0x000ee80000300a00 */
[----:B------:R1:W-:Y:S04]  /*18380*/  LDGSTS.E [R10+0x1600], [R6.64], P4 ;  /* 0x01600000060a7fae */ /* 0x0003e8000a121844 */
[----:B-1----:R-:W3:Y:S04]  /*18390*/  LDL.LU.64 R24, [R1+0xb68] ;  /* 0x000b680001187983 */ /* 0x002ee80000300a00 */
[----:B------:R-:W3:Y:S01]  /*183a0*/  LDL.LU.64 R6, [R1+0xb60] ;  /* 0x000b600001067983 */ /* 0x000ee20000300a00 */
[----:B------:R-:W-:-:S04]  /*183b0*/  SEL R4, R5, RZ, !P0 ;  /* 0x000000ff05047207 */ /* 0x000fc80004000000 */
[----:B------:R-:W-:Y:S02]  /*183c0*/  ISETP.NE.U32.AND P5, PT, R4, RZ, PT ;  /* 0x000000ff0400720c */ /* 0x000fe40003fa5070 */
[----:B------:R-:W-:Y:S01]  /*183d0*/  ISETP.GT.AND P6, PT, R2, 0xa, PT ;  /* 0x0000000a0200780c */ /* 0x000fe20003fc4270 */
[----:B------:R-:W-:-:S03]  /*183e0*/  IMAD.MOV.U32 R234, RZ, RZ, R61 ;  /* 0x000000ffffea7224 */ /* 0x000fc600078e003d */
[----:B------:R-:W-:Y:S01]  /*183f0*/  SEL R4, RZ, 0x4, !P6 ;  /* 0x00000004ff047807 */ /* 0x000fe20007000000 */
[----:B------:R-:W-:-:S03]  /*18400*/  IMAD.MOV.U32 R235, RZ, RZ, R60 ;  /* 0x000000ffffeb7224 */ /* 0x000fc600078e003c */
[----:B------:R-:W-:-:S04]  /*18410*/  SEL R4, R4, RZ, !P0 ;  /* 0x000000ff04047207 */ /* 0x000fc80004000000 */
[----:B------:R-:W-:Y:S01]  /*18420*/  ISETP.NE.U32.AND P1, PT, R4, RZ, PT ;  /* 0x000000ff0400720c */ /* 0x000fe20003f25070 */
[----:B--2---:R-:W-:-:S04]  /*18430*/  IMAD.WIDE R202, R3, 0x4, R202 ;  /* 0x0000000403ca7825 */ /* 0x004fc800078e02ca */
[C---:B------:R-:W-:Y:S01]  /*18440*/  IMAD.WIDE R66, R3.reuse, 0x4, R66 ;  /* 0x0000000403427825 */ /* 0x040fe200078e0242 */
[----:B------:R-:W-:Y:S03]  /*18450*/  STL.64 [R1+0xc78], R202 ;  /* 0x000c78ca01007387 */ /* 0x000fe60000100a00 */
[C---:B------:R-:W-:Y:S01]  /*18460*/  IMAD.WIDE R62, R3.reuse, 0x4, R62 ;  /* 0x00000004033e7825 */ /* 0x040fe200078e023e */
[----:B------:R-:W-:Y:S03]  /*18470*/  STL.64 [R1+0xc70], R66 ;  /* 0x000c704201007387 */ /* 0x000fe60000100a00 */
[C---:B------:R-:W-:Y:S01]  /*18480*/  IMAD.WIDE R58, R3.reuse, 0x4, R58 ;  /* 0x00000004033a7825 */ /* 0x040fe200078e023a */
[----:B------:R-:W-:Y:S04]  /*18490*/  STL.64 [R1+0xc68], R62 ;  /* 0x000c683e01007387 */ /* 0x000fe80000100a00 */
[----:B------:R1:W-:Y:S04]  /*184a0*/  STL.64 [R1+0xc60], R58 ;  /* 0x000c603a01007387 */ /* 0x0003e80000100a00 */
[----:B------:R2:W-:Y:S04]  /*184b0*/  LDGSTS.E [R10+0x3000], [R202.64], P5 ;  /* 0x03000000ca0a7fae */ /* 0x0005e8000a921844 */
[----:B------:R2:W-:Y:S04]  /*184c0*/  LDGSTS.E [R10+0x3200], [R66.64], P5 ;  /* 0x03200000420a7fae */ /* 0x0005e8000a921844 */
[----:B------:R2:W-:Y:S04]  /*184d0*/  LDGSTS.E [R10+0x3400], [R62.64], P5 ;  /* 0x034000003e0a7fae */ /* 0x0005e8000a921844 */
[----:B------:R1:W-:Y:S01]  /*184e0*/  LDGSTS.E [R10+0x3600], [R58.64], P5 ;  /* 0x036000003a0a7fae */ /* 0x0003e2000a921844 */
[----:B----4-:R-:W-:-:S04]  /*184f0*/  IMAD.WIDE R54, R3, 0x4, R54 ;  /* 0x0000000403367825 */ /* 0x010fc800078e0236 */
[C---:B------:R-:W-:Y:S01]  /*18500*/  IMAD.WIDE R50, R3.reuse, 0x4, R50 ;  /* 0x0000000403327825 */ /* 0x040fe200078e0232 */
[----:B------:R-:W-:Y:S03]  /*18510*/  STL.64 [R1+0xbf8], R54 ;  /* 0x000bf83601007387 */ /* 0x000fe60000100a00 */
[C---:B------:R-:W-:Y:S01]  /*18520*/  IMAD.WIDE R38, R3.reuse, 0x4, R38 ;  /* 0x0000000403267825 */ /* 0x040fe200078e0226 */
[----:B------:R-:W-:Y:S03]  /*18530*/  STL.64 [R1+0xbf0], R50 ;  /* 0x000bf03201007387 */ /* 0x000fe60000100a00 */
[----:B---3--:R-:W-:Y:S01]  /*18540*/  IMAD.WIDE R12, R3, 0x4, R12 ;  /* 0x00000004030c7825 */ /* 0x008fe200078e020c */
[----:B------:R3:W-:Y:S04]  /*18550*/  STL.64 [R1+0xbe8], R38 ;  /* 0x000be82601007387 */ /* 0x0007e80000100a00 */
[----:B------:R4:W-:Y:S04]  /*18560*/  STL.64 [R1+0xbe0], R12 ;  /* 0x000be00c01007387 */ /* 0x0009e80000100a00 */
[----:B------:R-:W2:Y:S04]  /*18570*/  LDL.LU.64 R60, [R1+0xaf8] ;  /* 0x000af800013c7983 */ /* 0x000ea80000300a00 */
[----:B-1----:R-:W2:Y:S04]  /*18580*/  LDL.LU.64 R58, [R1+0xaf0] ;  /* 0x000af000013a7983 */ /* 0x002ea80000300a00 */
[----:B------:R1:W-:Y:S04]  /*18590*/  LDGSTS.E [R10+0x5000], [R54.64], P1 ;  /* 0x05000000360a7fae */ /* 0x0003e80008921844 */
[----:B------:R1:W-:Y:S04]  /*185a0*/  LDGSTS.E [R10+0x5200], [R50.64], P1 ;  /* 0x05200000320a7fae */ /* 0x0003e80008921844 */
[----:B------:R3:W-:Y:S04]  /*185b0*/  LDGSTS.E [R10+0x5400], [R38.64], P1 ;  /* 0x05400000260a7fae */ /* 0x0007e80008921844 */
[----:B------:R4:W-:Y:S04]  /*185c0*/  LDGSTS.E [R10+0x5600], [R12.64], P1 ;  /* 0x056000000c0a7fae */ /* 0x0009e80008921844 */
[----:B---3--:R-:W3:Y:S04]  /*185d0*/  LDL.LU.64 R38, [R1+0xae8] ;  /* 0x000ae80001267983 */ /* 0x008ee80000300a00 */
[----:B----4-:R-:W4:Y:S01]  /*185e0*/  LDL.LU.64 R12, [R1+0xae0] ;  /* 0x000ae000010c7983 */ /* 0x010f220000300a00 */
[----:B------:R-:W-:-:S04]  /*185f0*/  ISETP.GT.AND P6, PT, R2, 0xe, PT ;  /* 0x0000000e0200780c */ /* 0x000fc80003fc4270 */
[----:B------:R-:W-:Y:S02]  /*18600*/  SEL R4, RZ, 0x4, !P6 ;  /* 0x00000004ff047807 */ /* 0x000fe40007000000 */
[----:B------:R-:W-:Y:S02]  /*18610*/  ISETP.GT.AND P6, PT, R2, 0x12, PT ;  /* 0x000000120200780c */ /* 0x000fe40003fc4270 */
[----:B------:R-:W-:Y:S02]  /*18620*/  SEL R4, R4, RZ, !P0 ;  /* 0x000000ff04047207 */ /* 0x000fe40004000000 */
[----:B------:R-:W-:Y:S02]  /*18630*/  SEL R5, RZ, 0x4, !P6 ;  /* 0x00000004ff057807 */ /* 0x000fe40007000000 */
[----:B------:R-:W-:Y:S02]  /*18640*/  ISETP.NE.U32.AND P6, PT, R4, RZ, PT ;  /* 0x000000ff0400720c */ /* 0x000fe40003fc5070 */
        /* <DEDUP_REMOVED lines=11> */
[----:B------:R-:W-:-:S02]  /*18700*/  ISETP.NE.U32.AND P3, PT, R4, RZ, PT ;  /* 0x000000ff0400720c */ /* 0x000fc40003f65070 */
[----:B------:R-:W-:Y:S02]  /*18710*/  SEL R4, R5, RZ, !P0 ;  /* 0x000000ff05047207 */ /* 0x000fe40004000000 */
[----:B------:R-:W-:Y:S01]  /*18720*/  ISETP.GT.AND P1, PT, R2, 0x3, PT ;  /* 0x000000030200780c */ /* 0x000fe20003f24270 */
[C---:B------:R-:W-:Y:S01]  /*18730*/  IMAD.WIDE R46, R3.reuse, 0x4, R46 ;  /* 0x00000004032e7825 */ /* 0x040fe200078e022e */
[----:B------:R-:W-:Y:S02]  /*18740*/  ISETP.NE.U32.AND P5, PT, R4, RZ, PT ;  /* 0x000000ff0400720c */ /* 0x000fe40003fa5070 */
[----:B------:R-:W-:Y:S01]  /*18750*/  SEL R4, RZ, 0x4, !P1 ;  /* 0x00000004ff047807 */ /* 0x000fe20004800000 */
[C---:B------:R-:W-:Y:S01]  /*18760*/  IMAD.WIDE R42, R3.reuse, 0x4, R42 ;  /* 0x00000004032a7825 */ /* 0x040fe200078e022a */
[----:B------:R1:W-:Y:S03]  /*18770*/  LDGSTS.E [R10+0x7000], [R46.64], P6 ;  /* 0x070000002e0a7fae */ /* 0x0003e6000b121844 */
[----:B------:R-:W-:Y:S01]  /*18780*/  IMAD.WIDE R24, R3, 0x4, R24 ;  /* 0x0000000403187825 */ /* 0x000fe200078e0218 */
[----:B------:R-:W-:-:S03]  /*18790*/  SEL R4, R4, RZ, !P0 ;  /* 0x000000ff04047207 */ /* 0x000fc60004000000 */
[----:B------:R-:W-:Y:S02]  /*187a0*/  IMAD.MOV.U32 R232, RZ, RZ, R65 ;  /* 0x000000ffffe87224 */ /* 0x000fe400078e0041 */
[----:B------:R-:W-:Y:S02]  /*187b0*/  IMAD.MOV.U32 R233, RZ, RZ, R64 ;  /* 0x000000ffffe97224 */ /* 0x000fe400078e0040 */
[----:B------:R-:W-:Y:S01]  /*187c0*/  IMAD.WIDE R6, R3, 0x4, R6 ;  /* 0x0000000403067825 */ /* 0x000fe200078e0206 */
[----:B------:R-:W-:Y:S04]  /*187d0*/  STL.64 [R1+0xb78], R46 ;  /* 0x000b782e01007387 */ /* 0x000fe80000100a00 */
[----:B------:R1:W-:Y:S04]  /*187e0*/  LDGSTS.E [R10+0x7200], [R42.64], P6 ;  /* 0x072000002a0a7fae */ /* 0x0003e8000b121844 */
[----:B------:R-:W-:Y:S04]  /*187f0*/  STL.64 [R1+0xb70], R42 ;  /* 0x000b702a01007387 */ /* 0x000fe80000100a00 */
[----:B------:R1:W-:Y:S04]  /*18800*/  LDGSTS.E [R10+0x7400], [R24.64], P6 ;  /* 0x07400000180a7fae */ /* 0x0003e8000b121844 */
[----:B------:R-:W-:Y:S04]  /*18810*/  STL.64 [R1+0xb68], R24 ;  /* 0x000b681801007387 */ /* 0x000fe80000100a00 */
[----:B------:R1:W-:Y:S01]  /*18820*/  LDGSTS.E [R10+0x7600], [R6.64], P6 ;  /* 0x07600000060a7fae */ /* 0x0003e2000b121844 */
[----:B------:R-:W-:-:S03]  /*18830*/  ISETP.NE.U32.AND P6, PT, R4, RZ, PT ;  /* 0x000000ff0400720c */ /* 0x000fc60003fc5070 */
[----:B------:R1:W-:Y:S01]  /*18840*/  STL.64 [R1+0xb60], R6 ;  /* 0x000b600601007387 */ /* 0x0003e20000100a00 */
[----:B------:R-:W-:Y:S02]  /*18850*/  IMAD.MOV.U32 R248, RZ, RZ, R53 ;  /* 0x000000fffff87224 */ /* 0x000fe400078e0035 */
[----:B------:R-:W-:Y:S01]  /*18860*/  IMAD.MOV.U32 R249, RZ, RZ, R52 ;  /* 0x000000fffff97224 */ /* 0x000fe200078e0034 */
[----:B-1----:R-:W4:Y:S04]  /*18870*/  LDL.LU.64 R54, [R1+0xa78] ;  /* 0x000a780001367983 */ /* 0x002f280000300a00 */
[----:B------:R-:W4:Y:S01]  /*18880*/  LDL.LU.64 R52, [R1+0xa70] ;  /* 0x000a700001347983 */ /* 0x000f220000300a00 */
[----:B------:R-:W-:Y:S01]  /*18890*/  HMMA.1688.F32.TF32 R4, R244, R34, R232 ;  /* 0x00000022f404723c */ /* 0x000fe200000810e8 */
[----:B------:R-:W-:-:S02]  /*188a0*/  IMAD.MOV.U32 R250, RZ, RZ, R29 ;  /* 0x000000fffffa7224 */ /* 0x000fc400078e001d */
[----:B------:R-:W-:-:S04]  /*188b0*/  IMAD.MOV.U32 R251, RZ, RZ, R28 ;  /* 0x000000fffffb7224 */ /* 0x000fc800078e001c */
[----:B------:R-:W-:Y:S02]  /*188c0*/  IMAD.MOV.U32 R232, RZ, RZ, R57 ;  /* 0x000000ffffe87224 */ /* 0x000fe400078e0039 */
[----:B------:R-:W-:Y:S11]  /*188d0*/  IMAD.MOV.U32 R233, RZ, RZ, R56 ;  /* 0x000000ffffe97224 */ /* 0x000ff600078e0038 */
[----:B------:R-:W-:Y:S03]  /*188e0*/  @!UPT UIADD3 URZ, URZ, URZ, URZ ;  /* 0x0000003f3f3ff290 */ /* 0x000fe6000fffe03f */
[----:B------:R-:W-:Y:S04]  /*188f0*/  STL.64 [R1+0x4e0], R4 ;  /* 0x0004e00401007387 */ /* 0x000fe80000100a00 */
[----:B------:R1:W-:Y:S04]  /*18900*/  STL.64 [R1+0x4e8], R6 ;  /* 0x0004e80601007387 */ /* 0x0003e80000100a00 */
[----:B------:R-:W4:Y:S04]  /*18910*/  LDL.LU.64 R50, [R1+0xa68] ;  /* 0x000a680001327983 */ /* 0x000f280000300a00 */
[----:B------:R-:W4:Y:S04]  /*18920*/  LDL.LU.64 R46, [R1+0xa60] ;  /* 0x000a6000012e7983 */ /* 0x000f280000300a00 */
[----:B------:R-:W4:Y:S04]  /*18930*/  LDL.LU.64 R42, [R1+0x9f8] ;  /* 0x0009f800012a7983 */ /* 0x000f280000300a00 */
[----:B------:R-:W4:Y:S04]  /*18940*/  LDL.LU.64 R28, [R1+0x9f0] ;  /* 0x0009f000011c7983 */ /* 0x000f280000300a00 */
[----:B------:R-:W4:Y:S04]  /*18950*/  LDL.LU.64 R24, [R1+0x9e8] ;  /* 0x0009e80001187983 */ /* 0x000f280000300a00 */
[----:B-1----:R-:W4:Y:S01]  /*18960*/  LDL.LU.64 R6, [R1+0x9e0] ;  /* 0x0009e00001067983 */ /* 0x002f220000300a00 */
[----:B------:R-:W-:-:S02]  /*18970*/  IMAD.MOV.U32 R234, RZ, RZ, R41 ;  /* 0x000000ffffea7224 */ /* 0x000fc400078e0029 */
[----:B------:R-:W-:Y:S02]  /*18980*/  IMAD.MOV.U32 R235, RZ, RZ, R40 ;  /* 0x000000ffffeb7224 */ /* 0x000fe400078e0028 */
[----:B--2---:R-:W-:-:S04]  /*18990*/  IMAD.WIDE R60, R3, 0x4, R60 ;  /* 0x00000004033c7825 */ /* 0x004fc800078e023c */
[C---:B------:R-:W-:Y:S01]  /*189a0*/  IMAD.WIDE R58, R3.reuse, 0x4, R58 ;  /* 0x00000004033a7825 */ /* 0x040fe200078e023a */
[----:B------:R-:W-:Y:S04]  /*189b0*/  STL.64 [R1+0xaf8], R60 ;  /* 0x000af83c01007387 */ /* 0x000fe80000100a00 */
[----:B------:R1:W-:Y:S04]  /*189c0*/  LDGSTS.E [R10+0x9000], [R60.64], P2 ;  /* 0x090000003c0a7fae */ /* 0x0003e80009121844 */
[----:B------:R2:W-:Y:S04]  /*189d0*/  STL.64 [R1+0xaf0], R58 ;  /* 0x000af03a01007387 */ /* 0x0005e80000100a00 */
[----:B------:R2:W-:Y:S02]  /*189e0*/  LDGSTS.E [R10+0x9200], [R58.64], P2 ;  /* 0x092000003a0a7fae */ /* 0x0005e40009121844 */
[----:B--2---:R-:W-:Y:S01]  /*189f0*/  HMMA.1688.F32.TF32 R56, R244, R30, R248 ;  /* 0x0000001ef438723c */ /* 0x004fe200000810f8 */
[----:B---3--:R-:W-:-:S04]  /*18a00*/  IMAD.WIDE R38, R3, 0x4, R38 ;  /* 0x0000000403267825 */ /* 0x008fc800078e0226 */
[C---:B----4-:R-:W-:Y:S01]  /*18a10*/  IMAD.WIDE R12, R3.reuse, 0x4, R12 ;  /* 0x00000004030c7825 */ /* 0x050fe200078e020c */
[----:B------:R2:W-:Y:S04]  /*18a20*/  STL.64 [R1+0xae8], R38 ;  /* 0x000ae82601007387 */ /* 0x0005e80000100a00 */
[----:B------:R3:W-:Y:S04]  /*18a30*/  STL.64 [R1+0xae0], R12 ;  /* 0x000ae00c01007387 */ /* 0x0007e80000100a00 */
[----:B------:R2:W-:Y:S04]  /*18a40*/  LDGSTS.E [R10+0x9400], [R38.64], P2 ;  /* 0x09400000260a7fae */ /* 0x0005e80009121844 */
[----:B------:R-:W4:Y:S04]  /*18a50*/  LDL.LU.64 R40, [R1+0x978] ;  /* 0x0009780001287983 */ /* 0x000f280000300a00 */
[----:B------:R3:W-:Y:S04]  /*18a60*/  LDGSTS.E [R10+0x9600], [R12.64], P2 ;  /* 0x096000000c0a7fae */ /* 0x0007e80009121844 */
[----:B--2---:R-:W2:Y:S04]  /*18a70*/  LDL.LU.64 R38, [R1+0x970] ;  /* 0x0009700001267983 */ /* 0x004ea80000300a00 */
[----:B------:R-:W-:Y:S04]  /*18a80*/  STL.64 [R1+0x4d0], R56 ;  /* 0x0004d03801007387 */ /* 0x000fe80000100a00 */
[----:B------:R-:W-:Y:S04]  /*18a90*/  STL.64 [R1+0x4d8], R58 ;  /* 0x0004d83a01007387 */ /* 0x000fe80000100a00 */
[----:B------:R-:W2:Y:S04]  /*18aa0*/  LDL.LU.64 R34, [R1+0x968] ;  /* 0x0009680001227983 */ /* 0x000ea80000300a00 */
[----:B---3--:R-:W2:Y:S01]  /*18ab0*/  LDL.LU.64 R12, [R1+0x960] ;  /* 0x00096000010c7983 */ /* 0x008ea20000300a00 */
[----:B------:R-:W-:-:S04]  /*18ac0*/  IMAD.WIDE R54, R3, 0x4, R54 ;  /* 0x0000000403367825 */ /* 0x000fc800078e0236 */
[C---:B------:R-:W-:Y:S01]  /*18ad0*/  IMAD.WIDE R52, R3.reuse, 0x4, R52 ;  /* 0x0000000403347825 */ /* 0x040fe200078e0234 */
[----:B------:R-:W-:Y:S04]  /*18ae0*/  STL.64 [R1+0xa78], R54 ;  /* 0x000a783601007387 */ /* 0x000fe80000100a00 */
[----:B------:R1:W-:Y:S04]  /*18af0*/  LDGSTS.E [R10+0xb000], [R54.64], P4 ;  /* 0x0b000000360a7fae */ /* 0x0003e8000a121844 */
[----:B------:R-:W-:Y:S04]  /*18b00*/  STL.64 [R1+0xa70], R52 ;  /* 0x000a703401007387 */ /* 0x000fe80000100a00 */
[----:B------:R1:W-:Y:S01]  /*18b10*/  LDGSTS.E [R10+0xb200], [R52.64], P4 ;  /* 0x0b200000340a7fae */ /* 0x0003e2000a121844 */
[----:B------:R-:W-:-:S04]  /*18b20*/  IMAD.WIDE R50, R3, 0x4, R50 ;  /* 0x0000000403327825 */ /* 0x000fc800078e0232 */
[C---:B------:R-:W-:Y:S01]  /*18b30*/  IMAD.WIDE R46, R3.reuse, 0x4, R46 ;  /* 0x00000004032e7825 */ /* 0x040fe200078e022e */
[----:B------:R-:W-:Y:S03]  /*18b40*/  STL.64 [R1+0xa68], R50 ;  /* 0x000a683201007387 */ /* 0x000fe60000100a00 */
[C---:B------:R-:W-:Y:S01]  /*18b50*/  IMAD.WIDE R42, R3.reuse, 0x4, R42 ;  /* 0x00000004032a7825 */ /* 0x040fe200078e022a */
[----:B------:R1:W-:Y:S03]  /*18b60*/  LDGSTS.E [R10+0xb400], [R50.64], P4 ;  /* 0x0b400000320a7fae */ /* 0x0003e6000a121844 */
[C---:B------:R-:W-:Y:S01]  /*18b70*/  IMAD.WIDE R28, R3.reuse, 0x4, R28 ;  /* 0x00000004031c7825 */ /* 0x040fe200078e021c */
[----:B------:R-:W-:Y:S03]  /*18b80*/  STL.64 [R1+0xa60], R46 ;  /* 0x000a602e01007387 */ /* 0x000fe60000100a00 */
[C---:B------:R-:W-:Y:S01]  /*18b90*/  IMAD.WIDE R24, R3.reuse, 0x4, R24 ;  /* 0x0000000403187825 */ /* 0x040fe200078e0218 */
[----:B------:R1:W-:Y:S04]  /*18ba0*/  LDGSTS.E [R10+0xb600], [R46.64], P4 ;  /* 0x0b6000002e0a7fae */ /* 0x0003e8000a121844 */
[----:B------:R-:W-:Y:S04]  /*18bb0*/  STL.64 [R1+0x9f8], R42 ;  /* 0x0009f82a01007387 */ /* 0x000fe80000100a00 */
[----:B------:R1:W-:Y:S04]  /*18bc0*/  LDGSTS.E [R10+0xd000], [R42.64], P3 ;  /* 0x0d0000002a0a7fae */ /* 0x0003e80009921844 */
[----:B------:R-:W-:Y:S04]  /*18bd0*/  STL.64 [R1+0x9f0], R28 ;  /* 0x0009f01c01007387 */ /* 0x000fe80000100a00 */
[----:B------:R1:W-:Y:S04]  /*18be0*/  LDGSTS.E [R10+0xd200], [R28.64], P3 ;  /* 0x0d2000001c0a7fae */ /* 0x0003e80009921844 */
[----:B------:R1:W-:Y:S04]  /*18bf0*/  STL.64 [R1+0x9e8], R24 ;  /* 0x0009e81801007387 */ /* 0x0003e80000100a00 */
[----:B------:R1:W-:Y:S02]  /*18c00*/  LDGSTS.E [R10+0xd400], [R24.64], P3 ;  /* 0x0d400000180a7fae */ /* 0x0003e40009921844 */
[----:B-1----:R-:W-:Y:S01]  /*18c10*/  HMMA.1688.F32.TF32 R24, R244, R26, R232 ;  /* 0x0000001af418723c */ /* 0x002fe200000810e8 */
[----:B------:R-:W-:-:S05]  /*18c20*/  IMAD.WIDE R6, R3, 0x4, R6 ;  /* 0x0000000403067825 */ /* 0x000fca00078e0206 */
[----:B------:R1:W-:Y:S04]  /*18c30*/  STL.64 [R1+0x9e0], R6 ;  /* 0x0009e00601007387 */ /* 0x0003e80000100a00 */
[----:B------:R-:W3:Y:S04]  /*18c40*/  LDL.LU.64 R30, [R1+0xcd8] ;  /* 0x000cd800011e7983 */ /* 0x000ee80000300a00 */
[----:B------:R1:W-:Y:S04]  /*18c50*/  LDGSTS.E [R10+0xd600], [R6.64], P3 ;  /* 0x0d600000060a7fae */ /* 0x0003e80009921844 */
[----:B------:R-:W3:Y:S04]  /*18c60*/  LDL.LU.64 R28, [R1+0xcd0] ;  /* 0x000cd000011c7983 */ /* 0x000ee80000300a00 */
[----:B-1----:R-:W3:Y:S04]  /*18c70*/  LDL.LU.64 R6, [R1+0xcc8] ;  /* 0x000cc80001067983 */ /* 0x002ee80000300a00 */
[----:B------:R1:W-:Y:S04]  /*18c80*/  STL.64 [R1+0x4a0], R24 ;  /* 0x0004a01801007387 */ /* 0x0003e80000100a00 */
[----:B------:R-:W-:Y:S04]  /*18c90*/  STL.64 [R1+0x4a8], R26 ;  /* 0x0004a81a01007387 */ /* 0x000fe80000100a00 */
[----:B-1----:R-:W3:Y:S01]  /*18ca0*/  LDL.LU.64 R24, [R1+0xcc0] ;  /* 0x000cc00001187983 */ /* 0x002ee20000300a00 */
[----:B------:R-:W-:-:S02]  /*18cb0*/  IMAD.MOV.U32 R232, RZ, RZ, R21 ;  /* 0x000000ffffe87224 */ /* 0x000fc400078e0015 */
[----:B------:R-:W-:Y:S02]  /*18cc0*/  IMAD.MOV.U32 R233, RZ, RZ, R20 ;  /* 0x000000ffffe97224 */ /* 0x000fe400078e0014 */
[----:B------:R-:W-:Y:S02]  /*18cd0*/  IMAD.MOV.U32 R234, RZ, RZ, R17 ;  /* 0x000000ffffea7224 */ /* 0x000fe400078e0011 */
[----:B------:R-:W-:Y:S02]  /*18ce0*/  IMAD.MOV.U32 R235, RZ, RZ, R16 ;  /* 0x000000ffffeb7224 */ /* 0x000fe400078e0010 */
[----:B----4-:R-:W-:-:S04]  /*18cf0*/  IMAD.WIDE R40, R3, 0x4, R40 ;  /* 0x0000000403287825 */ /* 0x010fc800078e0228 */
[C---:B--2---:R-:W-:Y:S01]  /*18d00*/  IMAD.WIDE R38, R3.reuse, 0x4, R38 ;  /* 0x0000000403267825 */ /* 0x044fe200078e0226 */
[----:B------:R-:W-:Y:S04]  /*18d10*/  STL.64 [R1+0x978], R40 ;  /* 0x0009782801007387 */ /* 0x000fe80000100a00 */
[----:B------:R-:W-:Y:S04]  /*18d20*/  STL.64 [R1+0x970], R38 ;  /* 0x0009702601007387 */ /* 0x000fe80000100a00 */
[----:B------:R1:W-:Y:S01]  /*18d30*/  LDGSTS.E [R10+0xf000], [R40.64], P5 ;  /* 0x0f000000280a7fae */ /* 0x0003e2000a921844 */
[----:B------:R-:W-:-:S03]  /*18d40*/  IMAD.WIDE R34, R3, 0x4, R34 ;  /* 0x0000000403227825 */ /* 0x000fc600078e0222 */
[----:B------:R1:W-:Y:S01]  /*18d50*/  LDGSTS.E [R10+0xf200], [R38.64], P5 ;  /* 0x0f200000260a7fae */ /* 0x0003e2000a921844 */
[----:B------:R-:W-:-:S03]  /*18d60*/  IMAD.WIDE R12, R3, 0x4, R12 ;  /* 0x00000004030c7825 */ /* 0x000fc600078e020c */
[----:B------:R-:W-:Y:S04]  /*18d70*/  STL.64 [R1+0x968], R34 ;  /* 0x0009682201007387 */ /* 0x000fe80000100a00 */
[----:B------:R2:W-:Y:S04]  /*18d80*/  STL.64 [R1+0x960], R12 ;  /* 0x0009600c01007387 */ /* 0x0005e80000100a00 */
[----:B------:R1:W-:Y:S04]  /*18d90*/  LDGSTS.E [R10+0xf400], [R34.64], P5 ;  /* 0x0f400000220a7fae */ /* 0x0003e8000a921844 */
[----:B------:R-:W4:Y:S04]  /*18da0*/  LDL.LU.64 R20, [R1+0xc58] ;  /* 0x000c580001147983 */ /* 0x000f280000300a00 */
[----:B------:R2:W-:Y:S04]  /*18db0*/  LDGSTS.E [R10+0xf600], [R12.64], P5 ;  /* 0x0f6000000c0a7fae */ /* 0x0005e8000a921844 */
[----:B------:R-:W4:Y:S04]  /*18dc0*/  LDL.LU.64 R16, [R1+0xc50] ;  /* 0x000c500001107983 */ /* 0x000f280000300a00 */
[----:B--2---:R-:W2:Y:S04]  /*18dd0*/  LDL.LU.64 R12, [R1+0xc48] ;  /* 0x000c4800010c7983 */ /* 0x004ea80000300a00 */
[----:B-1----:R-:W2:Y:S01]  /*18de0*/  LDL.LU.64 R10, [R1+0xc40] ;  /* 0x000c4000010a7983 */ /* 0x002ea20000300a00 */
[----:B------:R-:W-:-:S02]  /*18df0*/  IMAD.MOV.U32 R248, RZ, RZ, R49 ;  /* 0x000000fffff87224 */ /* 0x000fc400078e0031 */
[----:B------:R-:W-:Y:S02]  /*18e00*/  IMAD.MOV.U32 R249, RZ, RZ, R48 ;  /* 0x000000fffff97224 */ /* 0x000fe400078e0030 */
[----:B------:R-:W-:Y:S02]  /*18e10*/  IMAD.MOV.U32 R250, RZ, RZ, R45 ;  /* 0x000000fffffa7224 */ /* 0x000fe400078e002d */
[----:B------:R-:W-:Y:S01]  /*18e20*/  IMAD.MOV.U32 R251, RZ, RZ, R44 ;  /* 0x000000fffffb7224 */ /* 0x000fe200078e002c */
[C---:B------:R-:W-:Y:S01]  /*18e30*/  ISETP.GT.AND P1, PT, R2.reuse, 0x7, PT ;  /* 0x000000070200780c */ /* 0x040fe20003f24270 */
[----:B------:R-:W1:Y:S03]  /*18e40*/  S2R R65, SR_TID.X ;  /* 0x0000000000417919 */ /* 0x000e660000002100 */
[----:B------:R-:W-:Y:S02]  /*18e50*/  SEL R5, RZ, 0x4, !P1 ;  /* 0x00000004ff057807 */ /* 0x000fe40004800000 */
[----:B------:R-:W-:Y:S01]  /*18e60*/  HMMA.1688.F32.TF32 R40, R244, R22, R248 ;  /* 0x00000016f428723c */ /* 0x000fe200000810f8 */
[----:B------:R-:W-:-:S02]  /*18e70*/  ISETP.GT.AND P1, PT, R2, 0xb, PT ;  /* 0x0000000b0200780c */ /* 0x000fc40003f24270 */
[----:B------:R-:W-:Y:S02]  /*18e80*/  SEL R5, R5, RZ, !P0 ;  /* 0x000000ff05057207 */ /* 0x000fe40004000000 */
[----:B------:R-:W-:Y:S02]  /*18e90*/  SEL R4, RZ, 0x4, !P1 ;  /* 0x00000004ff047807 */ /* 0x000fe40004800000 */
[----:B------:R-:W-:Y:S02]  /*18ea0*/  ISETP.GT.AND P1, PT, R2, 0xf, PT ;  /* 0x0000000f0200780c */ /* 0x000fe40003f24270 */
[----:B------:R-:W-:Y:S02]  /*18eb0*/  SEL R4, R4, RZ, !P0 ;  /* 0x000000ff04047207 */ /* 0x000fe40004000000 */
[----:B------:R-:W-:Y:S02]  /*18ec0*/  ISETP.NE.U32.AND P2, PT, R5, RZ, PT ;  /* 0x000000ff0500720c */ /* 0x000fe40003f45070 */
[----:B------:R-:W-:-:S02]  /*18ed0*/  SEL R5, RZ, 0x4, !P1 ;  /* 0x00000004ff057807 */ /* 0x000fc40004800000 */
[----:B------:R-:W-:Y:S02]  /*18ee0*/  ISETP.NE.U32.AND P1, PT, R4, RZ, PT ;  /* 0x000000ff0400720c */ /* 0x000fe40003f25070 */
[----:B------:R-:W-:Y:S02]  /*18ef0*/  SEL R4, R5, RZ, !P0 ;  /* 0x000000ff05047207 */ /* 0x000fe40004000000 */
[----:B------:R-:W-:Y:S02]  /*18f00*/  ISETP.GT.AND P3, PT, R2, 0x13, PT ;  /* 0x000000130200780c */ /* 0x000fe40003f64270 */
[----:B------:R-:W-:Y:S02]  /*18f10*/  ISETP.NE.U32.AND P4, PT, R4, RZ, PT ;  /* 0x000000ff0400720c */ /* 0x000fe40003f85070 */
[----:B------:R-:W-:Y:S02]  /*18f20*/  LOP3.LUT R9, R9, 0x60, RZ, 0x3c, !PT ;  /* 0x0000006009097812 */ /* 0x000fe400078e3cff */
[----:B------:R-:W-:Y:S01]  /*18f30*/  SEL R4, RZ, 0x4, !P3 ;  /* 0x00000004ff047807 */ /* 0x000fe20005800000 */
[----:B------:R-:W-:Y:S01]  /*18f40*/  STL.64 [R1+0x490], R40 ;  /* 0x0004902801007387 */ /* 0x000fe20000100a00 */
[----:B------:R-:W-:-:S03]  /*18f50*/  ISETP.GT.AND P3, PT, R2, 0x17, PT ;  /* 0x000000170200780c */ /* 0x000fc60003f64270 */
[----:B------:R-:W-:Y:S01]  /*18f60*/  STL.64 [R1+0x498], R42 ;  /* 0x0004982a01007387 */ /* 0x000fe20000100a00 */
[----:B------:R-:W-:Y:S02]  /*18f70*/  SEL R4, R4, RZ, !P0 ;  /* 0x000000ff04047207 */ /* 0x000fe40004000000 */
[----:B------:R-:W-:Y:S02]  /*18f80*/  SEL R5, RZ, 0x4, !P3 ;  /* 0x00000004ff057807 */ /* 0x000fe40005800000 */
[----:B------:R-:W-:Y:S02]  /*18f90*/  ISETP.GT.AND P3, PT, R2, 0x1b, PT ;  /* 0x0000001b0200780c */ /* 0x000fe40003f64270 */
[----:B------:R-:W-:Y:S02]  /*18fa0*/  ISETP.NE.U32.AND P5, PT, R4, RZ, PT ;  /* 0x000000ff0400720c */ /* 0x000fe40003fa5070 */
[----:B------:R-:W-:Y:S02]  /*18fb0*/  SEL R4, RZ, 0x4, !P3 ;  /* 0x00000004ff047807 */ /* 0x000fe40005800000 */
[----:B------:R-:W-:-:S02]  /*18fc0*/  ISETP.GT.AND P3, PT, R2, 0x1f, PT ;  /* 0x0000001f0200780c */ /* 0x000fc40003f64270 */
[----:B------:R-:W-:Y:S02]  /*18fd0*/  SEL R5, R5, RZ, !P0 ;  /* 0x000000ff05057207 */ /* 0x000fe40004000000 */
[----:B------:R-:W-:Y:S01]  /*18fe0*/  SEL R4, R4, RZ, !P0 ;  /* 0x000000ff04047207 */ /* 0x000fe20004000000 */
[----:B------:R-:W-:Y:S02]  /*18ff0*/  IMAD.MOV.U32 R248, RZ, RZ, R37 ;  /* 0x000000fffff87224 */ /* 0x000fe400078e0025 */
[----:B------:R-:W-:Y:S02]  /*19000*/  IMAD.MOV.U32 R249, RZ, RZ, R36 ;  /* 0x000000fffff97224 */ /* 0x000fe400078e0024 */
[----:B------:R-:W-:Y:S02]  /*19010*/  IMAD.MOV.U32 R250, RZ, RZ, R33 ;  /* 0x000000fffffa7224 */ /* 0x000fe400078e0021 */
[----:B------:R-:W-:Y:S02]  /*19020*/  IMAD.MOV.U32 R251, RZ, RZ, R32 ;  /* 0x000000fffffb7224 */ /* 0x000fe400078e0020 */
[----:B---3--:R-:W-:-:S04]  /*19030*/  IMAD.WIDE R30, R3, 0x4, R30 ;  /* 0x00000004031e7825 */ /* 0x008fc800078e021e */
[C---:B------:R-:W-:Y:S01]  /*19040*/  IMAD.WIDE R28, R3.reuse, 0x4, R28 ;  /* 0x00000004031c7825 */ /* 0x040fe200078e021c */
[----:B------:R-:W-:Y:S04]  /*19050*/  STL.64 [R1+0xcd8], R30 ;  /* 0x000cd81e01007387 */ /* 0x000fe80000100a00 */
[----:B------:R3:W-:Y:S01]  /*19060*/  LDGSTS.E [R9+0x1800], [R30.64], P6 ;  /* 0x018000001e097fae */ /* 0x0007e2000b121844 */
[----:B------:R-:W-:-:S03]  /*19070*/  IMAD.WIDE R6, R3, 0x4, R6 ;  /* 0x0000000403067825 */ /* 0x000fc600078e0206 */
[----:B------:R-:W-:Y:S04]  /*19080*/  STL.64 [R1+0xcd0], R28 ;  /* 0x000cd01c01007387 */ /* 0x000fe80000100a00 */
[----:B------:R1:W-:Y:S04]  /*19090*/  LDGSTS.E [R9+0x1a00], [R28.64], P6 ;  /* 0x01a000001c097fae */ /* 0x0003e8000b121844 */
[----:B------:R1:W-:Y:S04]  /*190a0*/  STL.64 [R1+0xcc8], R6 ;  /* 0x000cc80601007387 */ /* 0x0003e80000100a00 */
[----:B------:R1:W-:Y:S01]  /*190b0*/  LDGSTS.E [R9+0x1c00], [R6.64], P6 ;  /* 0x01c0000006097fae */ /* 0x0003e2000b121844 */
[----:B------:R-:W-:-:S05]  /*190c0*/  IMAD.WIDE R24, R3, 0x4, R24 ;  /* 0x0000000403187825 */ /* 0x000fca00078e0218 */
[----:B------:R3:W-:Y:S01]  /*190d0*/  LDGSTS.E [R9+0x1e00], [R24.64], P6 ;  /* 0x01e0000018097fae */ /* 0x0007e2000b121844 */
[----:B-1----:R-:W-:-:S04]  /*190e0*/  LOP3.LUT R6, R65, 0x1f, RZ, 0xc0, !PT ;  /* 0x0000001f41067812 */ /* 0x002fc800078ec0ff */
[----:B------:R-:W-:Y:S01]  /*190f0*/  ISETP.GE.AND P6, PT, R6, R2, PT ;  /* 0x000000020600720c */ /* 0x000fe20003fc6270 */
[----:B------:R3:W-:Y:S01]  /*19100*/  STL.64 [R1+0xcc0], R24 ;  /* 0x000cc01801007387 */ /* 0x0007e20000100a00 */
[----:B------:R-:W-:Y:S02]  /*19110*/  SEL R7, RZ, 0x4, !P3 ;  /* 0x00000004ff077807 */ /* 0x000fe40005800000 */
[----:B------:R-:W-:Y:S02]  /*19120*/  SEL R6, RZ, 0x4, P6 ;  /* 0x00000004ff067807 */ /* 0x000fe40003000000 */
[----:B------:R-:W-:Y:S02]  /*19130*/  ISETP.NE.U32.AND P3, PT, R5, RZ, PT ;  /* 0x000000ff0500720c */ /* 0x000fe40003f65070 */
[----:B------:R-:W-:Y:S02]  /*19140*/  ISETP.NE.U32.AND P6, PT, R4, RZ, PT ;  /* 0x000000ff0400720c */ /* 0x000fe40003fc5070 */
[----:B------:R-:W-:Y:S01]  /*19150*/  SEL R5, R7, RZ, !P0 ;  /* 0x000000ff07057207 */ /* 0x000fe20004000000 */
[----:B---3--:R-:W-:Y:S01]  /*19160*/  HMMA.1688.F32.TF32 R24, R244, R18, R232 ;  /* 0x00000012f418723c */ /* 0x008fe200000810e8 */
[----:B------:R-:W-:-:S02]  /*19170*/  SEL R4, R6, RZ, !P0 ;  /* 0x000000ff06047207 */ /* 0x000fc40004000000 */
[----:B------:R-:W-:Y:S11]  /*19180*/  ISETP.NE.U32.AND P0, PT, R5, RZ, PT ;  /* 0x000000ff0500720c */ /* 0x000ff60003f05070 */
[----:B------:R-:W-:Y:S09]  /*19190*/  @!UPT UIADD3 URZ, URZ, URZ, URZ ;  /* 0x0000003f3f3ff290 */ /* 0x000ff2000fffe03f */
[----:B------:R-:W-:Y:S04]  /*191a0*/  STL.64 [R1+0x470], R24 ;  /* 0x0004701801007387 */ /* 0x000fe80000100a00 */
[----:B------:R-:W-:Y:S01]  /*191b0*/  STL.64 [R1+0x478], R26 ;  /* 0x0004781a01007387 */ /* 0x000fe20000100a00 */
[----:B----4-:R-:W-:-:S05]  /*191c0*/  IMAD.WIDE R20, R3, 0x4, R20 ;  /* 0x0000000403147825 */ /* 0x010fca00078e0214 */
[----:B------:R1:W-:Y:S01]  /*191d0*/  LDGSTS.E [R9+0x3800], [R20.64], P2 ;  /* 0x0380000014097fae */ /* 0x0003e20009121844 */
[----:B------:R-:W-:-:S05]  /*191e0*/  IMAD.WIDE R16, R3, 0x4, R16 ;  /* 0x0000000403107825 */ /* 0x000fca00078e0210 */
[----:B------:R3:W-:Y:S01]  /*191f0*/  LDGSTS.E [R9+0x3a00], [R16.64], P2 ;  /* 0x03a0000010097fae */ /* 0x0007e20009121844 */
[----:B--2---:R-:W-:-:S04]  /*19200*/  IMAD.WIDE R12, R3, 0x4, R12 ;  /* 0x00000004030c7825 */ /* 0x004fc800078e020c */
[C---:B------:R-:W-:Y:S01]  /*19210*/  IMAD.WIDE R10, R3.reuse, 0x4, R10 ;  /* 0x00000004030a7825 */ /* 0x040fe200078e020a */
[----:B------:R2:W-:Y:S04]  /*19220*/  LDGSTS.E [R9+0x3c00], [R12.64], P2 ;  /* 0x03c000000c097fae */ /* 0x0005e80009121844 */
[----:B------:R4:W-:Y:S01]  /*19230*/  LDGSTS.E [R9+0x3e00], [R10.64], P2 ;  /* 0x03e000000a097fae */ /* 0x0009e20009121844 */
[----:B------:R-:W-:Y:S02]  /*19240*/  ISETP.NE.U32.AND P2, PT, R4, RZ, PT ;  /* 0x000000ff0400720c */ /* 0x000fe40003f45070 */
[----:B------:R-:W-:Y:S01]  /*19250*/  HMMA.1688.F32.TF32 R4, R244, R14, R248 ;  /* 0x0000000ef404723c */ /* 0x000fe200000810f8 */
[----:B------:R-:W-:Y:S04]  /*19260*/  STL.64 [R1+0xc58], R20 ;  /* 0x000c581401007387 */ /* 0x000fe80000100a00 */
[----:B------:R-:W-:Y:S04]  /*19270*/  STL.64 [R1+0xc50], R16 ;  /* 0x000c501001007387 */ /* 0x000fe80000100a00 */
[----:B------:R-:W-:Y:S04]  /*19280*/  STL.64 [R1+0xc48], R12 ;  /* 0x000c480c01007387 */ /* 0x000fe80000100a00 */
[----:B------:R-:W-:Y:S04]  /*19290*/  STL.64 [R1+0xc40], R10 ;  /* 0x000c400a01007387 */ /* 0x000fe80000100a00 */
[----:B------:R-:W2:Y:S04]  /*192a0*/  LDL.LU.64 R202, [R1+0xbd8] ;  /* 0x000bd80001ca7983 */ /* 0x000ea80000300a00 */
[----:B------:R-:W3:Y:S04]  /*192b0*/  LDL.LU.64 R204, [R1+0xbd0] ;  /* 0x000bd00001cc7983 */ /* 0x000ee80000300a00 */
[----:B------:R1:W-:Y:S04]  /*192c0*/  STL.64 [R1+0x450], R4 ;  /* 0x0004500401007387 */ /* 0x0003e80000100a00 */
        /* <DEDUP_REMOVED lines=22> */
[----:B------:R-:W4:Y:S01]  /*19430*/  LDL.LU.64 R238, [R1+0x940] ;  /* 0x0009400001ee7983 */ /* 0x000f220000300a00 */
[----:B--2---:R-:W-:-:S04]  /*19440*/  IMAD.WIDE R202, R3, 0x4, R202 ;  /* 0x0000000403ca7825 */ /* 0x004fc800078e02ca */
[C---:B---3--:R-:W-:Y:S01]  /*19450*/  IMAD.WIDE R204, R3.reuse, 0x4, R204 ;  /* 0x0000000403cc7825 */ /* 0x048fe200078e02cc */
[----:B------:R2:W-:Y:S04]  /*19460*/  STL.64 [R1+0xbd8], R202 ;  /* 0x000bd8ca01007387 */ /* 0x0005e80000100a00 */
[----:B------:R3:W-:Y:S04]  /*19470*/  STL.64 [R1+0xbd0], R204 ;  /* 0x000bd0cc01007387 */ /* 0x0007e80000100a00 */
[----:B------:R2:W-:Y:S01]  /*19480*/  LDGSTS.E [R9+0x5800], [R202.64], P1 ;  /* 0x05800000ca097fae */ /* 0x0005e20008921844 */
[----:B----4-:R-:W-:-:S03]  /*19490*/  IMAD.WIDE R206, R3, 0x4, R206 ;  /* 0x0000000403ce7825 */ /* 0x010fc600078e02ce */
[----:B------:R3:W-:Y:S01]  /*194a0*/  LDGSTS.E [R9+0x5a00], [R204.64], P1 ;  /* 0x05a00000cc097fae */ /* 0x0007e20008921844 */
[----:B------:R-:W-:-:S03]  /*194b0*/  IMAD.WIDE R208, R3, 0x4, R208 ;  /* 0x0000000403d07825 */ /* 0x000fc600078e02d0 */
[----:B------:R4:W-:Y:S01]  /*194c0*/  STL.64 [R1+0xbc8], R206 ;  /* 0x000bc8ce01007387 */ /* 0x0009e20000100a00 */
        /* <DEDUP_REMOVED lines=33> */
[----:B------:R-:W-:Y:S01]  /*196e0*/  STL.64 [R1+0x9c0], R244 ;  /* 0x0009c0f401007387 */ /* 0x000fe20000100a00 */
[----:B------:R-:W-:-:S03]  /*196f0*/  IMAD.WIDE R242, R3, 0x4, R242 ;  /* 0x0000000403f27825 */ /* 0x000fc600078e02f2 */
[----:B------:R-:W-:Y:S01]  /*19700*/  STL.64 [R1+0x958], R246 ;  /* 0x000958f601007387 */ /* 0x000fe20000100a00 */
[----:B------:R-:W-:-:S03]  /*19710*/  IMAD.WIDE R240, R3, 0x4, R240 ;  /* 0x0000000403f07825 */ /* 0x000fc600078e02f0 */
[----:B------:R-:W2:Y:S01]  /*19720*/  LDL.LU.64 R236, [R1+0x938] ;  /* 0x0009380001ec7983 */ /* 0x000ea20000300a00 */
[----:B------:R-:W-:-:S03]  /*19730*/  IMAD.WIDE R238, R3, 0x4, R238 ;  /* 0x0000000403ee7825 */ /* 0x000fc600078e02ee */
[----:B------:R-:W-:Y:S04]  /*19740*/  STL.64 [R1+0x950], R242 ;  /* 0x000950f201007387 */ /* 0x000fe80000100a00 */
[----:B------:R-:W3:Y:S04]  /*19750*/  LDL.LU.64 R66, [R1+0x928] ;  /* 0x0009280001427983 */ /* 0x000ee80000300a00 */
[----:B------:R-:W-:Y:S04]  /*19760*/  STL.64 [R1+0x948], R240 ;  /* 0x000948f001007387 */ /* 0x000fe80000100a00 */
[----:B------:R-:W4:Y:S04]  /*19770*/  LDL.LU.64 R64, [R1+0x918] ;  /* 0x0009180001407983 */ /* 0x000f280000300a00 */
[----:B------:R-:W-:Y:S04]  /*19780*/  STL.64 [R1+0x940], R238 ;  /* 0x000940ee01007387 */ /* 0x000fe80000100a00 */
        /* <DEDUP_REMOVED lines=29> */
[----:B------:R-:W-:-:S03]  /*19960*/  IMAD.MOV.U32 R3, RZ, RZ, c[0x0][0x18c] ;  /* 0x00006300ff037624 */ /* 0x000fc600078e00ff */
[----:B------:R1:W-:Y:S01]  /*19970*/  LDGSTS.E [R9+0x5c00], [R206.64], P1 ;  /* 0x05c00000ce097fae */ /* 0x0003e20008921844 */
[----:B------:R-:W-:-:S03]  /*19980*/  IMAD.SHL.U32 R3, R3, 0x20, RZ ;  /* 0x0000002003037824 */ /* 0x000fc600078e00ff */
[----:B------:R1:W-:Y:S04]  /*19990*/  LDGSTS.E [R9+0x5e00], [R208.64], P1 ;  /* 0x05e00000d0097fae */ /* 0x0003e80008921844 */
        /* <DEDUP_REMOVED lines=20> */
[----:B------:R-:W0:Y:S01]  /*19ae0*/  LDGDEPBAR ;  /* 0x00000000000079af */ /* 0x000e220000000000 */
[----:B--2---:R-:W-:-:S05]  /*19af0*/  IMAD.WIDE R236, R3, 0x4, R236 ;  /* 0x0000000403ec7825 */ /* 0x004fca00078e02ec */
[----:B------:R-:W-:Y:S01]  /*19b00*/  STL.64 [R1+0x938], R236 ;  /* 0x000938ec01007387 */ /* 0x000fe20000100a00 */
[----:B---3--:R-:W-:-:S04]  /*19b10*/  IMAD.WIDE R66, R3, 0x4, R66 ;  /* 0x0000000403427825 */ /* 0x008fc800078e0242 */
[----:B----4-:R-:W-:-:S04]  /*19b20*/  IMAD.WIDE R64, R3, 0x4, R64 ;  /* 0x0000000403407825 */ /* 0x010fc800078e0240 */
[----:B------:R-:W-:-:S04]  /*19b30*/  IMAD.WIDE R62, R3, 0x4, R62 ;  /* 0x00000004033e7825 */ /* 0x000fc800078e023e */
        /* <DEDUP_REMOVED lines=9> */
[C---:B------:R-:W-:Y:S01]  /*19bd0*/  IMAD.WIDE R36, R3.reuse, 0x4, R36 ;  /* 0x0000000403247825 */ /* 0x040fe200078e0224 */
[----:B------:R-:W-:Y:S03]  /*19be0*/  STL.64 [R1+0x930], R38 ;  /* 0x0009302601007387 */ /* 0x000fe60000100a00 */
[C---:B------:R-:W-:Y:S01]  /*19bf0*/  IMAD.WIDE R34, R3.reuse, 0x4, R34 ;  /* 0x0000000403227825 */ /* 0x040fe200078e0222 */
[----:B------:R-:W-:Y:S03]  /*19c00*/  STL.64 [R1+0x928], R66 ;  /* 0x0009284201007387 */ /* 0x000fe60000100a00 */
[C---:B------:R-:W-:Y:S01]  /*19c10*/  IMAD.WIDE R32, R3.reuse, 0x4, R32 ;  /* 0x0000000403207825 */ /* 0x040fe200078e0220 */
[----:B------:R2:W-:Y:S03]  /*19c20*/  STL.64 [R1+0x918], R64 ;  /* 0x0009184001007387 */ /* 0x0005e60000100a00 */
[C---:B------:R-:W-:Y:S01]  /*19c30*/  IMAD.WIDE R30, R3.reuse, 0x4, R30 ;  /* 0x00000004031e7825 */ /* 0x040fe200078e021e */
[----:B------:R-:W-:Y:S04]  /*19c40*/  STL.64 [R1+0x920], R36 ;  /* 0x0009202401007387 */ /* 0x000fe80000100a00 */
[----:B------:R-:W-:Y:S01]  /*19c50*/  STL.64 [R1+0x908], R62 ;  /* 0x0009083e01007387 */ /* 0x000fe20000100a00 */
[----:B------:R-:W-:-:S03]  /*19c60*/  IMAD.WIDE R28, R3, 0x4, R28 ;  /* 0x00000004031c7825 */ /* 0x000fc600078e021c */
[----:B------:R-:W-:Y:S01]  /*19c70*/  STL.64 [R1+0x910], R34 ;  /* 0x0009102201007387 */ /* 0x000fe20000100a00 */
[----:B------:R-:W-:-:S03]  /*19c80*/  IMAD.WIDE R26, R3, 0x4, R26 ;  /* 0x00000004031a7825 */ /* 0x000fc600078e021a */
[----:B------:R-:W-:Y:S01]  /*19c90*/  STL.64 [R1+0x8f8], R60 ;  /* 0x0008f83c01007387 */ /* 0x000fe20000100a00 */
[----:B------:R-:W-:-:S03]  /*19ca0*/  IMAD.WIDE R24, R3, 0x4, R24 ;  /* 0x0000000403187825 */ /* 0x000fc600078e0218 */
[----:B------:R-:W-:Y:S04]  /*19cb0*/  STL.64 [R1+0x900], R32 ;  /* 0x0009002001007387 */ /* 0x000fe80000100a00 */
        /* <DEDUP_REMOVED lines=20> */
[----:B------:R-:W-:Y:S04]  /*19e00*/  STL.64 [R1+0x8a0], R20 ;  /* 0x0008a01401007387 */ /* 0x000fe80000100a00 */
[----:B------:R-:W-:Y:S04]  /*19e10*/  STL.64 [R1+0x888], R46 ;  /* 0x0008882e01007387 */ /* 0x000fe80000100a00 */
[----:B------:R-:W-:Y:S04]  /*19e20*/  STL.64 [R1+0x890], R18 ;  /* 0x0008901201007387 */ /* 0x000fe80000100a00 */
[----:B------:R3:W-:Y:S04]  /*19e30*/  STL.64 [R1+0x878], R4 ;  /* 0x0008780401007387 */ /* 0x0007e80000100a00 */
[----:B------:R4:W-:Y:S01]  /*19e40*/  STL.64 [R1+0x880], R16 ;  /* 0x0008801001007387 */ /* 0x0009e20000100a00 */
[----:B------:R-:W-:-:S03]  /*19e50*/  IMAD.WIDE R10, R3, 0x4, R10 ;  /* 0x00000004030a7825 */ /* 0x000fc600078e020a */
[----:B------:R4:W-:Y:S01]  /*19e60*/  STL.64 [R1+0x868], R44 ;  /* 0x0008682c01007387 */ /* 0x0009e20000100a00 */
[----:B------:R-:W-:-:S03]  /*19e70*/  IMAD.WIDE R40, R3, 0x4, R40 ;  /* 0x0000000403287825 */ /* 0x000fc600078e0228 */
[----:B------:R4:W-:Y:S01]  /*19e80*/  STL.64 [R1+0x870], R14 ;  /* 0x0008700e01007387 */ /* 0x0009e20000100a00 */
[----:B------:R-:W-:-:S03]  /*19e90*/  IMAD.WIDE R6, R3, 0x4, R6 ;  /* 0x0000000403067825 */ /* 0x000fc600078e0206 */
[----:B------:R4:W-:Y:S04]  /*19ea0*/  STL.64 [R1+0x858], R42 ;  /* 0x0008582a01007387 */ /* 0x0009e80000100a00 */
[----:B------:R4:W-:Y:S04]  /*19eb0*/  STL.64 [R1+0x860], R12 ;  /* 0x0008600c01007387 */ /* 0x0009e80000100a00 */
[----:B------:R-:W2:Y:S04]  /*19ec0*/  LDL.LU R3, [R1+0xe00] ;  /* 0x000e000001037983 */ /* 0x000ea80000300800 */
[----:B------:R4:W5:Y:S04]  /*19ed0*/  LDL.LU.64 R202, [R1+0xdf8] ;  /* 0x000df80001ca7983 */ /* 0x0009680000300a00 */
[----:B------:R4:W-:Y:S04]  /*19ee0*/  STL.64 [R1+0x848], R40 ;  /* 0x0008482801007387 */ /* 0x0009e80000100a00 */
[----:B------:R4:W-:Y:S04]  /*19ef0*/  STL.64 [R1+0x850], R10 ;  /* 0x0008500a01007387 */ /* 0x0009e80000100a00 */
[----:B------:R4:W5:Y:S04]  /*19f00*/  LDL.LU.64 R204, [R1+0xdf0] ;  /* 0x000df00001cc7983 */ /* 0x0009680000300a00 */
[----:B-1----:R4:W5:Y:S04]  /*19f10*/  LDL.LU.64 R206, [R1+0xde8] ;  /* 0x000de80001ce7983 */ /* 0x0029680000300a00 */
[----:B------:R4:W-:Y:S04]  /*19f20*/  STL.64 [R1+0x840], R6 ;  /* 0x0008400601007387 */ /* 0x0009e80000100a00 */
[----:B------:R4:W5:Y:S04]  /*19f30*/  LDL.LU.64 R208, [R1+0xde0] ;  /* 0x000de00001d07983 */ /* 0x0009680000300a00 */
[----:B------:R4:W5:Y:S04]  /*19f40*/  LDL.LU.64 R210, [R1+0xdd8] ;  /* 0x000dd80001d27983 */ /* 0x0009680000300a00 */
[----:B------:R4:W5:Y:S04]  /*19f50*/  LDL.LU.64 R212, [R1+0xdd0] ;  /* 0x000dd00001d47983 */ /* 0x0009680000300a00 */
[----:B------:R4:W5:Y:S04]  /*19f60*/  LDL.LU.64 R214, [R1+0xdc8] ;  /* 0x000dc80001d67983 */ /* 0x0009680000300a00 */
[----:B------:R4:W5:Y:S04]  /*19f70*/  LDL.LU.64 R216, [R1+0xdc0] ;  /* 0x000dc00001d87983 */ /* 0x0009680000300a00 */
[----:B------:R4:W5:Y:S04]  /*19f80*/  LDL.LU.64 R218, [R1+0xdb8] ;  /* 0x000db80001da7983 */ /* 0x0009680000300a00 */
[----:B------:R4:W5:Y:S04]  /*19f90*/  LDL.LU.64 R220, [R1+0xdb0] ;  /* 0x000db00001dc7983 */ /* 0x0009680000300a00 */
[----:B------:R4:W5:Y:S01]  /*19fa0*/  LDL.LU.64 R222, [R1+0xda8] ;  /* 0x000da80001de7983 */ /* 0x0009620000300a00 */
[----:B------:R-:W-:-:S03]  /*19fb0*/  IADD3 R8, R8, 0x1, RZ ;  /* 0x0000000108087810 */ /* 0x000fc60007ffe0ff */
[----:B------:R4:W5:Y:S04]  /*19fc0*/  LDL.LU.64 R224, [R1+0xda0] ;  /* 0x000da00001e07983 */ /* 0x0009680000300a00 */
[----:B------:R4:W5:Y:S04]  /*19fd0*/  LDL.LU.64 R226, [R1+0xd98] ;  /* 0x000d980001e27983 */ /* 0x0009680000300a00 */
[----:B------:R4:W5:Y:S04]  /*19fe0*/  LDL.LU.64 R228, [R1+0xd90] ;  /* 0x000d900001e47983 */ /* 0x0009680000300a00 */
[----:B------:R4:W5:Y:S04]  /*19ff0*/  LDL.LU.64 R230, [R1+0xd88] ;  /* 0x000d880001e67983 */ /* 0x0009680000300a00 */
[----:B------:R4:W5:Y:S04]  /*1a000*/  LDL.LU.64 R232, [R1+0xd80] ;  /* 0x000d800001e87983 */ /* 0x0009680000300a00 */
[----:B------:R4:W5:Y:S04]  /*1a010*/  LDL.LU.64 R234, [R1+0xd78] ;  /* 0x000d780001ea7983 */ /* 0x0009680000300a00 */
[----:B------:R4:W5:Y:S04]  /*1a020*/  LDL.LU.64 R248, [R1+0xd70] ;  /* 0x000d700001f87983 */ /* 0x0009680000300a00 */
[----:B------:R4:W5:Y:S04]  /*1a030*/  LDL.LU.64 R250, [R1+0xd68] ;  /* 0x000d680001fa7983 */ /* 0x0009680000300a00 */
[----:B------:R4:W-:Y:S01]  /*1a040*/  STL [R1+0x83c], R8 ;  /* 0x00083c0801007387 */ /* 0x0009e20000100800 */
[----:B------:R-:W-:-:S03]  /*1a050*/  IADD3 R2, R2, -0x20, RZ ;  /* 0xffffffe002027810 */ /* 0x000fc60007ffe0ff */
[----:B--2---:R4:W-:Y:S04]  /*1a060*/  LDGSTS.E [R3+0x10000], [R236.64], P2 ;  /* 0x10000000ec037fae */ /* 0x0049e80009121844 */
[----:B------:R4:W-:Y:S04]  /*1a070*/  LDGSTS.E [R3+0x10400], [R66.64], P2 ;  /* 0x1040000042037fae */ /* 0x0009e80009121844 */
[----:B------:R1:W-:Y:S04]  /*1a080*/  LDGSTS.E [R3+0x10800], [R64.64], P2 ;  /* 0x1080000040037fae */ /* 0x0003e80009121844 */
[----:B------:R4:W-:Y:S04]  /*1a090*/  LDGSTS.E [R3+0x10c00], [R62.64], P2 ;  /* 0x10c000003e037fae */ /* 0x0009e80009121844 */
[----:B------:R4:W-:Y:S01]  /*1a0a0*/  LDGSTS.E [R3+0x11000], [R60.64], P2 ;  /* 0x110000003c037fae */ /* 0x0009e20009121844 */
[----:B-1----:R-:W-:-:S03]  /*1a0b0*/  IMAD.MOV.U32 R65, RZ, RZ, 0x1f ;  /* 0x0000001fff417424 */ /* 0x002fc600078e00ff */
[----:B------:R4:W-:Y:S04]  /*1a0c0*/  LDGSTS.E [R3+0x11400], [R58.64], P2 ;  /* 0x114000003a037fae */ /* 0x0009e80009121844 */
[----:B------:R4:W-:Y:S01]  /*1a0d0*/  LDGSTS.E [R3+0x11800], [R56.64], P2 ;  /* 0x1180000038037fae */ /* 0x0009e20009121844 */
[----:B------:R-:W-:-:S03]  /*1a0e0*/  IADD3 R65, R65, c[0x0][0x180], RZ ;  /* 0x0000600041417a10 */ /* 0x000fc60007ffe0ff */
[----:B------:R4:W-:Y:S04]  /*1a0f0*/  LDGSTS.E [R3+0x11c00], [R54.64], P2 ;  /* 0x11c0000036037fae */ /* 0x0009e80009121844 */
[----:B------:R4:W-:Y:S04]  /*1a100*/  LDGSTS.E [R3+0x12000], [R52.64], P2 ;  /* 0x1200000034037fae */ /* 0x0009e80009121844 */
[----:B------:R4:W-:Y:S04]  /*1a110*/  LDGSTS.E [R3+0x12400], [R50.64], P2 ;  /* 0x1240000032037fae */ /* 0x0009e80009121844 */
[----:B------:R4:W-:Y:S04]  /*1a120*/  LDGSTS.E [R3+0x12800], [R48.64], P2 ;  /* 0x1280000030037fae */ /* 0x0009e80009121844 */
[----:B------:R4:W-:Y:S04]  /*1a130*/  LDGSTS.E [R3+0x12c00], [R46.64], P2 ;  /* 0x12c000002e037fae */ /* 0x0009e80009121844 */
[----:B------:R3:W-:Y:S04]  /*1a140*/  LDGSTS.E [R3+0x13000], [R4.64], P2 ;  /* 0x1300000004037fae */ /* 0x0007e80009121844 */
[----:B------:R4:W-:Y:S04]  /*1a150*/  LDGSTS.E [R3+0x13400], [R44.64], P2 ;  /* 0x134000002c037fae */ /* 0x0009e80009121844 */
[----:B------:R4:W-:Y:S01]  /*1a160*/  LDGSTS.E [R3+0x13800], [R42.64], P2 ;  /* 0x138000002a037fae */ /* 0x0009e20009121844 */
[----:B---3--:R-:W-:-:S03]  /*1a170*/  SHF.R.S32.HI R4, RZ, 0x1f, R65 ;  /* 0x0000001fff047819 */ /* 0x008fc60000011441 */
[----:B------:R4:W-:Y:S01]  /*1a180*/  LDGSTS.E [R3+0x13c00], [R40.64], P2 ;  /* 0x13c0000028037fae */ /* 0x0009e20009121844 */
[----:B------:R-:W-:Y:S02]  /*1a190*/  LOP3.LUT R5, R3, 0x40, RZ, 0x3c, !PT ;  /* 0x0000004003057812 */ /* 0x000fe400078e3cff */
[----:B------:R-:W-:-:S03]  /*1a1a0*/  LEA.HI R4, R4, R65, RZ, 0x5 ;  /* 0x0000004104047211 */ /* 0x000fc600078f28ff */
[----:B------:R4:W-:Y:S01]  /*1a1b0*/  LDGSTS.E [R5+0x10200], [R38.64], P2 ;  /* 0x1020000026057fae */ /* 0x0009e20009121844 */
[----:B------:R-:W-:-:S03]  /*1a1c0*/  SHF.R.S32.HI R4, RZ, 0x5, R4 ;  /* 0x00000005ff047819 */ /* 0x000fc60000011404 */
[----:B------:R4:W-:Y:S01]  /*1a1d0*/  LDGSTS.E [R5+0x10600], [R36.64], P2 ;  /* 0x1060000024057fae */ /* 0x0009e20009121844 */
[----:B------:R-:W-:-:S03]  /*1a1e0*/  ISETP.NE.U32.AND P0, PT, R4, R8, PT ;  /* 0x000000080400720c */ /* 0x000fc60003f05070 */
        /* <DEDUP_REMOVED lines=15> */
[----:B------:R-:W-:Y:S01]  /*1a2e0*/  @!P0 CALL.REL.NOINC `(.L_x_0) ;  /* 0x0000001000008944 */ /* 0x000fe20003c00000 */
[----:B------:R-:W-:Y:S05]  /*1a2f0*/  BRA `(.L_x_1) ;  /* 0xfffef83000007947 */ /* 0x000fea000383ffff */
.L_x_0:
[----:B----4-:R-:W2:Y:S01]  /*1a300*/  LDL R6, [R1+0x824] ;  /* 0x0008240001067983 */ /* 0x010ea20000100800 */
[----:B------:R-:W-:-:S04]  /*1a310*/  DEPBAR.LE SB0, 0x0 ;  /* 0x000080000000791a */ /* 0x000fc80000000000 */
[----:B-----5:R-:W3:Y:S04]  /*1a320*/  LDL.LU R16, [R1+0x2b0] ;  /* 0x0002b00001107983 */ /* 0x020ee80000300800 */
[----:B------:R-:W3:Y:S04]  /*1a330*/  LDL.LU R17, [R1+0x2b4] ;  /* 0x0002b40001117983 */ /* 0x000ee80000300800 */
[----:B------:R-:W3:Y:S04]  /*1a340*/  LDL.LU R18, [R1+0x2a0] ;  /* 0x0002a00001127983 */ /* 0x000ee80000300800 */
[----:B------:R-:W3:Y:S04]  /*1a350*/  LDL.LU R19, [R1+0x2a4] ;  /* 0x0002a40001137983 */ /* 0x000ee80000300800 */
[----:B------:R-:W4:Y:S04]  /*1a360*/  LDL.LU R12, [R1+0x2b8] ;  /* 0x0002b800010c7983 */ /* 0x000f280000300800 */
[----:B------:R-:W4:Y:S04]  /*1a370*/  LDL.LU R13, [R1+0x2bc] ;  /* 0x0002bc00010d7983 */ /* 0x000f280000300800 */
[----:B------:R-:W4:Y:S04]  /*1a380*/  LDL.LU R14, [R1+0x2a8] ;  /* 0x0002a800010e7983 */ /* 0x000f280000300800 */
[----:B------:R-:W4:Y:S04]  /*1a390*/  LDL.LU R15, [R1+0x2ac] ;  /* 0x0002ac00010f7983 */ /* 0x000f280000300800 */
[----:B------:R-:W3:Y:S04]  /*1a3a0*/  LDL.LU R8, [R1+0x1a0] ;  /* 0x0001a00001087983 */ /* 0x000ee80000300800 */
[----:B------:R-:W3:Y:S04]  /*1a3b0*/  LDL.LU R9, [R1+0x1a4] ;  /* 0x0001a40001097983 */ /* 0x000ee80000300800 */
[----:B------:R-:W3:Y:S04]  /*1a3c0*/  LDL.LU R10, [R1+0x190] ;  /* 0x00019000010a7983 */ /* 0x000ee80000300800 */
[----:B------:R-:W3:Y:S04]  /*1a3d0*/  LDL.LU R11, [R1+0x194] ;  /* 0x00019400010b7983 */ /* 0x000ee80000300800 */
[----:B------:R-:W1:Y:S04]  /*1a3e0*/  S2R R5, SR_TID.X ;  /* 0x0000000000057919 */ /* 0x000e680000002100 */
[----:B------:R-:W1:Y:S02]  /*1a3f0*/  S2R R7, SR_TID.X ;  /* 0x0000000000077919 */ /* 0x000e640000002100 */
[----:B-1----:R-:W-:-:S02]  /*1a400*/  IMAD.SHL.U32 R3, R5, 0x100, RZ ;  /* 0x0000010005037824 */ /* 0x002fc400078e00ff */
[C---:B------:R-:W-:Y:S02]  /*1a410*/  IMAD.SHL.U32 R4, R5.reuse, 0x20, RZ ;  /* 0x0000002005047824 */ /* 0x040fe400078e00ff */
[----:B------:R-:W-:Y:S01]  /*1a420*/  IMAD.SHL.U32 R2, R5, 0x400, RZ ;  /* 0x0000040005027824 */ /* 0x000fe200078e00ff */
[----:B------:R-:W-:Y:S01]  /*1a430*/  LOP3.LUT R3, R3, 0x1800, RZ, 0xc0, !PT ;  /* 0x0000180003037812 */ /* 0x000fe200078ec0ff */
[C---:B------:R-:W-:Y:S01]  /*1a440*/  IMAD.SHL.U32 R0, R5.reuse, 0x4, RZ ;  /* 0x0000000405007824 */ /* 0x040fe200078e00ff */
[----:B------:R-:W-:Y:S02]  /*1a450*/  LOP3.LUT R5, R5, 0x7f, RZ, 0xc0, !PT ;  /* 0x0000007f05057812 */ /* 0x000fe400078ec0ff */
[----:B------:R-:W-:Y:S02]  /*1a460*/  LOP3.LUT R3, R3, 0x60, R4, 0xf8, !PT ;  /* 0x0000006003037812 */ /* 0x000fe400078ef804 */
[----:B------:R-:W-:Y:S02]  /*1a470*/  LOP3.LUT R2, R2, 0x1800, RZ, 0xc0, !PT ;  /* 0x0000180002027812 */ /* 0x000fe400078ec0ff */
[----:B------:R-:W-:-:S02]  /*1a480*/  LOP3.LUT R7, R7, 0x60, RZ, 0xc0, !PT ;  /* 0x0000006007077812 */ /* 0x000fc400078ec0ff */
[----:B------:R-:W-:Y:S01]  /*1a490*/  LOP3.LUT R0, R0, 0x70, RZ, 0xc0, !PT ;  /* 0x0000007000007812 */ /* 0x000fe200078ec0ff */
[----:B------:R-:W-:Y:S01]  /*1a4a0*/  IMAD R2, R5, 0x10, R2 ;  /* 0x0000001005027824 */ /* 0x000fe200078e0202 */
[----:B------:R-:W-:Y:S03]  /*1a4b0*/  BAR.SYNC.DEFER_BLOCKING 0x0 ;  /* 0x0000000000007b1d */ /* 0x000fe60000010000 */
[----:B------:R-:W-:-:S05]  /*1a4c0*/  IMAD R0, R7, 0x8, R0 ;  /* 0x0000000807007824 */ /* 0x000fca00078e0200 */
[----:B------:R-:W-:Y:S02]  /*1a4d0*/  LOP3.LUT R0, R3, R0, RZ, 0x3c, !PT ;  /* 0x0000000003007212 */ /* 0x000fe400078e3cff */
[----:B--2---:R-:W-:-:S04]  /*1a4e0*/  IADD3 R4, R6, 0x1, RZ ;  /* 0x0000000106047810 */ /* 0x004fc80007ffe0ff */
[----:B------:R-:W-:Y:S02]  /*1a4f0*/  ISETP.GE.AND P1, PT, R4, c[0x0][0x17c], PT ;  /* 0x00005f0004007a0c */ /* 0x000fe40003f26270 */
[----:B------:R-:W2:Y:S04]  /*1a500*/  LDL.LU R4, [R1+0x1a8] ;  /* 0x0001a80001047983 */ /* 0x000ea80000300800 */
[----:B------:R-:W2:Y:S04]  /*1a510*/  LDL.LU R5, [R1+0x1ac] ;  /* 0x0001ac0001057983 */ /* 0x000ea80000300800 */
[----:B------:R-:W2:Y:S04]  /*1a520*/  LDL.LU R6, [R1+0x198] ;  /* 0x0001980001067983 */ /* 0x000ea80000300800 */
[----:B------:R-:W2:Y:S04]  /*1a530*/  LDL.LU R7, [R1+0x19c] ;  /* 0x00019c0001077983 */ /* 0x000ea80000300800 */
[----:B----4-:R1:W-:Y:S04]  /*1a540*/  STS.128 [R0+0x80], R12 ;  /* 0x0000800c00007388 */ /* 0x0103e80000000c00 */
[----:B-1----:R-:W4:Y:S04]  /*1a550*/  LDL.LU R12, [R1+0x80] ;  /* 0x00008000010c7983 */ /* 0x002f280000300800 */
[----:B------:R-:W4:Y:S04]  /*1a560*/  LDL.LU R13, [R1+0x84] ;  /* 0x00008400010d7983 */ /* 0x000f280000300800 */
[----:B------:R-:W4:Y:S04]  /*1a570*/  LDL.LU R14, [R1+0x70] ;  /* 0x00007000010e7983 */ /* 0x000f280000300800 */
[----:B---3--:R1:W-:Y:S04]  /*1a580*/  STS.128 [R0+0x400], R8 ;  /* 0x0004000800007388 */ /* 0x0083e80000000c00 */
[----:B------:R-:W4:Y:S04]  /*1a590*/  LDL.LU R15, [R1+0x74] ;  /* 0x00007400010f7983 */ /* 0x000f280000300800 */
[----:B-1----:R-:W3:Y:S04]  /*1a5a0*/  LDL.LU R8, [R1+0x88] ;  /* 0x0000880001087983 */ /* 0x002ee80000300800 */
[----:B------:R-:W3:Y:S04]  /*1a5b0*/  LDL.LU R9, [R1+0x8c] ;  /* 0x00008c0001097983 */ /* 0x000ee80000300800 */
[----:B------:R-:W3:Y:S04]  /*1a5c0*/  LDL.LU R10, [R1+0x78] ;  /* 0x00007800010a7983 */ /* 0x000ee80000300800 */
[----:B------:R-:W3:Y:S04]  /*1a5d0*/  LDL.LU R11, [R1+0x7c] ;  /* 0x00007c00010b7983 */ /* 0x000ee80000300800 */
[----:B------:R-:W-:Y:S01]  /*1a5e0*/  STS.128 [R0], R16 ;  /* 0x0000001000007388 */ /* 0x000fe20000000c00 */
[----:B------:R-:W-:-:S02]  /*1a5f0*/  LOP3.LUT R28, R2, 0x20, RZ, 0x3c, !PT ;  /* 0x00000020021c7812 */ /* 0x000fc400078e3cff */
[C---:B------:R-:W-:Y:S02]  /*1a600*/  LOP3.LUT R3, R2.reuse, 0x40, RZ, 0x3c, !PT ;  /* 0x0000004002037812 */ /* 0x040fe400078e3cff */
[----:B------:R-:W-:Y:S01]  /*1a610*/  LOP3.LUT R252, R2, 0x60, RZ, 0x3c, !PT ;  /* 0x0000006002fc7812 */ /* 0x000fe200078e3cff */
[----:B--2---:R1:W-:Y:S04]  /*1a620*/  STS.128 [R0+0x480], R4 ;  /* 0x0004800400007388 */ /* 0x0043e80000000c00 */
[----:B------:R-:W-:Y:S06]  /*1a630*/  BAR.SYNC.DEFER_BLOCKING 0x0 ;  /* 0x0000000000007b1d */ /* 0x000fec0000010000 */
[----:B------:R-:W2:Y:S04]  /*1a640*/  LDS.128 R16, [R2] ;  /* 0x0000000002107984 */ /* 0x000ea80000000c00 */
[----:B------:R-:W3:Y:S04]  /*1a650*/  LDS.128 R24, [R28] ;  /* 0x000000001c187984 */ /* 0x000ee80000000c00 */
[----:B------:R-:W3:Y:S01]  /*1a660*/  LDS.128 R20, [R3] ;  /* 0x0000000003147984 */ /* 0x000ee20000000c00 */
[----:B-1----:R-:W-:-:S02]  /*1a670*/  IMAD.MOV.U32 R6, RZ, RZ, R196 ;  /* 0x000000ffff067224 */ /* 0x002fc400078e00c4 */
[----:B------:R-:W-:Y:S02]  /*1a680*/  IMAD.MOV.U32 R7, RZ, RZ, R197 ;  /* 0x000000ffff077224 */ /* 0x000fe400078e00c5 */
[----:B------:R-:W-:Y:S02]  /*1a690*/  IMAD.MOV.U32 R4, RZ, RZ, R200 ;  /* 0x000000ffff047224 */ /* 0x000fe400078e00c8 */
[----:B------:R-:W-:Y:S02]  /*1a6a0*/  IMAD.MOV.U32 R5, RZ, RZ, R201 ;  /* 0x000000ffff057224 */ /* 0x000fe400078e00c9 */
[----:B------:R-:W-:Y:S01]  /*1a6b0*/  IMAD.MOV.U32 R196, RZ, RZ, R202 ;  /* 0x000000ffffc47224 */ /* 0x000fe200078e00ca */
[----:B--2---:R-:W-:Y:S04]  /*1a6c0*/  STL.64 [R1+0x280], R16 ;  /* 0x0002801001007387 */ /* 0x004fe80000100a00 */
[----:B------:R-:W-:Y:S04]  /*1a6d0*/  STL.64 [R1+0x288], R18 ;  /* 0x0002881201007387 */ /* 0x000fe80000100a00 */
[----:B------:R-:W1:Y:S04]  /*1a6e0*/  LDS.128 R16, [R252] ;  /* 0x00000000fc107984 */ /* 0x000e680000000c00 */
[----:B------:R-:W-:Y:S01]  /*1a6f0*/  BAR.SYNC.DEFER_BLOCKING 0x0 ;  /* 0x0000000000007b1d */ /* 0x000fe20000010000 */
[----:B------:R-:W-:-:S05]  /*1a700*/  IMAD.MOV.U32 R197, RZ, RZ, R203 ;  /* 0x000000ffffc57224 */ /* 0x000fca00078e00cb */
[----:B----4-:R-:W-:Y:S04]  /*1a710*/  STS.128 [R0], R12 ;  /* 0x0000000c00007388 */ /* 0x010fe80000000c00 */
[----:B---3--:R-:W-:Y:S04]  /*1a720*/  STS.128 [R0+0x80], R8 ;  /* 0x0000800800007388 */ /* 0x008fe80000000c00 */
[----:B------:R-:W-:Y:S04]  /*1a730*/  STS.128 [R0+0x400], R4 ;  /* 0x0004000400007388 */ /* 0x000fe80000000c00 */
[----:B------:R-:W-:Y:S04]  /*1a740*/  STS.128 [R0+0x480], R196 ;  /* 0x000480c400007388 */ /* 0x000fe80000000c00 */
[----:B------:R-:W-:Y:S06]  /*1a750*/  BAR.SYNC.DEFER_BLOCKING 0x0 ;  /* 0x0000000000007b1d */ /* 0x000fec0000010000 */
[----:B------:R-:W2:Y:S04]  /*1a760*/  LDS.128 R12, [R2] ;  /* 0x00000000020c7984 */ /* 0x000ea80000000c00 */
[----:B------:R-:W-:Y:S04]  /*1a770*/  STL.64 [R1+0x2c0], R24 ;  /* 0x0002c01801007387 */ /* 0x000fe80000100a00 */
[----:B------:R-:W-:Y:S04]  /*1a780*/  STL.64 [R1+0x2c8], R26 ;  /* 0x0002c81a01007387 */ /* 0x000fe80000100a00 */
[----:B------:R-:W-:Y:S04]  /*1a790*/  STL.64 [R1+0x300], R20 ;  /* 0x0003001401007387 */ /* 0x000fe80000100a00 */
[----:B------:R-:W-:Y:S04]  /*1a7a0*/  STL.64 [R1+0x308], R22 ;  /* 0x0003081601007387 */ /* 0x000fe80000100a00 */
[----:B-1----:R-:W-:Y:S04]  /*1a7b0*/  STL.64 [R1+0x320], R16 ;  /* 0x0003201001007387 */ /* 0x002fe80000100a00 */
[----:B------:R-:W1:Y:S04]  /*1a7c0*/  LDS.128 R20, [R28] ;  /* 0x000000001c147984 */ /* 0x000e680000000c00 */
[----:B------:R-:W-:Y:S04]  /*1a7d0*/  STL.64 [R1+0x328], R18 ;  /* 0x0003281201007387 */ /* 0x000fe80000100a00 */
[----:B------:R-:W3:Y:S04]  /*1a7e0*/  LDS.128 R16, [R3] ;  /* 0x0000000003107984 */ /* 0x000ee80000000c00 */
[----:B--2---:R-:W-:Y:S04]  /*1a7f0*/  STL.64 [R1+0x1a0], R12 ;  /* 0x0001a00c01007387 */ /* 0x004fe80000100a00 */
[----:B------:R-:W-:Y:S04]  /*1a800*/  STL.64 [R1+0x1a8], R14 ;  /* 0x0001a80e01007387 */ /* 0x000fe80000100a00 */
[----:B------:R-:W2:Y:S01]  /*1a810*/  LDS.128 R12, [R252] ;  /* 0x00000000fc0c7984 */ /* 0x000ea20000000c00 */
[----:B------:R-:W-:-:S02]  /*1a820*/  IMAD.MOV.U32 R8, RZ, RZ, R136 ;  /* 0x000000ffff087224 */ /* 0x000fc400078e0088 */
[----:B------:R-:W-:Y:S02]  /*1a830*/  IMAD.MOV.U32 R9, RZ, RZ, R137 ;  /* 0x000000ffff097224 */ /* 0x000fe400078e0089 */
[----:B------:R-:W-:Y:S02]  /*1a840*/  IMAD.MOV.U32 R10, RZ, RZ, R132 ;  /* 0x000000ffff0a7224 */ /* 0x000fe400078e0084 */
[----:B------:R-:W-:Y:S01]  /*1a850*/  IMAD.MOV.U32 R11, RZ, RZ, R133 ;  /* 0x000000ffff0b7224 */ /* 0x000fe200078e0085 */
[----:B------:R-:W-:Y:S06]  /*1a860*/  BAR.SYNC.DEFER_BLOCKING 0x0 ;  /* 0x0000000000007b1d */ /* 0x000fec0000010000 */
[----:B-1----:R-:W-:Y:S04]  /*1a870*/  STL.64 [R1+0x2a0], R20 ;  /* 0x0002a01401007387 */ /* 0x002fe80000100a00 */
[----:B------:R-:W-:Y:S04]  /*1a880*/  STL.64 [R1+0x2a8], R22 ;  /* 0x0002a81601007387 */ /* 0x000fe80000100a00 */
[----:B---3--:R1:W-:Y:S04]  /*1a890*/  STL.64 [R1+0x2d0], R16 ;  /* 0x0002d01001007387 */ /* 0x0083e80000100a00 */
[----:B------:R3:W-:Y:S04]  /*1a8a0*/  STL.64 [R1+0x2d8], R18 ;  /* 0x0002d81201007387 */ /* 0x0007e80000100a00 */
[----:B--2---:R2:W-:Y:S04]  /*1a8b0*/  STL.64 [R1+0x2f0], R12 ;  /* 0x0002f00c01007387 */ /* 0x0045e80000100a00 */
[----:B------:R2:W-:Y:S04]  /*1a8c0*/  STL.64 [R1+0x2f8], R14 ;  /* 0x0002f80e01007387 */ /* 0x0005e80000100a00 */
[----:B-1----:R-:W4:Y:S04]  /*1a8d0*/  LDL.LU R16, [R1+0x760] ;  /* 0x0007600001107983 */ /* 0x002f280000300800 */
[----:B------:R-:W4:Y:S04]  /*1a8e0*/  LDL.LU R17, [R1+0x764] ;  /* 0x0007640001117983 */ /* 0x000f280000300800 */
[----:B---3--:R-:W4:Y:S04]  /*1a8f0*/  LDL.LU R18, [R1+0x750] ;  /* 0x0007500001127983 */ /* 0x008f280000300800 */
[----:B------:R-:W4:Y:S04]  /*1a900*/  LDL.LU R19, [R1+0x754] ;  /* 0x0007540001137983 */ /* 0x000f280000300800 */
[----:B--2---:R-:W2:Y:S04]  /*1a910*/  LDL.LU R12, [R1+0x768] ;  /* 0x00076800010c7983 */ /* 0x004ea80000300800 */
[----:B------:R-:W2:Y:S04]  /*1a920*/  LDL.LU R13, [R1+0x76c] ;  /* 0x00076c00010d7983 */ /* 0x000ea80000300800 */
[----:B------:R-:W2:Y:S04]  /*1a930*/  LDL.LU R14, [R1+0x758] ;  /* 0x00075800010e7983 */ /* 0x000ea80000300800 */
[----:B------:R1:W-:Y:S04]  /*1a940*/  STS.128 [R0], R8 ;  /* 0x0000000800007388 */ /* 0x0003e80000000c00 */
[----:B------:R-:W2:Y:S04]  /*1a950*/  LDL.LU R15, [R1+0x75c] ;  /* 0x00075c00010f7983 */ /* 0x000ea80000300800 */
[----:B-1----:R-:W3:Y:S04]  /*1a960*/  LDL.LU R8, [R1+0x630] ;  /* 0x0006300001087983 */ /* 0x002ee80000300800 */
[----:B------:R-:W3:Y:S04]  /*1a970*/  LDL.LU R9, [R1+0x634] ;  /* 0x0006340001097983 */ /* 0x000ee80000300800 */
[----:B------:R-:W3:Y:S04]  /*1a980*/  LDL.LU R10, [R1+0x610] ;  /* 0x00061000010a7983 */ /* 0x000ee80000300800 */
[----:B------:R-:W3:Y:S01]  /*1a990*/  LDL.LU R11, [R1+0x614] ;  /* 0x00061400010b7983 */ /* 0x000ee20000300800 */
[----:B------:R-:W-:-:S02]  /*1a9a0*/  IMAD.MOV.U32 R6, RZ, RZ, R68 ;  /* 0x000000ffff067224 */ /* 0x000fc400078e0044 */
[----:B------:R-:W-:Y:S02]  /*1a9b0*/  IMAD.MOV.U32 R7, RZ, RZ, R69 ;  /* 0x000000ffff077224 */ /* 0x000fe400078e0045 */
[----:B------:R-:W-:Y:S02]  /*1a9c0*/  IMAD.MOV.U32 R132, RZ, RZ, R138 ;  /* 0x000000ffff847224 */ /* 0x000fe400078e008a */
[----:B------:R-:W-:Y:S02]  /*1a9d0*/  IMAD.MOV.U32 R133, RZ, RZ, R139 ;  /* 0x000000ffff857224 */ /* 0x000fe400078e008b */
[----:B------:R-:W-:Y:S02]  /*1a9e0*/  IMAD.MOV.U32 R4, RZ, RZ, R72 ;  /* 0x000000ffff047224 */ /* 0x000fe400078e0048 */
[----:B------:R-:W-:Y:S02]  /*1a9f0*/  IMAD.MOV.U32 R5, RZ, RZ, R73 ;  /* 0x000000ffff057224 */ /* 0x000fe400078e0049 */
[----:B------:R-:W-:-:S02]  /*1aa00*/  IMAD.MOV.U32 R68, RZ, RZ, R74 ;  /* 0x000000ffff447224 */ /* 0x000fc400078e004a */
[----:B------:R-:W-:Y:S01]  /*1aa10*/  IMAD.MOV.U32 R69, RZ, RZ, R75 ;  /* 0x000000ffff457224 */ /* 0x000fe200078e004b */
[----:B------:R-:W-:Y:S04]  /*1aa20*/  STS.128 [R0+0x80], R132 ;  /* 0x0000808400007388 */ /* 0x000fe80000000c00 */
[----:B------:R1:W-:Y:S04]  /*1aa30*/  STS.128 [R0+0x400], R4 ;  /* 0x0004000400007388 */ /* 0x0003e80000000c00 */
[----:B------:R-:W-:Y:S04]  /*1aa40*/  STS.128 [R0+0x480], R68 ;  /* 0x0004804400007388 */ /* 0x000fe80000000c00 */
[----:B------:R-:W-:Y:S06]  /*1aa50*/  BAR.SYNC.DEFER_BLOCKING 0x0 ;  /* 0x0000000000007b1d */ /* 0x000fec0000010000 */
[----:B-1----:R-:W3:Y:S04]  /*1aa60*/  LDL.LU R4, [R1+0x638] ;  /* 0x0006380001047983 */ /* 0x002ee80000300800 */
[----:B------:R-:W3:Y:S04]  /*1aa70*/  LDL.LU R5, [R1+0x63c] ;  /* 0x00063c0001057983 */ /* 0x000ee80000300800 */
[----:B------:R-:W3:Y:S04]  /*1aa80*/  LDL.LU R6, [R1+0x618] ;  /* 0x0006180001067983 */ /* 0x000ee80000300800 */
[----:B------:R-:W3:Y:S04]  /*1aa90*/  LDL.LU R7, [R1+0x61c] ;  /* 0x00061c0001077983 */ /* 0x000ee80000300800 */
[----:B------:R-:W1:Y:S04]  /*1aaa0*/  LDS.128 R20, [R2] ;  /* 0x0000000002147984 */ /* 0x000e680000000c00 */
[----:B------:R-:W1:Y:S04]  /*1aab0*/  LDS.128 R32, [R28] ;  /* 0x000000001c207984 */ /* 0x000e680000000c00 */
[----:B------:R-:W1:Y:S04]  /*1aac0*/  LDS.128 R24, [R3] ;  /* 0x0000000003187984 */ /* 0x000e680000000c00 */
[----:B-1----:R-:W-:Y:S04]  /*1aad0*/  STL.64 [R1+0x70], R20 ;  /* 0x0000701401007387 */ /* 0x002fe80000100a00 */
[----:B------:R-:W-:Y:S04]  /*1aae0*/  STL.64 [R1+0x78], R22 ;  /* 0x0000781601007387 */ /* 0x000fe80000100a00 */
[----:B------:R-:W1:Y:S04]  /*1aaf0*/  LDS.128 R20, [R252] ;  /* 0x00000000fc147984 */ /* 0x000e680000000c00 */
[----:B------:R-:W-:Y:S06]  /*1ab00*/  BAR.SYNC.DEFER_BLOCKING 0x0 ;  /* 0x0000000000007b1d */ /* 0x000fec0000010000 */
[----:B------:R-:W-:Y:S04]  /*1ab10*/  STL.64 [R1+0x190], R32 ;  /* 0x0001902001007387 */ /* 0x000fe80000100a00 */
[----:B------:R-:W-:Y:S04]  /*1ab20*/  STL.64 [R1+0x198], R34 ;  /* 0x0001982201007387 */ /* 0x000fe80000100a00 */
[----:B------:R-:W-:Y:S04]  /*1ab30*/  STL.64 [R1+0x2b0], R24 ;  /* 0x0002b01801007387 */ /* 0x000fe80000100a00 */
[----:B------:R-:W-:Y:S04]  /*1ab40*/  STL.64 [R1+0x2b8], R26 ;  /* 0x0002b81a01007387 */ /* 0x000fe80000100a00 */
[----:B-1----:R-:W-:Y:S04]  /*1ab50*/  STL.64 [R1+0x2e0], R20 ;  /* 0x0002e01401007387 */ /* 0x002fe80000100a00 */
[----:B------:R-:W-:Y:S04]  /*1ab60*/  STL.64 [R1+0x2e8], R22 ;  /* 0x0002e81601007387 */ /* 0x000fe80000100a00 */
[----:B----4-:R1:W-:Y:S04]  /*1ab70*/  STS.128 [R0], R16 ;  /* 0x0000001000007388 */ /* 0x0103e80000000c00 */
[----:B-1----:R-:W4:Y:S04]  /*1ab80*/  LDL.LU R16, [R1+0x290] ;  /* 0x0002900001107983 */ /* 0x002f280000300800 */
[----:B------:R-:W4:Y:S04]  /*1ab90*/  LDL.LU R17, [R1+0x294] ;  /* 0x0002940001117983 */ /* 0x000f280000300800 */
[----:B------:R-:W4:Y:S04]  /*1aba0*/  LDL.LU R18, [R1+0x270] ;  /* 0x0002700001127983 */ /* 0x000f280000300800 */
[----:B--2---:R1:W-:Y:S04]  /*1abb0*/  STS.128 [R0+0x80], R12 ;  /* 0x0000800c00007388 */ /* 0x0043e80000000c00 */
[----:B------:R-:W4:Y:S04]  /*1abc0*/  LDL.LU R19, [R1+0x274] ;  /* 0x0002740001137983 */ /* 0x000f280000300800 */
[----:B-1----:R-:W2:Y:S04]  /*1abd0*/  LDL.LU R12, [R1+0x298] ;  /* 0x00029800010c7983 */ /* 0x002ea80000300800 */
[----:B------:R-:W2:Y:S04]  /*1abe0*/  LDL.LU R13, [R1+0x29c] ;  /* 0x00029c00010d7983 */ /* 0x000ea80000300800 */
[----:B------:R-:W2:Y:S04]  /*1abf0*/  LDL.LU R14, [R1+0x278] ;  /* 0x00027800010e7983 */ /* 0x000ea80000300800 */
[----:B---3--:R1:W-:Y:S04]  /*1ac00*/  STS.128 [R0+0x400], R8 ;  /* 0x0004000800007388 */ /* 0x0083e80000000c00 */
[----:B------:R-:W2:Y:S04]  /*1ac10*/  LDL.LU R15, [R1+0x27c] ;  /* 0x00027c00010f7983 */ /* 0x000ea80000300800 */
[----:B-1----:R-:W3:Y:S04]  /*1ac20*/  LDL.LU R8, [R1+0x180] ;  /* 0x0001800001087983 */ /* 0x002ee80000300800 */
[----:B------:R-:W3:Y:S04]  /*1ac30*/  LDL.LU R9, [R1+0x184] ;  /* 0x0001840001097983 */ /* 0x000ee80000300800 */
[----:B------:R-:W3:Y:S04]  /*1ac40*/  LDL.LU R10, [R1+0x170] ;  /* 0x00017000010a7983 */ /* 0x000ee80000300800 */
[----:B------:R-:W3:Y:S04]  /*1ac50*/  LDL.LU R11, [R1+0x174] ;  /* 0x00017400010b7983 */ /* 0x000ee80000300800 */
[----:B------:R1:W-:Y:S04]  /*1ac60*/  STS.128 [R0+0x480], R4 ;  /* 0x0004800400007388 */ /* 0x0003e80000000c00 */
[----:B------:R-:W-:Y:S06]  /*1ac70*/  BAR.SYNC.DEFER_BLOCKING 0x0 ;  /* 0x0000000000007b1d */ /* 0x000fec0000010000 */
[----:B-1----:R-:W4:Y:S04]  /*1ac80*/  LDL.LU R4, [R1+0x188] ;  /* 0x0001880001047983 */ /* 0x002f280000300800 */
[----:B------:R-:W4:Y:S04]  /*1ac90*/  LDL.LU R5, [R1+0x18c] ;  /* 0x00018c0001057983 */ /* 0x000f280000300800 */
[----:B------:R-:W4:Y:S04]  /*1aca0*/  LDL.LU R6, [R1+0x178] ;  /* 0x0001780001067983 */ /* 0x000f280000300800 */
[----:B------:R-:W4:Y:S04]  /*1acb0*/  LDL.LU R7, [R1+0x17c] ;  /* 0x00017c0001077983 */ /* 0x000f280000300800 */
        /* <DEDUP_REMOVED lines=13> */
[----:B--2---:R1:W-:Y:S04]  /*1ad90*/  STS.128 [R0+0x80], R12 ;  /* 0x0000800c00007388 */ /* 0x0043e80000000c00 */
        /* <DEDUP_REMOVED lines=9> */
[----:B----4-:R-:W-:Y:S04]  /*1ae30*/  STS.128 [R0], R16 ;  /* 0x0000001000007388 */ /* 0x010fe80000000c00 */
[----:B------:R-:W-:Y:S04]  /*1ae40*/  STS.128 [R0+0x480], R4 ;  /* 0x0004800400007388 */ /* 0x000fe80000000c00 */
[----:B------:R-:W-:Y:S06]  /*1ae50*/  BAR.SYNC.DEFER_BLOCKING 0x0 ;  /* 0x0000000000007b1d */ /* 0x000fec0000010000 */
[----:B------:R-:W1:Y:S04]  /*1ae60*/  LDS.128 R16, [R2] ;  /* 0x0000000002107984 */ /* 0x000e680000000c00 */
[----:B------:R-:W4:Y:S04]  /*1ae70*/  LDS.128 R24, [R28] ;  /* 0x000000001c187984 */ /* 0x000f280000000c00 */
[----:B------:R-:W4:Y:S04]  /*1ae80*/  LDS.128 R20, [R3] ;  /* 0x0000000003147984 */ /* 0x000f280000000c00 */
[----:B-1----:R-:W-:Y:S04]  /*1ae90*/  STL.64 [R1+0x290], R16 ;  /* 0x0002901001007387 */ /* 0x002fe80000100a00 */
[----:B------:R-:W-:Y:S04]  /*1aea0*/  STL.64 [R1+0x298], R18 ;  /* 0x0002981201007387 */ /* 0x000fe80000100a00 */
[----:B------:R-:W1:Y:S04]  /*1aeb0*/  LDS.128 R16, [R252] ;  /* 0x00000000fc107984 */ /* 0x000e680000000c00 */
[----:B------:R-:W-:Y:S06]  /*1aec0*/  BAR.SYNC.DEFER_BLOCKING 0x0 ;  /* 0x0000000000007b1d */ /* 0x000fec0000010000 */
[----:B----4-:R-:W-:Y:S04]  /*1aed0*/  STL.64 [R1+0x350], R24 ;  /* 0x0003501801007387 */ /* 0x010fe80000100a00 */
[----:B------:R-:W-:Y:S04]  /*1aee0*/  STL.64 [R1+0x358], R26 ;  /* 0x0003581a01007387 */ /* 0x000fe80000100a00 */
[----:B------:R-:W-:Y:S04]  /*1aef0*/  STL.64 [R1+0x390], R20 ;  /* 0x0003901401007387 */ /* 0x000fe80000100a00 */
[----:B------:R-:W-:Y:S04]  /*1af00*/  STL.64 [R1+0x398], R22 ;  /* 0x0003981601007387 */ /* 0x000fe80000100a00 */
[----:B-1----:R-:W-:Y:S04]  /*1af10*/  STL.64 [R1+0x3b0], R16 ;  /* 0x0003b01001007387 */ /* 0x002fe80000100a00 */
[----:B------:R-:W-:Y:S04]  /*1af20*/  STL.64 [R1+0x3b8], R18 ;  /* 0x0003b81201007387 */ /* 0x000fe80000100a00 */
[----:B---3--:R1:W-:Y:S04]  /*1af30*/  STS.128 [R0+0x80], R8 ;  /* 0x0000800800007388 */ /* 0x0083e80000000c00 */
        /* <DEDUP_REMOVED lines=9> */
[----:B------:R-:W-:Y:S01]  /*1afd0*/  IMAD.MOV.U32 R189, RZ, RZ, R195 ;  /* 0x000000ffffbd7224 */ /* 0x000fe200078e00c3 */
[----:B--2---:R-:W-:Y:S04]  /*1afe0*/  STS.128 [R0], R12 ;  /* 0x0000000c00007388 */ /* 0x004fe80000000c00 */
        /* <DEDUP_REMOVED lines=8> */
[----:B------:R-:W4:Y:S04]  /*1b070*/  LDS.128 R24, [R28] ;  /* 0x000000001c187984 */ /* 0x000f280000000c00 */
[----:B------:R-:W4:Y:S04]  /*1b080*/  LDS.128 R20, [R3] ;  /* 0x0000000003147984 */ /* 0x000f280000000c00 */
[----:B-1----:R-:W-:Y:S04]  /*1b090*/  STL.64 [R1+0xd0], R16 ;  /* 0x0000d01001007387 */ /* 0x002fe80000100a00 */
[----:B------:R-:W-:Y:S04]  /*1b0a0*/  STL.64 [R1+0xd8], R18 ;  /* 0x0000d81201007387 */ /* 0x000fe80000100a00 */
[----:B------:R-:W1:Y:S04]  /*1b0b0*/  LDS.128 R16, [R252] ;  /* 0x00000000fc107984 */ /* 0x000e680000000c00 */
[----:B------:R-:W-:Y:S01]  /*1b0c0*/  BAR.SYNC.DEFER_BLOCKING 0x0 ;  /* 0x0000000000007b1d */ /* 0x000fe20000010000 */
[----:B------:R-:W-:-:S05]  /*1b0d0*/  IMAD.MOV.U32 R12, RZ, RZ, R128 ;  /* 0x000000ffff0c7224 */ /* 0x000fca00078e0080 */
[----:B----4-:R-:W-:Y:S01]  /*1b0e0*/  STL.64 [R1+0x330], R24 ;  /* 0x0003301801007387 */ /* 0x010fe20000100a00 */
[----:B------:R-:W-:-:S03]  /*1b0f0*/  IMAD.MOV.U32 R13, RZ, RZ, R129 ;  /* 0x000000ffff0d7224 */ /* 0x000fc600078e0081 */
[----:B------:R-:W-:Y:S01]  /*1b100*/  STL.64 [R1+0x338], R26 ;  /* 0x0003381a01007387 */ /* 0x000fe20000100a00 */
[----:B------:R-:W-:-:S03]  /*1b110*/  IMAD.MOV.U32 R14, RZ, RZ, R124 ;  /* 0x000000ffff0e7224 */ /* 0x000fc600078e007c */
[----:B------:R-:W-:Y:S01]  /*1b120*/  STL.64 [R1+0x370], R20 ;  /* 0x0003701401007387 */ /* 0x000fe20000100a00 */
[----:B------:R-:W-:-:S03]  /*1b130*/  IMAD.MOV.U32 R15, RZ, RZ, R125 ;  /* 0x000000ffff0f7224 */ /* 0x000fc600078e007d */
[----:B------:R-:W-:Y:S04]  /*1b140*/  STL.64 [R1+0x378], R22 ;  /* 0x0003781601007387 */ /* 0x000fe80000100a00 */
[----:B------:R-:W-:Y:S04]  /*1b150*/  STS.128 [R0], R12 ;  /* 0x0000000c00007388 */ /* 0x000fe80000000c00 */
[----:B-1----:R1:W-:Y:S04]  /*1b160*/  STL.64 [R1+0x3a0], R16 ;  /* 0x0003a01001007387 */ /* 0x0023e80000100a00 */
[----:B------:R4:W-:Y:S04]  /*1b170*/  STL.64 [R1+0x3a8], R18 ;  /* 0x0003a81201007387 */ /* 0x0009e80000100a00 */
[----:B-1----:R-:W2:Y:S04]  /*1b180*/  LDL.LU R16, [R1+0x740] ;  /* 0x0007400001107983 */ /* 0x002ea80000300800 */
[----:B------:R-:W2:Y:S04]  /*1b190*/  LDL.LU R17, [R1+0x744] ;  /* 0x0007440001117983 */ /* 0x000ea80000300800 */
[----:B----4-:R-:W2:Y:S04]  /*1b1a0*/  LDL.LU R18, [R1+0x730] ;  /* 0x0007300001127983 */ /* 0x010ea80000300800 */
[----:B------:R-:W2:Y:S04]  /*1b1b0*/  LDL.LU R19, [R1+0x734] ;  /* 0x0007340001137983 */ /* 0x000ea80000300800 */
[----:B------:R-:W4:Y:S04]  /*1b1c0*/  LDL.LU R12, [R1+0x748] ;  /* 0x00074800010c7983 */ /* 0x000f280000300800 */
[----:B------:R-:W4:Y:S04]  /*1b1d0*/  LDL.LU R13, [R1+0x74c] ;  /* 0x00074c00010d7983 */ /* 0x000f280000300800 */
[----:B------:R-:W4:Y:S04]  /*1b1e0*/  LDL.LU R14, [R1+0x738] ;  /* 0x00073800010e7983 */ /* 0x000f280000300800 */
[----:B------:R-:W4:Y:S04]  /*1b1f0*/  LDL.LU R15, [R1+0x73c] ;  /* 0x00073c00010f7983 */ /* 0x000f280000300800 */
[----:B---3--:R1:W-:Y:S04]  /*1b200*/  STS.128 [R0+0x400], R8 ;  /* 0x0004000800007388 */ /* 0x0083e80000000c00 */
[----:B-1----:R-:W3:Y:S04]  /*1b210*/  LDL.LU R8, [R1+0x600] ;  /* 0x0006000001087983 */ /* 0x002ee80000300800 */
[----:B------:R-:W3:Y:S04]  /*1b220*/  LDL.LU R9, [R1+0x604] ;  /* 0x0006040001097983 */ /* 0x000ee80000300800 */
[----:B------:R-:W3:Y:S04]  /*1b230*/  LDL.LU R10, [R1+0x5d0] ;  /* 0x0005d000010a7983 */ /* 0x000ee80000300800 */
[----:B------:R-:W3:Y:S01]  /*1b240*/  LDL.LU R11, [R1+0x5d4] ;  /* 0x0005d400010b7983 */ /* 0x000ee20000300800 */
[----:B------:R-:W-:-:S02]  /*1b250*/  IMAD.MOV.U32 R124, RZ, RZ, R130 ;  /* 0x000000ffff7c7224 */ /* 0x000fc400078e0082 */
[----:B------:R-:W-:-:S05]  /*1b260*/  IMAD.MOV.U32 R125, RZ, RZ, R131 ;  /* 0x000000ffff7d7224 */ /* 0x000fca00078e0083 */
[----:B------:R-:W-:Y:S04]  /*1b270*/  STS.128 [R0+0x80], R124 ;  /* 0x0000807c00007388 */ /* 0x000fe80000000c00 */
[----:B------:R1:W-:Y:S04]  /*1b280*/  STS.128 [R0+0x480], R4 ;  /* 0x0004800400007388 */ /* 0x0003e80000000c00 */
        /* <DEDUP_REMOVED lines=16> */
[----:B--2---:R2:W-:Y:S04]  /*1b390*/  STS.128 [R0], R16 ;  /* 0x0000001000007388 */ /* 0x0045e80000000c00 */
[----:B-1----:R-:W-:Y:S04]  /*1b3a0*/  STL.64 [R1+0x360], R20 ;  /* 0x0003601401007387 */ /* 0x002fe80000100a00 */
[----:B------:R-:W-:Y:S04]  /*1b3b0*/  STL.64 [R1+0x368], R22 ;  /* 0x0003681601007387 */ /* 0x000fe80000100a00 */
[----:B--2---:R-:W2:Y:S04]  /*1b3c0*/  LDL.LU R16, [R1+0x260] ;  /* 0x0002600001107983 */ /* 0x004ea80000300800 */
[----:B------:R-:W2:Y:S04]  /*1b3d0*/  LDL.LU R17, [R1+0x264] ;  /* 0x0002640001117983 */ /* 0x000ea80000300800 */
[----:B------:R-:W2:Y:S04]  /*1b3e0*/  LDL.LU R18, [R1+0x250] ;  /* 0x0002500001127983 */ /* 0x000ea80000300800 */
[----:B----4-:R1:W-:Y:S04]  /*1b3f0*/  STS.128 [R0+0x80], R12 ;  /* 0x0000800c00007388 */ /* 0x0103e80000000c00 */
[----:B------:R-:W2:Y:S04]  /*1b400*/  LDL.LU R19, [R1+0x254] ;  /* 0x0002540001137983 */ /* 0x000ea80000300800 */
[----:B-1----:R-:W4:Y:S04]  /*1b410*/  LDL.LU R12, [R1+0x268] ;  /* 0x00026800010c7983 */ /* 0x002f280000300800 */
[----:B------:R-:W4:Y:S04]  /*1b420*/  LDL.LU R13, [R1+0x26c] ;  /* 0x00026c00010d7983 */ /* 0x000f280000300800 */
[----:B------:R-:W4:Y:S04]  /*1b430*/  LDL.LU R14, [R1+0x258] ;  /* 0x00025800010e7983 */ /* 0x000f280000300800 */
[----:B------:R-:W4:Y:S04]  /*1b440*/  LDL.LU R15, [R1+0x25c] ;  /* 0x00025c00010f7983 */ /* 0x000f280000300800 */
[----:B---3--:R1:W-:Y:S04]  /*1b450*/  STS.128 [R0+0x400], R8 ;  /* 0x0004000800007388 */ /* 0x0083e80000000c00 */
[----:B-1----:R-:W3:Y:S04]  /*1b460*/  LDL.LU R8, [R1+0x150] ;  /* 0x0001500001087983 */ /* 0x002ee80000300800 */
[----:B------:R-:W3:Y:S04]  /*1b470*/  LDL.LU R9, [R1+0x154] ;  /* 0x0001540001097983 */ /* 0x000ee80000300800 */
[----:B------:R-:W3:Y:S04]  /*1b480*/  LDL.LU R10, [R1+0x140] ;  /* 0x00014000010a7983 */ /* 0x000ee80000300800 */
[----:B------:R-:W3:Y:S04]  /*1b490*/  LDL.LU R11, [R1+0x144] ;  /* 0x00014400010b7983 */ /* 0x000ee80000300800 */
[----:B------:R1:W-:Y:S04]  /*1b4a0*/  STS.128 [R0+0x480], R4 ;  /* 0x0004800400007388 */ /* 0x0003e80000000c00 */
[----:B------:R-:W-:Y:S06]  /*1b4b0*/  BAR.SYNC.DEFER_BLOCKING 0x0 ;  /* 0x0000000000007b1d */ /* 0x000fec0000010000 */
[----:B-1----:R-:W2:Y:S04]  /*1b4c0*/  LDL.LU R4, [R1+0x158] ;  /* 0x0001580001047983 */ /* 0x002ea80000300800 */
[----:B------:R-:W2:Y:S04]  /*1b4d0*/  LDL.LU R5, [R1+0x15c] ;  /* 0x00015c0001057983 */ /* 0x000ea80000300800 */
[----:B------:R-:W2:Y:S04]  /*1b4e0*/  LDL.LU R6, [R1+0x148] ;  /* 0x0001480001067983 */ /* 0x000ea80000300800 */
[----:B------:R-:W2:Y:S04]  /*1b4f0*/  LDL.LU R7, [R1+0x14c] ;  /* 0x00014c0001077983 */ /* 0x000ea80000300800 */
        /* <DEDUP_REMOVED lines=13> */
[----:B----4-:R1:W-:Y:S04]  /*1b5d0*/  STS.128 [R0+0x80], R12 ;  /* 0x0000800c00007388 */ /* 0x0103e80000000c00 */
        /* <DEDUP_REMOVED lines=9> */
[----:B--2---:R-:W-:Y:S04]  /*1b670*/  STS.128 [R0], R16 ;  /* 0x0000001000007388 */ /* 0x004fe80000000c00 */
[----:B------:R-:W-:Y:S04]  /*1b680*/  STS.128 [R0+0x480], R4 ;  /* 0x0004800400007388 */ /* 0x000fe80000000c00 */
[----:B------:R-:W-:Y:S06]  /*1b690*/  BAR.SYNC.DEFER_BLOCKING 0x0 ;  /* 0x0000000000007b1d */ /* 0x000fec0000010000 */
[----:B------:R-:W1:Y:S04]  /*1b6a0*/  LDS.128 R16, [R2] ;  /* 0x0000000002107984 */ /* 0x000e680000000c00 */
[----:B------:R-:W2:Y:S04]  /*1b6b0*/  LDS.128 R24, [R28] ;  /* 0x000000001c187984 */ /* 0x000ea80000000c00 */
[----:B------:R-:W2:Y:S04]  /*1b6c0*/  LDS.128 R20, [R3] ;  /* 0x0000000003147984 */ /* 0x000ea80000000c00 */
[----:B-1----:R-:W-:Y:S04]  /*1b6d0*/  STL.64 [R1+0x260], R16 ;  /* 0x0002601001007387 */ /* 0x002fe80000100a00 */
[----:B------:R-:W-:Y:S04]  /*1b6e0*/  STL.64 [R1+0x268], R18 ;  /* 0x0002681201007387 */ /* 0x000fe80000100a00 */
[----:B------:R-:W1:Y:S04]  /*1b6f0*/  LDS.128 R16, [R252] ;  /* 0x00000000fc107984 */ /* 0x000e680000000c00 */
[----:B------:R-:W-:Y:S06]  /*1b700*/  BAR.SYNC.DEFER_BLOCKING 0x0 ;  /* 0x0000000000007b1d */ /* 0x000fec0000010000 */
[----:B--2---:R-:W-:Y:S04]  /*1b710*/  STL.64 [R1+0x3d0], R24 ;  /* 0x0003d01801007387 */ /* 0x004fe80000100a00 */
[----:B------:R-:W-:Y:S04]  /*1b720*/  STL.64 [R1+0x3d8], R26 ;  /* 0x0003d81a01007387 */ /* 0x000fe80000100a00 */
[----:B------:R-:W-:Y:S04]  /*1b730*/  STL.64 [R1+0x400], R20 ;  /* 0x0004001401007387 */ /* 0x000fe80000100a00 */
[----:B------:R-:W-:Y:S04]  /*1b740*/  STL.64 [R1+0x408], R22 ;  /* 0x0004081601007387 */ /* 0x000fe80000100a00 */
[----:B-1----:R-:W-:Y:S04]  /*1b750*/  STL.64 [R1+0x420], R16 ;  /* 0x0004201001007387 */ /* 0x002fe80000100a00 */
[----:B------:R-:W-:Y:S04]  /*1b760*/  STL.64 [R1+0x428], R18 ;  /* 0x0004281201007387 */ /* 0x000fe80000100a00 */
[----:B---3--:R1:W-:Y:S04]  /*1b770*/  STS.128 [R0+0x80], R8 ;  /* 0x0000800800007388 */ /* 0x0083e80000000c00 */
[----:B-1----:R-:W2:Y:S04]  /*1b780*/  LDL.LU R8, [R1+0x160] ;  /* 0x0001600001087983 */ /* 0x002ea80000300800 */
[----:B------:R-:W2:Y:S04]  /*1b790*/  LDL.LU R9, [R1+0x164] ;  /* 0x0001640001097983 */ /* 0x000ea80000300800 */
[----:B------:R-:W2:Y:S04]  /*1b7a0*/  LDL.LU R10, [R1+0x310] ;  /* 0x00031000010a7983 */ /* 0x000ea80000300800 */
[----:B------:R-:W2:Y:S01]  /*1b7b0*/  LDL.LU R11, [R1+0x314] ;  /* 0x00031400010b7983 */ /* 0x000ea20000300800 */
[----:B------:R-:W-:-:S02]  /*1b7c0*/  IMAD.MOV.U32 R6, RZ, RZ, R180 ;  /* 0x000000ffff067224 */ /* 0x000fc400078e00b4 */
[----:B------:R-:W-:Y:S02]  /*1b7d0*/  IMAD.MOV.U32 R7, RZ, RZ, R181 ;  /* 0x000000ffff077224 */ /* 0x000fe400078e00b5 */
[----:B------:R-:W-:Y:S02]  /*1b7e0*/  IMAD.MOV.U32 R4, RZ, RZ, R184 ;  /* 0x000000ffff047224 */ /* 0x000fe400078e00b8 */
[----:B------:R-:W-:Y:S02]  /*1b7f0*/  IMAD.MOV.U32 R5, RZ, RZ, R185 ;  /* 0x000000ffff057224 */ /* 0x000fe400078e00b9 */
[----:B------:R-:W-:Y:S02]  /*1b800*/  IMAD.MOV.U32 R180, RZ, RZ, R186 ;  /* 0x000000ffffb47224 */ /* 0x000fe400078e00ba */
[----:B------:R-:W-:Y:S01]  /*1b810*/  IMAD.MOV.U32 R181, RZ, RZ, R187 ;  /* 0x000000ffffb57224 */ /* 0x000fe200078e00bb */
[----:B----4-:R-:W-:Y:S04]  /*1b820*/  STS.128 [R0], R12 ;  /* 0x0000000c00007388 */ /* 0x010fe80000000c00 */
[----:B------:R1:W-:Y:S04]  /*1b830*/  STS.128 [R0+0x400], R4 ;  /* 0x0004000400007388 */ /* 0x0003e80000000c00 */
[----:B------:R-:W-:Y:S04]  /*1b840*/  STS.128 [R0+0x480], R180 ;  /* 0x000480b400007388 */ /* 0x000fe80000000c00 */
[----:B------:R-:W-:Y:S06]  /*1b850*/  BAR.SYNC.DEFER_BLOCKING 0x0 ;  /* 0x0000000000007b1d */ /* 0x000fec0000010000 */
[----:B-1----:R-:W2:Y:S04]  /*1b860*/  LDL.LU R4, [R1+0x168] ;  /* 0x0001680001047983 */ /* 0x002ea80000300800 */
[----:B------:R-:W2:Y:S04]  /*1b870*/  LDL.LU R5, [R1+0x16c] ;  /* 0x00016c0001057983 */ /* 0x000ea80000300800 */
[----:B------:R-:W2:Y:S04]  /*1b880*/  LDL.LU R6, [R1+0x318] ;  /* 0x0003180001067983 */ /* 0x000ea80000300800 */
[----:B------:R-:W2:Y:S04]  /*1b890*/  LDL.LU R7, [R1+0x31c] ;  /* 0x00031c0001077983 */ /* 0x000ea80000300800 */
        /* <DEDUP_REMOVED lines=18> */
[----:B-1----:R-:W3:Y:S04]  /*1b9c0*/  LDL.LU R16, [R1+0x720] ;  /* 0x0007200001107983 */ /* 0x002ee80000300800 */
[----:B------:R-:W3:Y:S04]  /*1b9d0*/  LDL.LU R17, [R1+0x724] ;  /* 0x0007240001117983 */ /* 0x000ee80000300800 */
[----:B----4-:R-:W3:Y:S04]  /*1b9e0*/  LDL.LU R18, [R1+0x710] ;  /* 0x0007100001127983 */ /* 0x010ee80000300800 */
[----:B------:R-:W3:Y:S04]  /*1b9f0*/  LDL.LU R19, [R1+0x714] ;  /* 0x0007140001137983 */ /* 0x000ee80000300800 */
[----:B------:R-:W4:Y:S04]  /*1ba00*/  LDL.LU R12, [R1+0x728] ;  /* 0x00072800010c7983 */ /* 0x000f280000300800 */
[----:B------:R-:W4:Y:S04]  /*1ba10*/  LDL.LU R13, [R1+0x72c] ;  /* 0x00072c00010d7983 */ /* 0x000f280000300800 */
[----:B------:R-:W4:Y:S04]  /*1ba20*/  LDL.LU R14, [R1+0x718] ;  /* 0x00071800010e7983 */ /* 0x000f280000300800 */
[----:B------:R-:W4:Y:S04]  /*1ba30*/  LDL.LU R15, [R1+0x71c] ;  /* 0x00071c00010f7983 */ /* 0x000f280000300800 */
[----:B--2---:R1:W-:Y:S04]  /*1ba40*/  STS.128 [R0+0x400], R8 ;  /* 0x0004000800007388 */ /* 0x0043e80000000c00 */
[----:B-1----:R-:W2:Y:S04]  /*1ba50*/  LDL.LU R8, [R1+0x5b0] ;  /* 0x0005b00001087983 */ /* 0x002ea80000300800 */
[----:B------:R-:W2:Y:S04]  /*1ba60*/  LDL.LU R9, [R1+0x5b4] ;  /* 0x0005b40001097983 */ /* 0x000ea80000300800 */
[----:B------:R-:W2:Y:S04]  /*1ba70*/  LDL.LU R10, [R1+0x590] ;  /* 0x00059000010a7983 */ /* 0x000ea80000300800 */
[----:B------:R-:W2:Y:S01]  /*1ba80*/  LDL.LU R11, [R1+0x594] ;  /* 0x00059400010b7983 */ /* 0x000ea20000300800 */
[----:B------:R-:W-:-:S02]  /*1ba90*/  IMAD.MOV.U32 R116, RZ, RZ, R122 ;  /* 0x000000ffff747224 */ /* 0x000fc400078e007a */
[----:B------:R-:W-:-:S05]  /*1baa0*/  IMAD.MOV.U32 R117, RZ, RZ, R123 ;  /* 0x000000ffff757224 */ /* 0x000fca00078e007b */
[----:B------:R-:W-:Y:S04]  /*1bab0*/  STS.128 [R0+0x80], R116 ;  /* 0x0000807400007388 */ /* 0x000fe80000000c00 */
        /* <DEDUP_REMOVED lines=17> */
[----:B---3--:R3:W-:Y:S04]  /*1bbd0*/  STS.128 [R0], R16 ;  /* 0x0000001000007388 */ /* 0x0087e80000000c00 */
[----:B-1----:R-:W-:Y:S04]  /*1bbe0*/  STL.64 [R1+0x3f0], R20 ;  /* 0x0003f01401007387 */ /* 0x002fe80000100a00 */
[----:B------:R-:W-:Y:S04]  /*1bbf0*/  STL.64 [R1+0x3f8], R22 ;  /* 0x0003f81601007387 */ /* 0x000fe80000100a00 */
[----:B---3--:R-:W3:Y:S04]  /*1bc00*/  LDL.LU R16, [R1+0x240] ;  /* 0x0002400001107983 */ /* 0x008ee80000300800 */
[----:B------:R-:W3:Y:S04]  /*1bc10*/  LDL.LU R17, [R1+0x244] ;  /* 0x0002440001117983 */ /* 0x000ee80000300800 */
[----:B------:R-:W3:Y:S04]  /*1bc20*/  LDL.LU R18, [R1+0x230] ;  /* 0x0002300001127983 */ /* 0x000ee80000300800 */
[----:B----4-:R1:W-:Y:S04]  /*1bc30*/  STS.128 [R0+0x80], R12 ;  /* 0x0000800c00007388 */ /* 0x0103e80000000c00 */
[----:B------:R-:W3:Y:S04]  /*1bc40*/  LDL.LU R19, [R1+0x234] ;  /* 0x0002340001137983 */ /* 0x000ee80000300800 */
[----:B-1----:R-:W4:Y:S04]  /*1bc50*/  LDL.LU R12, [R1+0x248] ;  /* 0x00024800010c7983 */ /* 0x002f280000300800 */
[----:B------:R-:W4:Y:S04]  /*1bc60*/  LDL.LU R13, [R1+0x24c] ;  /* 0x00024c00010d7983 */ /* 0x000f280000300800 */
[----:B------:R-:W4:Y:S04]  /*1bc70*/  LDL.LU R14, [R1+0x238] ;  /* 0x00023800010e7983 */ /* 0x000f280000300800 */
[----:B------:R-:W4:Y:S04]  /*1bc80*/  LDL.LU R15, [R1+0x23c] ;  /* 0x00023c00010f7983 */ /* 0x000f280000300800 */
[----:B--2---:R1:W-:Y:S04]  /*1bc90*/  STS.128 [R0+0x400], R8 ;  /* 0x0004000800007388 */ /* 0x0043e80000000c00 */
[----:B-1----:R-:W2:Y:S04]  /*1bca0*/  LDL.LU R8, [R1+0x130] ;  /* 0x0001300001087983 */ /* 0x002ea80000300800 */
[----:B------:R-:W2:Y:S04]  /*1bcb0*/  LDL.LU R9, [R1+0x134] ;  /* 0x0001340001097983 */ /* 0x000ea80000300800 */
[----:B------:R-:W2:Y:S04]  /*1bcc0*/  LDL.LU R10, [R1+0x120] ;  /* 0x00012000010a7983 */ /* 0x000ea80000300800 */
[----:B------:R-:W2:Y:S04]  /*1bcd0*/  LDL.LU R11, [R1+0x124] ;  /* 0x00012400010b7983 */ /* 0x000ea80000300800 */
[----:B------:R1:W-:Y:S04]  /*1bce0*/  STS.128 [R0+0x480], R4 ;  /* 0x0004800400007388 */ /* 0x0003e80000000c00 */
[----:B------:R-:W-:Y:S06]  /*1bcf0*/  BAR.SYNC.DEFER_BLOCKING 0x0 ;  /* 0x0000000000007b1d */ /* 0x000fec0000010000 */
[----:B-1----:R-:W3:Y:S04]  /*1bd00*/  LDL.LU R4, [R1+0x138] ;  /* 0x0001380001047983 */ /* 0x002ee80000300800 */
        /* <DEDUP_REMOVED lines=17> */
[----:B-1----:R-:W2:Y:S04]  /*1be20*/  LDL.LU R8, [R1] ;  /* 0x0000000001087983 */ /* 0x002ea80000300800 */
[----:B------:R-:W2:Y:S01]  /*1be30*/  LDL.LU R9, [R1+0x4] ;  /* 0x0000040001097983 */ /* 0x000ea20000300800 */
[----:B------:R-:W-:-:S02]  /*1be40*/  IMAD.MOV.U32 R10, RZ, RZ, R248 ;  /* 0x000000ffff0a7224 */ /* 0x000fc400078e00f8 */
[----:B------:R-:W-:Y:S01]  /*1be50*/  IMAD.MOV.U32 R11, RZ, RZ, R249 ;  /* 0x000000ffff0b7224 */ /* 0x000fe200078e00f9 */
[----:B------:R-:W2:Y:S04]  /*1be60*/  LDL.LU R248, [R1+0x8] ;  /* 0x0000080001f87983 */ /* 0x000ea80000300800 */
[----:B------:R-:W2:Y:S04]  /*1be70*/  LDL.LU R249, [R1+0xc] ;  /* 0x00000c0001f97983 */ /* 0x000ea80000300800 */
[----:B---3--:R-:W-:Y:S04]  /*1be80*/  STS.128 [R0], R16 ;  /* 0x0000001000007388 */ /* 0x008fe80000000c00 */
[----:B----4-:R-:W-:Y:S04]  /*1be90*/  STS.128 [R0+0x80], R12 ;  /* 0x0000800c00007388 */ /* 0x010fe80000000c00 */
[----:B------:R-:W-:Y:S04]  /*1bea0*/  STS.128 [R0+0x480], R4 ;  /* 0x0004800400007388 */ /* 0x000fe80000000c00 */
[----:B------:R-:W-:Y:S06]  /*1beb0*/  BAR.SYNC.DEFER_BLOCKING 0x0 ;  /* 0x0000000000007b1d */ /* 0x000fec0000010000 */
[----:B------:R-:W1:Y:S04]  /*1bec0*/  LDS.128 R12, [R2] ;  /* 0x00000000020c7984 */ /* 0x000e680000000c00 */
[----:B------:R-:W3:Y:S04]  /*1bed0*/  LDS.128 R20, [R28] ;  /* 0x000000001c147984 */ /* 0x000ee80000000c00 */
[----:B------:R-:W4:Y:S04]  /*1bee0*/  LDS.128 R16, [R3] ;  /* 0x0000000003107984 */ /* 0x000f280000000c00 */
[----:B-1----:R-:W-:Y:S04]  /*1bef0*/  STL.64 [R1+0x440], R12 ;  /* 0x0004400c01007387 */ /* 0x002fe80000100a00 */
[----:B------:R-:W-:Y:S04]  /*1bf00*/  STL.64 [R1+0x448], R14 ;  /* 0x0004480e01007387 */ /* 0x000fe80000100a00 */
[----:B------:R-:W1:Y:S04]  /*1bf10*/  LDS.128 R12, [R252] ;  /* 0x00000000fc0c7984 */ /* 0x000e680000000c00 */
[----:B------:R-:W-:Y:S01]  /*1bf20*/  BAR.SYNC.DEFER_BLOCKING 0x0 ;  /* 0x0000000000007b1d */ /* 0x000fe20000010000 */
[----:B------:R-:W-:-:S05]  /*1bf30*/  IMAD.MOV.U32 R4, RZ, RZ, R176 ;  /* 0x000000ffff047224 */ /* 0x000fca00078e00b0 */
[----:B---3--:R-:W-:Y:S01]  /*1bf40*/  STL.64 [R1+0x4b0], R20 ;  /* 0x0004b01401007387 */ /* 0x008fe20000100a00 */
[----:B------:R-:W-:-:S03]  /*1bf50*/  IMAD.MOV.U32 R5, RZ, RZ, R177 ;  /* 0x000000ffff057224 */ /* 0x000fc600078e00b1 */
[----:B------:R-:W-:Y:S01]  /*1bf60*/  STL.64 [R1+0x4b8], R22 ;  /* 0x0004b81601007387 */ /* 0x000fe20000100a00 */
[----:B------:R-:W-:-:S03]  /*1bf70*/  IMAD.MOV.U32 R6, RZ, RZ, R172 ;  /* 0x000000ffff067224 */ /* 0x000fc600078e00ac */
[----:B----4-:R-:W-:Y:S01]  /*1bf80*/  STL.64 [R1+0x550], R16 ;  /* 0x0005501001007387 */ /* 0x010fe20000100a00 */
[----:B------:R-:W-:-:S03]  /*1bf90*/  IMAD.MOV.U32 R7, RZ, RZ, R173 ;  /* 0x000000ffff077224 */ /* 0x000fc600078e00ad */
[----:B------:R-:W-:Y:S04]  /*1bfa0*/  STL.64 [R1+0x558], R18 ;  /* 0x0005581201007387 */ /* 0x000fe80000100a00 */
[----:B------:R-:W-:Y:S04]  /*1bfb0*/  STS.128 [R0+0x400], R4 ;  /* 0x0004000400007388 */ /* 0x000fe80000000c00 */
[----:B-1----:R-:W-:Y:S04]  /*1bfc0*/  STL.64 [R1+0x590], R12 ;  /* 0x0005900c01007387 */ /* 0x002fe80000100a00 */
[----:B------:R-:W-:Y:S04]  /*1bfd0*/  STL.64 [R1+0x598], R14 ;  /* 0x0005980e01007387 */ /* 0x000fe80000100a00 */
[----:B--2---:R1:W-:Y:S04]  /*1bfe0*/  STS.128 [R0], R8 ;  /* 0x0000000800007388 */ /* 0x0043e80000000c00 */
[----:B-1----:R-:W2:Y:S04]  /*1bff0*/  LDL.LU R8, [R1+0x380] ;  /* 0x0003800001087983 */ /* 0x002ea80000300800 */
[----:B------:R-:W2:Y:S04]  /*1c000*/  LDL.LU R9, [R1+0x384] ;  /* 0x0003840001097983 */ /* 0x000ea80000300800 */
[----:B------:R-:W2:Y:S04]  /*1c010*/  LDL.LU R10, [R1+0x540] ;  /* 0x00054000010a7983 */ /* 0x000ea80000300800 */
[----:B------:R-:W2:Y:S04]  /*1c020*/  LDL.LU R11, [R1+0x544] ;  /* 0x00054400010b7983 */ /* 0x000ea80000300800 */
[----:B------:R-:W2:Y:S04]  /*1c030*/  LDL.LU R4, [R1+0x388] ;  /* 0x0003880001047983 */ /* 0x000ea80000300800 */
[----:B------:R-:W2:Y:S04]  /*1c040*/  LDL.LU R5, [R1+0x38c] ;  /* 0x00038c0001057983 */ /* 0x000ea80000300800 */
[----:B------:R-:W2:Y:S04]  /*1c050*/  LDL.LU R6, [R1+0x548] ;  /* 0x0005480001067983 */ /* 0x000ea80000300800 */
[----:B------:R-:W2:Y:S01]  /*1c060*/  LDL.LU R7, [R1+0x54c] ;  /* 0x00054c0001077983 */ /* 0x000ea20000300800 */
[----:B------:R-:W-:-:S02]  /*1c070*/  IMAD.MOV.U32 R172, RZ, RZ, R178 ;  /* 0x000000ffffac7224 */ /* 0x000fc400078e00b2 */
[----:B------:R-:W-:Y:S01]  /*1c080*/  IMAD.MOV.U32 R173, RZ, RZ, R179 ;  /* 0x000000ffffad7224 */ /* 0x000fe200078e00b3 */
[----:B------:R-:W-:Y:S04]  /*1c090*/  STS.128 [R0+0x80], R248 ;  /* 0x000080f800007388 */ /* 0x000fe80000000c00 */
        /* <DEDUP_REMOVED lines=8> */
[----:B------:R-:W-:Y:S01]  /*1c120*/  BAR.SYNC.DEFER_BLOCKING 0x0 ;  /* 0x0000000000007b1d */ /* 0x000fe20000010000 */
[----:B------:R-:W-:Y:S01]  /*1c130*/  IMAD.MOV.U32 R12, RZ, RZ, R112 ;  /* 0x000000ffff0c7224 */ /* 0x000fe200078e0070 */
[----:B------:R-:W-:-:S04]  /*1c140*/  MOV R13, R113 ;  /* 0x00000071000d7202 */ /* 0x000fc80000000f00 */
[----:B----4-:R-:W-:Y:S01]  /*1c150*/  STL.64 [R1+0x460], R24 ;  /* 0x0004601801007387 */ /* 0x010fe20000100a00 */
[----:B------:R-:W-:-:S03]  /*1c160*/  IMAD.MOV.U32 R14, RZ, RZ, R108 ;  /* 0x000000ffff0e7224 */ /* 0x000fc600078e006c */
[----:B------:R-:W-:Y:S01]  /*1c170*/  STL.64 [R1+0x468], R26 ;  /* 0x0004681a01007387 */ /* 0x000fe20000100a00 */
[----:B------:R-:W-:-:S03]  /*1c180*/  IMAD.MOV.U32 R15, RZ, RZ, R109 ;  /* 0x000000ffff0f7224 */ /* 0x000fc600078e006d */
[----:B------:R-:W-:Y:S04]  /*1c190*/  STL.64 [R1+0x4c0], R20 ;  /* 0x0004c01401007387 */ /* 0x000fe80000100a00 */
        /* <DEDUP_REMOVED lines=16> */
[----:B------:R1:W-:Y:S04]  /*1c2a0*/  STS.128 [R0+0x480], R4 ;  /* 0x0004800400007388 */ /* 0x0003e80000000c00 */
[----:B------:R-:W2:Y:S04]  /*1c2b0*/  LDL.LU R11, [R1+0x534] ;  /* 0x00053400010b7983 */ /* 0x000ea80000300800 */
[----:B-1----:R-:W2:Y:S04]  /*1c2c0*/  LDL.LU R4, [R1+0x568] ;  /* 0x0005680001047983 */ /* 0x002ea80000300800 */
[----:B------:R-:W2:Y:S04]  /*1c2d0*/  LDL.LU R5, [R1+0x56c] ;  /* 0x00056c0001057983 */ /* 0x000ea80000300800 */
[----:B------:R-:W2:Y:S04]  /*1c2e0*/  LDL.LU R6, [R1+0x538] ;  /* 0x0005380001067983 */ /* 0x000ea80000300800 */
[----:B------:R-:W2:Y:S01]  /*1c2f0*/  LDL.LU R7, [R1+0x53c] ;  /* 0x00053c0001077983 */ /* 0x000ea20000300800 */
[----:B------:R-:W-:-:S02]  /*1c300*/  IMAD.MOV.U32 R108, RZ, RZ, R114 ;  /* 0x000000ffff6c7224 */ /* 0x000fc400078e0072 */
[----:B------:R-:W-:-:S05]  /*1c310*/  IMAD.MOV.U32 R109, RZ, RZ, R115 ;  /* 0x000000ffff6d7224 */ /* 0x000fca00078e0073 */
[----:B------:R-:W-:Y:S04]  /*1c320*/  STS.128 [R0+0x80], R108 ;  /* 0x0000806c00007388 */ /* 0x000fe80000000c00 */
[----:B------:R-:W-:Y:S06]  /*1c330*/  BAR.SYNC.DEFER_BLOCKING 0x0 ;  /* 0x0000000000007b1d */ /* 0x000fec0000010000 */
        /* <DEDUP_REMOVED lines=29> */
[----:B------:R-:W-:Y:S06]  /*1c510*/  BAR.SYNC.DEFER_BLOCKING 0x0 ;  /* 0x0000000000007b1d */ /* 0x000fec0000010000 */
[----:B-1----:R-:W2:Y:S04]  /*1c520*/  LDL.LU R4, [R1+0x118] ;  /* 0x0001180001047983 */ /* 0x002ea80000300800 */
[----:B------:R-:W2:Y:S04]  /*1c530*/  LDL.LU R5, [R1+0x11c] ;  /* 0x00011c0001057983 */ /* 0x000ea80000300800 */
[----:B------:R-:W2:Y:S04]  /*1c540*/  LDL.LU R6, [R1+0x108] ;  /* 0x0001080001067983 */ /* 0x000ea80000300800 */
[----:B------:R-:W2:Y:S04]  /*1c550*/  LDL.LU R7, [R1+0x10c] ;  /* 0x00010c0001077983 */ /* 0x000ea80000300800 */
[----:B------:R-:W1:Y:S04]  /*1c560*/  LDS.128 R248, [R28] ;  /* 0x000000001cf87984 */ /* 0x000e680000000c00 */
[----:B------:R-:W1:Y:S04]  /*1c570*/  LDS.128 R20, [R2] ;  /* 0x0000000002147984 */ /* 0x000e680000000c00 */
[----:B-1----:R-:W-:Y:S04]  /*1c580*/  STL [R1+0xd80], R248 ;  /* 0x000d80f801007387 */ /* 0x002fe80000100800 */
[----:B------:R-:W-:Y:S04]  /*1c590*/  STL.64 [R1], R20 ;  /* 0x0000001401007387 */ /* 0x000fe80000100a00 */
[----:B------:R-:W-:Y:S04]  /*1c5a0*/  STL.64 [R1+0x8], R22 ;  /* 0x0000081601007387 */ /* 0x000fe80000100a00 */
[----:B------:R-:W1:Y:S04]  /*1c5b0*/  LDS.128 R20, [R3] ;  /* 0x0000000003147984 */ /* 0x000e680000000c00 */
[----:B------:R-:W-:Y:S04]  /*1c5c0*/  STL [R1+0xd7c], R249 ;  /* 0x000d7cf901007387 */ /* 0x000fe80000100800 */
[----:B------:R-:W-:Y:S04]  /*1c5d0*/  STL [R1+0xd70], R250 ;  /* 0x000d70fa01007387 */ /* 0x000fe80000100800 */
[----:B------:R1:W-:Y:S04]  /*1c5e0*/  STL [R1+0xd6c], R251 ;  /* 0x000d6cfb01007387 */ /* 0x0003e80000100800 */
[----:B-1----:R-:W-:Y:S01]  /*1c5f0*/  STL [R1+0x110], R20 ;  /* 0x0001101401007387 */ /* 0x002fe20000100800 */
[----:B------:R-:W-:-:S03]  /*1c600*/  IMAD.MOV.U32 R251, RZ, RZ, R21 ;  /* 0x000000fffffb7224 */ /* 0x000fc600078e0015 */
[----:B------:R-:W-:Y:S04]  /*1c610*/  STL.64 [R1+0x118], R22 ;  /* 0x0001181601007387 */ /* 0x000fe80000100a00 */
[----:B------:R-:W1:Y:S04]  /*1c620*/  LDS.128 R20, [R252] ;  /* 0x00000000fc147984 */ /* 0x000e680000000c00 */
[----:B------:R-:W-:Y:S06]  /*1c630*/  BAR.SYNC.DEFER_BLOCKING 0x0 ;  /* 0x0000000000007b1d */ /* 0x000fec0000010000 */
[----:B---3--:R-:W-:Y:S04]  /*1c640*/  STS.128 [R0], R16 ;  /* 0x0000001000007388 */ /* 0x008fe80000000c00 */
[----:B----4-:R-:W-:Y:S01]  /*1c650*/  STS.128 [R0+0x80], R12 ;  /* 0x0000800c00007388 */ /* 0x010fe20000000c00 */
[----:B-1----:R-:W-:-:S03]  /*1c660*/  IMAD.MOV.U32 R250, RZ, RZ, R21 ;  /* 0x000000fffffa7224 */ /* 0x002fc600078e0015 */
[----:B------:R-:W-:Y:S04]  /*1c670*/  STL [R1+0xd74], R251 ;  /* 0x000d74fb01007387 */ /* 0x000fe80000100800 */
[----:B------:R-:W-:Y:S04]  /*1c680*/  STL [R1+0x210], R20 ;  /* 0x0002101401007387 */ /* 0x000fe80000100800 */
[----:B------:R-:W-:Y:S04]  /*1c690*/  STL.64 [R1+0x218], R22 ;  /* 0x0002181601007387 */ /* 0x000fe80000100a00 */
[----:B------:R-:W-:Y:S04]  /*1c6a0*/  STL [R1+0xd78], R250 ;  /* 0x000d78fa01007387 */ /* 0x000fe80000100800 */
[----:B--2---:R-:W-:Y:S04]  /*1c6b0*/  STS.128 [R0+0x400], R8 ;  /* 0x0004000800007388 */ /* 0x004fe80000000c00 */
[----:B------:R-:W-:Y:S04]  /*1c6c0*/  STS.128 [R0+0x480], R4 ;  /* 0x0004800400007388 */ /* 0x000fe80000000c00 */
[----:B------:R-:W-:Y:S06]  /*1c6d0*/  BAR.SYNC.DEFER_BLOCKING 0x0 ;  /* 0x0000000000007b1d */ /* 0x000fec0000010000 */
[----:B------:R-:W1:Y:S04]  /*1c6e0*/  LDS.128 R12, [R2] ;  /* 0x00000000020c7984 */ /* 0x000e680000000c00 */
[----:B------:R-:W2:Y:S04]  /*1c6f0*/  LDS.128 R20, [R28] ;  /* 0x000000001c147984 */ /* 0x000ea80000000c00 */
[----:B------:R-:W3:Y:S04]  /*1c700*/  LDS.128 R16, [R3] ;  /* 0x0000000003107984 */ /* 0x000ee80000000c00 */
[----:B-1----:R-:W-:Y:S04]  /*1c710*/  STL.64 [R1+0x540], R12 ;  /* 0x0005400c01007387 */ /* 0x002fe80000100a00 */
[----:B------:R-:W-:Y:S04]  /*1c720*/  STL.64 [R1+0x548], R14 ;  /* 0x0005480e01007387 */ /* 0x000fe80000100a00 */
[----:B------:R-:W1:Y:S01]  /*1c730*/  LDS.128 R12, [R252] ;  /* 0x00000000fc0c7984 */ /* 0x000e620000000c00 */
[----:B------:R-:W-:-:S02]  /*1c740*/  IMAD.MOV.U32 R8, RZ, RZ, R232 ;  /* 0x000000ffff087224 */ /* 0x000fc400078e00e8 */
[----:B------:R-:W-:Y:S01]  /*1c750*/  IMAD.MOV.U32 R9, RZ, RZ, R233 ;  /* 0x000000ffff097224 */ /* 0x000fe200078e00e9 */
[----:B--2---:R-:W-:Y:S01]  /*1c760*/  STL.64 [R1+0x530], R20 ;  /* 0x0005301401007387 */ /* 0x004fe20000100a00 */
[----:B------:R-:W-:Y:S02]  /*1c770*/  IMAD.MOV.U32 R10, RZ, RZ, R228 ;  /* 0x000000ffff0a7224 */ /* 0x000fe400078e00e4 */
[----:B------:R-:W-:Y:S01]  /*1c780*/  IMAD.MOV.U32 R11, RZ, RZ, R229 ;  /* 0x000000ffff0b7224 */ /* 0x000fe200078e00e5 */
[----:B------:R-:W-:Y:S06]  /*1c790*/  BAR.SYNC.DEFER_BLOCKING 0x0 ;  /* 0x0000000000007b1d */ /* 0x000fec0000010000 */
[----:B------:R-:W-:Y:S04]  /*1c7a0*/  STL.64 [R1+0x538], R22 ;  /* 0x0005381601007387 */ /* 0x000fe80000100a00 */
[----:B---3--:R-:W-:Y:S04]  /*1c7b0*/  STL.64 [R1+0x4f0], R16 ;  /* 0x0004f01001007387 */ /* 0x008fe80000100a00 */
[----:B------:R-:W-:Y:S04]  /*1c7c0*/  STL.64 [R1+0x4f8], R18 ;  /* 0x0004f81201007387 */ /* 0x000fe80000100a00 */
[----:B------:R2:W-:Y:S04]  /*1c7d0*/  STS.128 [R0], R8 ;  /* 0x0000000800007388 */ /* 0x0005e80000000c00 */
[----:B-1----:R1:W-:Y:S04]  /*1c7e0*/  STL.64 [R1+0x220], R12 ;  /* 0x0002200c01007387 */ /* 0x0023e80000100a00 */
[----:B------:R3:W-:Y:S04]  /*1c7f0*/  STL.64 [R1+0x228], R14 ;  /* 0x0002280e01007387 */ /* 0x0007e80000100a00 */
[----:B--2---:R-:W2:Y:S04]  /*1c800*/  LDL.LU R8, [R1+0x570] ;  /* 0x0005700001087983 */ /* 0x004ea80000300800 */
[----:B------:R-:W2:Y:S04]  /*1c810*/  LDL.LU R9, [R1+0x574] ;  /* 0x0005740001097983 */ /* 0x000ea80000300800 */
[----:B------:R-:W2:Y:S04]  /*1c820*/  LDL.LU R10, [R1+0x5a0] ;  /* 0x0005a000010a7983 */ /* 0x000ea80000300800 */
[----:B------:R-:W2:Y:S04]  /*1c830*/  LDL.LU R11, [R1+0x5a4] ;  /* 0x0005a400010b7983 */ /* 0x000ea80000300800 */
[----:B-1----:R-:W4:Y:S04]  /*1c840*/  LDL.LU R12, [R1+0x578] ;  /* 0x00057800010c7983 */ /* 0x002f280000300800 */
[----:B------:R-:W4:Y:S04]  /*1c850*/  LDL.LU R13, [R1+0x57c] ;  /* 0x00057c00010d7983 */ /* 0x000f280000300800 */
[----:B---3--:R-:W4:Y:S04]  /*1c860*/  LDL.LU R14, [R1+0x5a8] ;  /* 0x0005a800010e7983 */ /* 0x008f280000300800 */
[----:B------:R-:W4:Y:S01]  /*1c870*/  LDL.LU R15, [R1+0x5ac] ;  /* 0x0005ac00010f7983 */ /* 0x000f220000300800 */
        /* <DEDUP_REMOVED lines=12> */
[----:B------:R-:W3:Y:S04]  /*1c940*/  LDS.128 R244, [R28] ;  /* 0x000000001cf47984 */ /* 0x000ee80000000c00 */
[----:B------:R-:W3:Y:S04]  /*1c950*/  LDS.128 R16, [R2] ;  /* 0x0000000002107984 */ /* 0x000ee80000000c00 */
[----:B------:R-:W3:Y:S04]  /*1c960*/  LDS.128 R240, [R3] ;  /* 0x0000000003f07984 */ /* 0x000ee80000000c00 */
[----:B------:R-:W-:Y:S04]  /*1c970*/  LDS.128 R236, [R252] ;  /* 0x00000000fcec7984 */ /* 0x000fe80000000c00 */
[----:B------:R-:W-:Y:S01]  /*1c980*/  BAR.SYNC.DEFER_BLOCKING 0x0 ;  /* 0x0000000000007b1d */ /* 0x000fe20000010000 */
[----:B-1----:R-:W-:-:S02]  /*1c990*/  IMAD.MOV.U32 R4, RZ, RZ, R104 ;  /* 0x000000ffff047224 */ /* 0x002fc400078e0068 */
[----:B------:R-:W-:Y:S02]  /*1c9a0*/  IMAD.MOV.U32 R5, RZ, RZ, R105 ;  /* 0x000000ffff057224 */ /* 0x000fe400078e0069 */
[----:B------:R-:W-:Y:S02]  /*1c9b0*/  IMAD.MOV.U32 R6, RZ, RZ, R100 ;  /* 0x000000ffff067224 */ /* 0x000fe400078e0064 */
[----:B------:R-:W-:Y:S01]  /*1c9c0*/  IMAD.MOV.U32 R7, RZ, RZ, R101 ;  /* 0x000000ffff077224 */ /* 0x000fe200078e0065 */
[----:B---3--:R-:W-:Y:S04]  /*1c9d0*/  STL [R1+0xd88], R244 ;  /* 0x000d88f401007387 */ /* 0x008fe80000100800 */
[----:B------:R-:W-:Y:S04]  /*1c9e0*/  STL.64 [R1+0x100], R16 ;  /* 0x0001001001007387 */ /* 0x000fe80000100a00 */
[----:B------:R-:W-:Y:S04]  /*1c9f0*/  STL.64 [R1+0x108], R18 ;  /* 0x0001081201007387 */ /* 0x000fe80000100a00 */
[----:B------:R-:W-:Y:S04]  /*1ca00*/  STL [R1+0xd84], R245 ;  /* 0x000d84f501007387 */ /* 0x000fe80000100800 */
[----:B------:R-:W-:Y:S04]  /*1ca10*/  STL [R1+0xd68], R246 ;  /* 0x000d68f601007387 */ /* 0x000fe80000100800 */
[----:B------:R-:W-:Y:S04]  /*1ca20*/  STL [R1+0xd64], R247 ;  /* 0x000d64f701007387 */ /* 0x000fe80000100800 */
[----:B------:R-:W-:Y:S04]  /*1ca30*/  STL [R1+0xd8c], R243 ;  /* 0x000d8cf301007387 */ /* 0x000fe80000100800 */
[----:B------:R1:W-:Y:S04]  /*1ca40*/  STS.128 [R0], R4 ;  /* 0x0000000400007388 */ /* 0x0003e80000000c00 */
[----:B-1----:R-:W3:Y:S04]  /*1ca50*/  LDL.LU R4, [R1+0x6e0] ;  /* 0x0006e00001047983 */ /* 0x002ee80000300800 */
[----:B------:R-:W3:Y:S04]  /*1ca60*/  LDL.LU R5, [R1+0x6e4] ;  /* 0x0006e40001057983 */ /* 0x000ee80000300800 */
[----:B------:R-:W3:Y:S04]  /*1ca70*/  LDL.LU R6, [R1+0x6d0] ;  /* 0x0006d00001067983 */ /* 0x000ee80000300800 */
[----:B------:R-:W3:Y:S04]  /*1ca80*/  LDL.LU R7, [R1+0x6d4] ;  /* 0x0006d40001077983 */ /* 0x000ee80000300800 */
[----:B--2---:R1:W-:Y:S04]  /*1ca90*/  STS.128 [R0+0x400], R8 ;  /* 0x0004000800007388 */ /* 0x0043e80000000c00 */
[----:B-1----:R-:W2:Y:S04]  /*1caa0*/  LDL.LU R8, [R1+0x6e8] ;  /* 0x0006e80001087983 */ /* 0x002ea80000300800 */
[----:B------:R-:W2:Y:S04]  /*1cab0*/  LDL.LU R9, [R1+0x6ec] ;  /* 0x0006ec0001097983 */ /* 0x000ea80000300800 */
[----:B------:R-:W2:Y:S04]  /*1cac0*/  LDL.LU R10, [R1+0x6d8] ;  /* 0x0006d800010a7983 */ /* 0x000ea80000300800 */
[----:B----4-:R1:W-:Y:S04]  /*1cad0*/  STS.128 [R0+0x480], R12 ;  /* 0x0004800c00007388 */ /* 0x0103e80000000c00 */
[----:B------:R-:W2:Y:S04]  /*1cae0*/  LDL.LU R11, [R1+0x6dc] ;  /* 0x0006dc00010b7983 */ /* 0x000ea80000300800 */
[----:B-1----:R-:W4:Y:S04]  /*1caf0*/  LDL.LU R12, [R1+0x510] ;  /* 0x00051000010c7983 */ /* 0x002f280000300800 */
[----:B------:R-:W4:Y:S04]  /*1cb00*/  LDL.LU R13, [R1+0x514] ;  /* 0x00051400010d7983 */ /* 0x000f280000300800 */
[----:B------:R-:W4:Y:S04]  /*1cb10*/  LDL.LU R14, [R1+0x500] ;  /* 0x00050000010e7983 */ /* 0x000f280000300800 */
[----:B------:R-:W4:Y:S01]  /*1cb20*/  LDL.LU R15, [R1+0x504] ;  /* 0x00050400010f7983 */ /* 0x000f220000300800 */
[----:B------:R-:W-:-:S02]  /*1cb30*/  IMAD.MOV.U32 R100, RZ, RZ, R106 ;  /* 0x000000ffff647224 */ /* 0x000fc400078e006a */
[----:B------:R-:W-:Y:S01]  /*1cb40*/  IMAD.MOV.U32 R101, RZ, RZ, R107 ;  /* 0x000000ffff657224 */ /* 0x000fe200078e006b */
[----:B------:R-:W4:Y:S04]  /*1cb50*/  LDL.LU R24, [R1+0x518] ;  /* 0x0005180001187983 */ /* 0x000f280000300800 */
[----:B------:R-:W-:Y:S04]  /*1cb60*/  STS.128 [R0+0x80], R100 ;  /* 0x0000806400007388 */ /* 0x000fe80000000c00 */
[----:B------:R-:W-:Y:S06]  /*1cb70*/  BAR.SYNC.DEFER_BLOCKING 0x0 ;  /* 0x0000000000007b1d */ /* 0x000fec0000010000 */
[----:B------:R-:W4:Y:S04]  /*1cb80*/  LDL.LU R25, [R1+0x51c] ;  /* 0x00051c0001197983 */ /* 0x000f280000300800 */
[----:B------:R-:W4:Y:S04]  /*1cb90*/  LDL.LU R26, [R1+0x508] ;  /* 0x00050800011a7983 */ /* 0x000f280000300800 */
[----:B------:R-:W4:Y:S04]  /*1cba0*/  LDL.LU R27, [R1+0x50c] ;  /* 0x00050c00011b7983 */ /* 0x000f280000300800 */
[----:B------:R-:W1:Y:S04]  /*1cbb0*/  LDS.128 R232, [R2] ;  /* 0x0000000002e87984 */ /* 0x000e680000000c00 */
[----:B------:R-:W-:Y:S04]  /*1cbc0*/  LDS.128 R228, [R28] ;  /* 0x000000001ce47984 */ /* 0x000fe80000000c00 */
[----:B------:R-:W-:Y:S04]  /*1cbd0*/  LDS.128 R20, [R3] ;  /* 0x0000000003147984 */ /* 0x000fe80000000c00 */
[----:B------:R-:W-:Y:S04]  /*1cbe0*/  LDS.128 R16, [R252] ;  /* 0x00000000fc107984 */ /* 0x000fe80000000c00 */
[----:B------:R-:W-:Y:S06]  /*1cbf0*/  BAR.SYNC.DEFER_BLOCKING 0x0 ;  /* 0x0000000000007b1d */ /* 0x000fec0000010000 */
[----:B---3--:R3:W-:Y:S04]  /*1cc00*/  STS.128 [R0], R4 ;  /* 0x0000000400007388 */ /* 0x0087e80000000c00 */
[----:B---3--:R-:W3:Y:S04]  /*1cc10*/  LDL.LU R4, [R1+0x200] ;  /* 0x0002000001047983 */ /* 0x008ee80000300800 */
[----:B------:R-:W3:Y:S04]  /*1cc20*/  LDL.LU R5, [R1+0x204] ;  /* 0x0002040001057983 */ /* 0x000ee80000300800 */
[----:B------:R-:W3:Y:S04]  /*1cc30*/  LDL.LU R6, [R1+0x1f0] ;  /* 0x0001f00001067983 */ /* 0x000ee80000300800 */
[----:B------:R-:W3:Y:S04]  /*1cc40*/  LDL.LU R7, [R1+0x1f4] ;  /* 0x0001f40001077983 */ /* 0x000ee80000300800 */
[----:B--2---:R2:W-:Y:S04]  /*1cc50*/  STS.128 [R0+0x80], R8 ;  /* 0x0000800800007388 */ /* 0x0045e80000000c00 */
[----:B--2---:R-:W2:Y:S04]  /*1cc60*/  LDL.LU R8, [R1+0x208] ;  /* 0x0002080001087983 */ /* 0x004ea80000300800 */
[----:B------:R-:W2:Y:S04]  /*1cc70*/  LDL.LU R9, [R1+0x20c] ;  /* 0x00020c0001097983 */ /* 0x000ea80000300800 */
[----:B------:R-:W2:Y:S04]  /*1cc80*/  LDL.LU R10, [R1+0x1f8] ;  /* 0x0001f800010a7983 */ /* 0x000ea80000300800 */
[----:B----4-:R4:W-:Y:S04]  /*1cc90*/  STS.128 [R0+0x400], R12 ;  /* 0x0004000c00007388 */ /* 0x0109e80000000c00 */
[----:B------:R-:W2:Y:S04]  /*1cca0*/  LDL.LU R11, [R1+0x1fc] ;  /* 0x0001fc00010b7983 */ /* 0x000ea80000300800 */
        /* <DEDUP_REMOVED lines=8> */
[----:B------:R-:W-:Y:S04]  /*1cd30*/  STS.128 [R0+0x480], R24 ;  /* 0x0004801800007388 */ /* 0x000fe80000000c00 */
[----:B------:R-:W-:Y:S06]  /*1cd40*/  BAR.SYNC.DEFER_BLOCKING 0x0 ;  /* 0x0000000000007b1d */ /* 0x000fec0000010000 */
[----:B------:R-:W-:Y:S04]  /*1cd50*/  LDS.128 R32, [R28] ;  /* 0x000000001c207984 */ /* 0x000fe80000000c00 */
[----:B------:R-:W1:Y:S04]  /*1cd60*/  LDS.128 R36, [R2] ;  /* 0x0000000002247984 */ /* 0x000e680000000c00 */
[----:B------:R-:W1:Y:S04]  /*1cd70*/  LDS.128 R28, [R3] ;  /* 0x00000000031c7984 */ /* 0x000e680000000c00 */
[----:B------:R-:W1:Y:S04]  /*1cd80*/  LDS.128 R24, [R252] ;  /* 0x00000000fc187984 */ /* 0x000e680000000c00 */
[----:B------:R-:W-:Y:S06]  /*1cd90*/  BAR.SYNC.DEFER_BLOCKING 0x0 ;  /* 0x0000000000007b1d */ /* 0x000fec0000010000 */
[----:B---3--:R3:W-:Y:S02]  /*1cda0*/  STS.128 [R0], R4 ;  /* 0x0000000400007388 */ /* 0x0087e40000000c00 */
[----:B---3--:R-:W-:-:S02]  /*1cdb0*/  IMAD.MOV.U32 R6, RZ, RZ, R220 ;  /* 0x000000ffff067224 */ /* 0x008fc400078e00dc */
[----:B------:R-:W-:Y:S02]  /*1cdc0*/  IMAD.MOV.U32 R7, RZ, RZ, R221 ;  /* 0x000000ffff077224 */ /* 0x000fe400078e00dd */
[----:B------:R-:W-:Y:S01]  /*1cdd0*/  IMAD.MOV.U32 R220, RZ, RZ, R226 ;  /* 0x000000ffffdc7224 */ /* 0x000fe200078e00e2 */
[C---:B------:R-:W-:Y:S01]  /*1cde0*/  LOP3.LUT R226, R2.reuse, 0x40, RZ, 0x3c, !PT ;  /* 0x0000004002e27812 */ /* 0x040fe200078e3cff */
[----:B------:R-:W-:Y:S01]  /*1cdf0*/  IMAD.MOV.U32 R221, RZ, RZ, R227 ;  /* 0x000000ffffdd7224 */ /* 0x000fe200078e00e3 */
[----:B------:R-:W-:Y:S01]  /*1ce00*/  LOP3.LUT R227, R2, 0x20, RZ, 0x3c, !PT ;  /* 0x0000002002e37812 */ /* 0x000fe200078e3cff */
[----:B--2---:R2:W-:Y:S04]  /*1ce10*/  STS.128 [R0+0x80], R8 ;  /* 0x0000800800007388 */ /* 0x0045e80000000c00 */
[----:B----4-:R-:W-:Y:S04]  /*1ce20*/  STS.128 [R0+0x400], R12 ;  /* 0x0004000c00007388 */ /* 0x010fe80000000c00 */
[----:B------:R-:W-:Y:S04]  /*1ce30*/  STS.128 [R0+0x480], R40 ;  /* 0x0004802800007388 */ /* 0x000fe80000000c00 */
[----:B------:R-:W-:Y:S01]  /*1ce40*/  BAR.SYNC.DEFER_BLOCKING 0x0 ;  /* 0x0000000000007b1d */ /* 0x000fe20000010000 */
[----:B--2---:R-:W-:-:S02]  /*1ce50*/  IMAD.MOV.U32 R8, RZ, RZ, R160 ;  /* 0x000000ffff087224 */ /* 0x004fc400078e00a0 */
[----:B------:R-:W-:-:S03]  /*1ce60*/  IMAD.MOV.U32 R9, RZ, RZ, R161 ;  /* 0x000000ffff097224 */ /* 0x000fc600078e00a1 */
[----:B------:R-:W2:Y:S04]  /*1ce70*/  LDS.128 R48, [R2] ;  /* 0x0000000002307984 */ /* 0x000ea80000000c00 */
[----:B------:R-:W-:Y:S04]  /*1ce80*/  LDS.128 R44, [R227] ;  /* 0x00000000e32c7984 */ /* 0x000fe80000000c00 */
[----:B------:R-:W-:Y:S04]  /*1ce90*/  LDS.128 R40, [R226] ;  /* 0x00000000e2287984 */ /* 0x000fe80000000c00 */
[----:B------:R-:W-:Y:S04]  /*1cea0*/  LDS.128 R12, [R252] ;  /* 0x00000000fc0c7984 */ /* 0x000fe80000000c00 */
[----:B------:R-:W-:Y:S01]  /*1ceb0*/  BAR.SYNC.DEFER_BLOCKING 0x0 ;  /* 0x0000000000007b1d */ /* 0x000fe20000010000 */
[----:B------:R-:W-:-:S02]  /*1cec0*/  IMAD.MOV.U32 R10, RZ, RZ, R156 ;  /* 0x000000ffff0a7224 */ /* 0x000fc400078e009c */
[----:B------:R-:W-:-:S05]  /*1ced0*/  IMAD.MOV.U32 R11, RZ, RZ, R157 ;  /* 0x000000ffff0b7224 */ /* 0x000fca00078e009d */
[----:B------:R3:W-:Y:S04]  /*1cee0*/  STS.128 [R0+0x400], R8 ;  /* 0x0004000800007388 */ /* 0x0007e80000000c00 */
[----:B---3--:R-:W3:Y:S04]  /*1cef0*/  LDL.LU R8, [R1+0x5c0] ;  /* 0x0005c00001087983 */ /* 0x008ee80000300800 */
[----:B------:R-:W3:Y:S04]  /*1cf00*/  LDL.LU R9, [R1+0x5c4] ;  /* 0x0005c40001097983 */ /* 0x000ee80000300800 */
[----:B------:R-:W3:Y:S04]  /*1cf10*/  LDL.LU R10, [R1+0x5e0] ;  /* 0x0005e000010a7983 */ /* 0x000ee80000300800 */
[----:B------:R-:W3:Y:S04]  /*1cf20*/  LDL.LU R11, [R1+0x5e4] ;  /* 0x0005e400010b7983 */ /* 0x000ee80000300800 */
[----:B------:R-:W4:Y:S04]  /*1cf30*/  LDL.LU R68, [R1+0x5c8] ;  /* 0x0005c80001447983 */ /* 0x000f280000300800 */
[----:B------:R-:W4:Y:S04]  /*1cf40*/  LDL.LU R69, [R1+0x5cc] ;  /* 0x0005cc0001457983 */ /* 0x000f280000300800 */
[----:B------:R-:W4:Y:S04]  /*1cf50*/  LDL.LU R70, [R1+0x5e8] ;  /* 0x0005e80001467983 */ /* 0x000f280000300800 */
[----:B------:R-:W4:Y:S01]  /*1cf60*/  LDL.LU R71, [R1+0x5ec] ;  /* 0x0005ec0001477983 */ /* 0x000f220000300800 */
[----:B------:R-:W-:-:S02]  /*1cf70*/  IMAD.MOV.U32 R4, RZ, RZ, R224 ;  /* 0x000000ffff047224 */ /* 0x000fc400078e00e0 */
[----:B------:R-:W-:Y:S02]  /*1cf80*/  IMAD.MOV.U32 R5, RZ, RZ, R225 ;  /* 0x000000ffff057224 */ /* 0x000fe400078e00e1 */
[----:B------:R-:W-:Y:S02]  /*1cf90*/  IMAD.MOV.U32 R156, RZ, RZ, R162 ;  /* 0x000000ffff9c7224 */ /* 0x000fe400078e00a2 */
[----:B------:R-:W-:Y:S01]  /*1cfa0*/  IMAD.MOV.U32 R157, RZ, RZ, R163 ;  /* 0x000000ffff9d7224 */ /* 0x000fe200078e00a3 */
[----:B------:R1:W-:Y:S04]  /*1cfb0*/  STS.128 [R0], R4 ;  /* 0x0000000400007388 */ /* 0x0003e80000000c00 */
[----:B------:R-:W-:Y:S04]  /*1cfc0*/  STS.128 [R0+0x80], R220 ;  /* 0x000080dc00007388 */ /* 0x000fe80000000c00 */
[----:B------:R-:W-:Y:S04]  /*1cfd0*/  STS.128 [R0+0x480], R156 ;  /* 0x0004809c00007388 */ /* 0x000fe80000000c00 */
[----:B------:R-:W-:Y:S01]  /*1cfe0*/  BAR.SYNC.DEFER_BLOCKING 0x0 ;  /* 0x0000000000007b1d */ /* 0x000fe20000010000 */
[----:B-1----:R-:W-:-:S05]  /*1cff0*/  IMAD.MOV.U32 R4, RZ, RZ, R96 ;  /* 0x000000ffff047224 */ /* 0x002fca00078e0060 */
[----:B------:R-:W1:Y:S04]  /*1d000*/  LDS.128 R64, [R2] ;  /* 0x0000000002407984 */ /* 0x000e680000000c00 */
[----:B------:R-:W-:Y:S04]  /*1d010*/  LDS.128 R60, [R227] ;  /* 0x00000000e33c7984 */ /* 0x000fe80000000c00 */
[----:B------:R-:W-:Y:S04]  /*1d020*/  LDS.128 R56, [R226] ;  /* 0x00000000e2387984 */ /* 0x000fe80000000c00 */
[----:B------:R-:W-:Y:S04]  /*1d030*/  LDS.128 R52, [R252] ;  /* 0x00000000fc347984 */ /* 0x000fe80000000c00 */
[----:B------:R-:W-:Y:S01]  /*1d040*/  BAR.SYNC.DEFER_BLOCKING 0x0 ;  /* 0x0000000000007b1d */ /* 0x000fe20000010000 */
[----:B------:R-:W-:-:S02]  /*1d050*/  IMAD.MOV.U32 R5, RZ, RZ, R97 ;  /* 0x000000ffff057224 */ /* 0x000fc400078e0061 */
[----:B------:R-:W-:Y:S02]  /*1d060*/  IMAD.MOV.U32 R6, RZ, RZ, R92 ;  /* 0x000000ffff067224 */ /* 0x000fe400078e005c */
[----:B------:R-:W-:-:S05]  /*1d070*/  IMAD.MOV.U32 R7, RZ, RZ, R93 ;  /* 0x000000ffff077224 */ /* 0x000fca00078e005d */
[----:B------:R1:W-:Y:S04]  /*1d080*/  STS.128 [R0], R4 ;  /* 0x0000000400007388 */ /* 0x0003e80000000c00 */
[----:B-1----:R-:W2:Y:S04]  /*1d090*/  LDL.LU R4, [R1+0x6c0] ;  /* 0x0006c00001047983 */ /* 0x002ea80000300800 */
[----:B------:R-:W2:Y:S04]  /*1d0a0*/  LDL.LU R5, [R1+0x6c4] ;  /* 0x0006c40001057983 */ /* 0x000ea80000300800 */
[----:B------:R-:W2:Y:S04]  /*1d0b0*/  LDL.LU R6, [R1+0x6b0] ;  /* 0x0006b00001067983 */ /* 0x000ea80000300800 */
[----:B------:R-:W2:Y:S04]  /*1d0c0*/  LDL.LU R7, [R1+0x6b4] ;  /* 0x0006b40001077983 */ /* 0x000ea80000300800 */
[----:B---3--:R1:W-:Y:S04]  /*1d0d0*/  STS.128 [R0+0x400], R8 ;  /* 0x0004000800007388 */ /* 0x0083e80000000c00 */
[----:B-1----:R-:W3:Y:S04]  /*1d0e0*/  LDL.LU R8, [R1+0x6c8] ;  /* 0x0006c80001087983 */ /* 0x002ee80000300800 */
[----:B------:R-:W3:Y:S04]  /*1d0f0*/  LDL.LU R9, [R1+0x6cc] ;  /* 0x0006cc0001097983 */ /* 0x000ee80000300800 */
[----:B------:R-:W3:Y:S04]  /*1d100*/  LDL.LU R10, [R1+0x6b8] ;  /* 0x0006b800010a7983 */ /* 0x000ee80000300800 */
[----:B----4-:R1:W-:Y:S04]  /*1d110*/  STS.128 [R0+0x480], R68 ;  /* 0x0004804400007388 */ /* 0x0103e80000000c00 */
[----:B------:R-:W3:Y:S04]  /*1d120*/  LDL.LU R11, [R1+0x6bc] ;  /* 0x0006bc00010b7983 */ /* 0x000ee80000300800 */
        /* <DEDUP_REMOVED lines=17> */
[----:B--2---:R2:W-:Y:S04]  /*1d240*/  STS.128 [R0], R4 ;  /* 0x0000000400007388 */ /* 0x0045e80000000c00 */
[----:B--2---:R-:W2:Y:S04]  /*1d250*/  LDL.LU R4, [R1+0x1e0] ;  /* 0x0001e00001047983 */ /* 0x004ea80000300800 */
[----:B------:R-:W2:Y:S04]  /*1d260*/  LDL.LU R5, [R1+0x1e4] ;  /* 0x0001e40001057983 */ /* 0x000ea80000300800 */
[----:B------:R-:W2:Y:S04]  /*1d270*/  LDL.LU R6, [R1+0x1d0] ;  /* 0x0001d00001067983 */ /* 0x000ea80000300800 */
[----:B------:R-:W2:Y:S04]  /*1d280*/  LDL.LU R7, [R1+0x1d4] ;  /* 0x0001d40001077983 */ /* 0x000ea80000300800 */
[----:B---3--:R3:W-:Y:S04]  /*1d290*/  STS.128 [R0+0x80], R8 ;  /* 0x0000800800007388 */ /* 0x0087e80000000c00 */
[----:B---3--:R-:W3:Y:S04]  /*1d2a0*/  LDL.LU R8, [R1+0x1e8] ;  /* 0x0001e80001087983 */ /* 0x008ee80000300800 */
[----:B------:R-:W3:Y:S04]  /*1d2b0*/  LDL.LU R9, [R1+0x1ec] ;  /* 0x0001ec0001097983 */ /* 0x000ee80000300800 */
[----:B------:R-:W3:Y:S04]  /*1d2c0*/  LDL.LU R10, [R1+0x1d8] ;  /* 0x0001d800010a7983 */ /* 0x000ee80000300800 */
[----:B----4-:R4:W-:Y:S04]  /*1d2d0*/  STS.128 [R0+0x400], R68 ;  /* 0x0004004400007388 */ /* 0x0109e80000000c00 */
        /* <DEDUP_REMOVED lines=11> */
[----:B------:R-:W1:Y:S04]  /*1d390*/  LDS.128 R116, [R2] ;  /* 0x0000000002747984 */ /* 0x000e680000000c00 */
[----:B------:R-:W1:Y:S04]  /*1d3a0*/  LDS.128 R112, [R227] ;  /* 0x00000000e3707984 */ /* 0x000e680000000c00 */
[----:B------:R-:W1:Y:S04]  /*1d3b0*/  LDS.128 R108, [R226] ;  /* 0x00000000e26c7984 */ /* 0x000e680000000c00 */
[----:B------:R-:W1:Y:S04]  /*1d3c0*/  LDS.128 R104, [R252] ;  /* 0x00000000fc687984 */ /* 0x000e680000000c00 */
[----:B------:R-:W-:Y:S06]  /*1d3d0*/  BAR.SYNC.DEFER_BLOCKING 0x0 ;  /* 0x0000000000007b1d */ /* 0x000fec0000010000 */
[----:B--2---:R-:W-:Y:S04]  /*1d3e0*/  STS.128 [R0], R4 ;  /* 0x0000000400007388 */ /* 0x004fe80000000c00 */
[----:B---3--:R2:W-:Y:S04]  /*1d3f0*/  STS.128 [R0+0x80], R8 ;  /* 0x0000800800007388 */ /* 0x0085e80000000c00 */
        /* <DEDUP_REMOVED lines=8> */
[----:B------:R-:W-:Y:S01]  /*1d480*/  LDS.128 R68, [R252] ;  /* 0x00000000fc447984 */ /* 0x000fe20000000c00 */
[----:B------:R-:W-:-:S02]  /*1d490*/  IMAD.MOV.U32 R10, RZ, RZ, R148 ;  /* 0x000000ffff0a7224 */ /* 0x000fc400078e0094 */
[----:B------:R-:W-:Y:S01]  /*1d4a0*/  IMAD.MOV.U32 R11, RZ, RZ, R149 ;  /* 0x000000ffff0b7224 */ /* 0x000fe200078e0095 */
[----:B------:R-:W-:Y:S06]  /*1d4b0*/  BAR.SYNC.DEFER_BLOCKING 0x0 ;  /* 0x0000000000007b1d */ /* 0x000fec0000010000 */
[----:B------:R3:W-:Y:S04]  /*1d4c0*/  STS.128 [R0+0x400], R8 ;  /* 0x0004000800007388 */ /* 0x0007e80000000c00 */
[----:B---3--:R-:W3:Y:S04]  /*1d4d0*/  LDL.LU R8, [R1+0x640] ;  /* 0x0006400001087983 */ /* 0x008ee80000300800 */
[----:B------:R-:W3:Y:S04]  /*1d4e0*/  LDL.LU R9, [R1+0x644] ;  /* 0x0006440001097983 */ /* 0x000ee80000300800 */
[----:B------:R-:W3:Y:S04]  /*1d4f0*/  LDL.LU R10, [R1+0x670] ;  /* 0x00067000010a7983 */ /* 0x000ee80000300800 */
[----:B------:R-:W3:Y:S01]  /*1d500*/  LDL.LU R11, [R1+0x674] ;  /* 0x00067400010b7983 */ /* 0x000ee20000300800 */
[----:B------:R-:W-:-:S02]  /*1d510*/  IMAD.MOV.U32 R6, RZ, RZ, R212 ;  /* 0x000000ffff067224 */ /* 0x000fc400078e00d4 */
[----:B------:R-:W-:Y:S01]  /*1d520*/  IMAD.MOV.U32 R7, RZ, RZ, R213 ;  /* 0x000000ffff077224 */ /* 0x000fe200078e00d5 */
[----:B------:R-:W4:Y:S01]  /*1d530*/  LDL.LU R152, [R1+0x648] ;  /* 0x0006480001987983 */ /* 0x000f220000300800 */
[----:B------:R-:W-:Y:S02]  /*1d540*/  IMAD.MOV.U32 R4, RZ, RZ, R216 ;  /* 0x000000ffff047224 */ /* 0x000fe400078e00d8 */
[----:B------:R-:W-:Y:S01]  /*1d550*/  IMAD.MOV.U32 R5, RZ, RZ, R217 ;  /* 0x000000ffff057224 */ /* 0x000fe200078e00d9 */
[----:B------:R-:W4:Y:S01]  /*1d560*/  LDL.LU R153, [R1+0x64c] ;  /* 0x00064c0001997983 */ /* 0x000f220000300800 */
[----:B------:R-:W-:Y:S02]  /*1d570*/  IMAD.MOV.U32 R212, RZ, RZ, R218 ;  /* 0x000000ffffd47224 */ /* 0x000fe400078e00da */
[----:B------:R-:W-:Y:S02]  /*1d580*/  IMAD.MOV.U32 R213, RZ, RZ, R219 ;  /* 0x000000ffffd57224 */ /* 0x000fe400078e00db */
[----:B------:R-:W-:-:S02]  /*1d590*/  IMAD.MOV.U32 R148, RZ, RZ, R154 ;  /* 0x000000ffff947224 */ /* 0x000fc400078e009a */
[----:B------:R-:W-:Y:S01]  /*1d5a0*/  IMAD.MOV.U32 R149, RZ, RZ, R155 ;  /* 0x000000ffff957224 */ /* 0x000fe200078e009b */
[----:B------:R1:W-:Y:S04]  /*1d5b0*/  STS.128 [R0], R4 ;  /* 0x0000000400007388 */ /* 0x0003e80000000c00 */
[----:B------:R-:W-:Y:S04]  /*1d5c0*/  STS.128 [R0+0x80], R212 ;  /* 0x000080d400007388 */ /* 0x000fe80000000c00 */
[----:B------:R-:W-:Y:S04]  /*1d5d0*/  STS.128 [R0+0x480], R148 ;  /* 0x0004809400007388 */ /* 0x000fe80000000c00 */
[----:B------:R-:W-:Y:S06]  /*1d5e0*/  BAR.SYNC.DEFER_BLOCKING 0x0 ;  /* 0x0000000000007b1d */ /* 0x000fec0000010000 */
[----:B------:R-:W4:Y:S04]  /*1d5f0*/  LDL.LU R154, [R1+0x678] ;  /* 0x00067800019a7983 */ /* 0x000f280000300800 */
[----:B------:R-:W4:Y:S01]  /*1d600*/  LDL.LU R155, [R1+0x67c] ;  /* 0x00067c00019b7983 */ /* 0x000f220000300800 */
[----:B-1----:R-:W-:-:S02]  /*1d610*/  IMAD.MOV.U32 R6, RZ, RZ, R84 ;  /* 0x000000ffff067224 */ /* 0x002fc400078e0054 */
[----:B------:R-:W-:Y:S02]  /*1d620*/  IMAD.MOV.U32 R7, RZ, RZ, R85 ;  /* 0x000000ffff077224 */ /* 0x000fe400078e0055 */
[----:B------:R-:W-:Y:S02]  /*1d630*/  IMAD.MOV.U32 R4, RZ, RZ, R88 ;  /* 0x000000ffff047224 */ /* 0x000fe400078e0058 */
[----:B------:R-:W-:Y:S02]  /*1d640*/  IMAD.MOV.U32 R5, RZ, RZ, R89 ;  /* 0x000000ffff057224 */ /* 0x000fe400078e0059 */
[----:B------:R-:W-:Y:S02]  /*1d650*/  IMAD.MOV.U32 R84, RZ, RZ, R90 ;  /* 0x000000ffff547224 */ /* 0x000fe400078e005a */
[----:B------:R-:W-:Y:S01]  /*1d660*/  IMAD.MOV.U32 R85, RZ, RZ, R91 ;  /* 0x000000ffff557224 */ /* 0x000fe200078e005b */
[----:B------:R-:W1:Y:S04]  /*1d670*/  LDS.128 R136, [R2] ;  /* 0x0000000002887984 */ /* 0x000e680000000c00 */
[----:B------:R-:W-:Y:S04]  /*1d680*/  LDS.128 R148, [R227] ;  /* 0x00000000e3947984 */ /* 0x000fe80000000c00 */
[----:B------:R-:W-:Y:S04]  /*1d690*/  LDS.128 R88, [R226] ;  /* 0x00000000e2587984 */ /* 0x000fe80000000c00 */
[----:B------:R-:W-:Y:S04]  /*1d6a0*/  LDS.128 R132, [R252] ;  /* 0x00000000fc847984 */ /* 0x000fe80000000c00 */
[----:B------:R-:W-:Y:S06]  /*1d6b0*/  BAR.SYNC.DEFER_BLOCKING 0x0 ;  /* 0x0000000000007b1d */ /* 0x000fec0000010000 */
[----:B------:R1:W-:Y:S04]  /*1d6c0*/  STS.128 [R0], R4 ;  /* 0x0000000400007388 */ /* 0x0003e80000000c00 */
[----:B------:R-:W-:Y:S04]  /*1d6d0*/  STS.128 [R0+0x80], R84 ;  /* 0x0000805400007388 */ /* 0x000fe80000000c00 */
        /* <DEDUP_REMOVED lines=8> */
[----:B------:R-:W3:Y:S04]  /*1d760*/  LDL.LU R11, [R1+0x69c] ;  /* 0x00069c00010b7983 */ /* 0x000ee80000300800 */
[----:B------:R-:W3:Y:S04]  /*1d770*/  LDL.LU R84, [R1+0x4a0] ;  /* 0x0004a00001547983 */ /* 0x000ee80000300800 */
[----:B------:R-:W3:Y:S04]  /*1d780*/  LDL.LU R85, [R1+0x4a4] ;  /* 0x0004a40001557983 */ /* 0x000ee80000300800 */
[----:B------:R-:W3:Y:S04]  /*1d790*/  LDL.LU R86, [R1+0x490] ;  /* 0x0004900001567983 */ /* 0x000ee80000300800 */
[----:B------:R-:W3:Y:S04]  /*1d7a0*/  LDL.LU R87, [R1+0x494] ;  /* 0x0004940001577983 */ /* 0x000ee80000300800 */
[----:B----4-:R-:W-:Y:S04]  /*1d7b0*/  STS.128 [R0+0x480], R152 ;  /* 0x0004809800007388 */ /* 0x010fe80000000c00 */
[----:B------:R-:W-:Y:S06]  /*1d7c0*/  BAR.SYNC.DEFER_BLOCKING 0x0 ;  /* 0x0000000000007b1d */ /* 0x000fec0000010000 */
[----:B------:R-:W4:Y:S04]  /*1d7d0*/  LDL.LU R168, [R1+0x4a8] ;  /* 0x0004a80001a87983 */ /* 0x000f280000300800 */
        /* <DEDUP_REMOVED lines=17> */
[----:B------:R1:W-:Y:S04]  /*1d8f0*/  STS.128 [R0+0x400], R84 ;  /* 0x0004005400007388 */ /* 0x0003e80000000c00 */
[----:B------:R-:W3:Y:S04]  /*1d900*/  LDL.LU R11, [R1+0x1bc] ;  /* 0x0001bc00010b7983 */ /* 0x000ee80000300800 */
        /* <DEDUP_REMOVED lines=10> */
[----:B------:R-:W1:Y:S04]  /*1d9b0*/  LDS.128 R180, [R2] ;  /* 0x0000000002b47984 */ /* 0x000e680000000c00 */
[----:B------:R-:W4:Y:S04]  /*1d9c0*/  LDS.128 R172, [R227] ;  /* 0x00000000e3ac7984 */ /* 0x000f280000000c00 */
[----:B------:R-:W1:Y:S04]  /*1d9d0*/  LDS.128 R176, [R226] ;  /* 0x00000000e2b07984 */ /* 0x000e680000000c00 */
[----:B------:R-:W1:Y:S04]  /*1d9e0*/  LDS.128 R168, [R252] ;  /* 0x00000000fca87984 */ /* 0x000e680000000c00 */
[----:B------:R-:W-:Y:S06]  /*1d9f0*/  BAR.SYNC.DEFER_BLOCKING 0x0 ;  /* 0x0000000000007b1d */ /* 0x000fec0000010000 */
[----:B--2---:R-:W-:Y:S01]  /*1da00*/  STS.128 [R0], R4 ;  /* 0x0000000400007388 */ /* 0x004fe20000000c00 */
[----:B------:R-:W-:-:S02]  /*1da10*/  IMAD.MOV.U32 R188, RZ, RZ, R146 ;  /* 0x000000ffffbc7224 */ /* 0x000fc400078e0092 */
[----:B------:R-:W-:Y:S02]  /*1da20*/  IMAD.MOV.U32 R189, RZ, RZ, R147 ;  /* 0x000000ffffbd7224 */ /* 0x000fe400078e0093 */
[----:B------:R-:W-:Y:S02]  /*1da30*/  IMAD.MOV.U32 R190, RZ, RZ, R142 ;  /* 0x000000ffffbe7224 */ /* 0x000fe400078e008e */
[----:B------:R-:W-:Y:S01]  /*1da40*/  IMAD.MOV.U32 R191, RZ, RZ, R143 ;  /* 0x000000ffffbf7224 */ /* 0x000fe200078e008f */
[----:B---3--:R2:W-:Y:S04]  /*1da50*/  STS.128 [R0+0x80], R8 ;  /* 0x0000800800007388 */ /* 0x0085e80000000c00 */
[----:B------:R-:W-:Y:S04]  /*1da60*/  STS.128 [R0+0x400], R84 ;  /* 0x0004005400007388 */ /* 0x000fe80000000c00 */
[----:B------:R-:W-:Y:S04]  /*1da70*/  STS.128 [R0+0x480], R184 ;  /* 0x000480b800007388 */ /* 0x000fe80000000c00 */
[----:B------:R-:W-:Y:S01]  /*1da80*/  BAR.SYNC.DEFER_BLOCKING 0x0 ;  /* 0x0000000000007b1d */ /* 0x000fe20000010000 */
[----:B--2---:R-:W-:-:S02]  /*1da90*/  IMAD.MOV.U32 R8, RZ, RZ, R144 ;  /* 0x000000ffff087224 */ /* 0x004fc400078e0090 */
[----:B------:R-:W-:Y:S02]  /*1daa0*/  IMAD.MOV.U32 R9, RZ, RZ, R145 ;  /* 0x000000ffff097224 */ /* 0x000fe400078e0091 */
[----:B------:R-:W-:Y:S02]  /*1dab0*/  IMAD.MOV.U32 R10, RZ, RZ, R140 ;  /* 0x000000ffff0a7224 */ /* 0x000fe400078e008c */
[----:B------:R-:W-:Y:S01]  /*1dac0*/  IMAD.MOV.U32 R11, RZ, RZ, R141 ;  /* 0x000000ffff0b7224 */ /* 0x000fe200078e008d */
[----:B------:R-:W2:Y:S04]  /*1dad0*/  LDS.128 R184, [R2] ;  /* 0x0000000002b87984 */ /* 0x000ea80000000c00 */
[----:B------:R-:W-:Y:S04]  /*1dae0*/  LDS.128 R144, [R227] ;  /* 0x00000000e3907984 */ /* 0x000fe80000000c00 */
[----:B------:R-:W-:Y:S04]  /*1daf0*/  LDS.128 R140, [R226] ;  /* 0x00000000e28c7984 */ /* 0x000fe80000000c00 */
[----:B------:R-:W-:Y:S04]  /*1db00*/  LDS.128 R84, [R252] ;  /* 0x00000000fc547984 */ /* 0x000fe80000000c00 */
[----:B------:R-:W-:Y:S06]  /*1db10*/  BAR.SYNC.DEFER_BLOCKING 0x0 ;  /* 0x0000000000007b1d */ /* 0x000fec0000010000 */
[----:B------:R3:W-:Y:S04]  /*1db20*/  STS.128 [R0+0x400], R8 ;  /* 0x0004000800007388 */ /* 0x0007e80000000c00 */
[----:B---3--:R-:W3:Y:S04]  /*1db30*/  LDL.LU R8, [R1+0x780] ;  /* 0x0007800001087983 */ /* 0x008ee80000300800 */
[----:B------:R-:W3:Y:S04]  /*1db40*/  LDL.LU R9, [R1+0x784] ;  /* 0x0007840001097983 */ /* 0x000ee80000300800 */
[----:B------:R-:W3:Y:S04]  /*1db50*/  LDL.LU R10, [R1+0x660] ;  /* 0x00066000010a7983 */ /* 0x000ee80000300800 */
[----:B------:R-:W3:Y:S01]  /*1db60*/  LDL.LU R11, [R1+0x664] ;  /* 0x00066400010b7983 */ /* 0x000ee20000300800 */
[----:B------:R-:W-:-:S02]  /*1db70*/  IMAD.MOV.U32 R6, RZ, RZ, R204 ;  /* 0x000000ffff067224 */ /* 0x000fc400078e00cc */
[----:B------:R-:W-:Y:S02]  /*1db80*/  IMAD.MOV.U32 R7, RZ, RZ, R205 ;  /* 0x000000ffff077224 */ /* 0x000fe400078e00cd */
[----:B------:R-:W-:Y:S02]  /*1db90*/  IMAD.MOV.U32 R4, RZ, RZ, R208 ;  /* 0x000000ffff047224 */ /* 0x000fe400078e00d0 */
[----:B------:R-:W-:Y:S01]  /*1dba0*/  IMAD.MOV.U32 R5, RZ, RZ, R209 ;  /* 0x000000ffff057224 */ /* 0x000fe200078e00d1 */
[----:B------:R-:W-:Y:S01]  /*1dbb0*/  STS.128 [R0+0x480], R188 ;  /* 0x000480bc00007388 */ /* 0x000fe20000000c00 */
[----:B------:R-:W-:Y:S02]  /*1dbc0*/  IMAD.MOV.U32 R204, RZ, RZ, R210 ;  /* 0x000000ffffcc7224 */ /* 0x000fe400078e00d2 */
[----:B------:R-:W-:Y:S01]  /*1dbd0*/  IMAD.MOV.U32 R205, RZ, RZ, R211 ;  /* 0x000000ffffcd7224 */ /* 0x000fe200078e00d3 */
[----:B------:R1:W-:Y:S04]  /*1dbe0*/  STS.128 [R0], R4 ;  /* 0x0000000400007388 */ /* 0x0003e80000000c00 */
[----:B------:R-:W-:Y:S04]  /*1dbf0*/  STS.128 [R0+0x80], R204 ;  /* 0x000080cc00007388 */ /* 0x000fe80000000c00 */
[----:B------:R-:W-:Y:S06]  /*1dc00*/  BAR.SYNC.DEFER_BLOCKING 0x0 ;  /* 0x0000000000007b1d */ /* 0x000fec0000010000 */
[----:B------:R-:W2:Y:S04]  /*1dc10*/  LDL.LU R200, [R1+0x788] ;  /* 0x0007880001c87983 */ /* 0x000ea80000300800 */
[----:B------:R-:W2:Y:S04]  /*1dc20*/  LDL.LU R201, [R1+0x78c] ;  /* 0x00078c0001c97983 */ /* 0x000ea80000300800 */
[----:B------:R-:W2:Y:S04]  /*1dc30*/  LDL.LU R202, [R1+0x668] ;  /* 0x0006680001ca7983 */ /* 0x000ea80000300800 */
[----:B------:R-:W2:Y:S01]  /*1dc40*/  LDL.LU R203, [R1+0x66c] ;  /* 0x00066c0001cb7983 */ /* 0x000ea20000300800 */
[----:B-1----:R-:W-:-:S02]  /*1dc50*/  IMAD.MOV.U32 R6, RZ, RZ, R76 ;  /* 0x000000ffff067224 */ /* 0x002fc400078e004c */
[----:B------:R-:W-:Y:S01]  /*1dc60*/  IMAD.MOV.U32 R7, RZ, RZ, R77 ;  /* 0x000000ffff077224 */ /* 0x000fe200078e004d */
[----:B------:R-:W2:Y:S01]  /*1dc70*/  LDL.LU R225, [R1+0x824] ;  /* 0x0008240001e17983 */ /* 0x000ea20000300800 */
[----:B------:R-:W-:Y:S02]  /*1dc80*/  IMAD.MOV.U32 R4, RZ, RZ, R80 ;  /* 0x000000ffff047224 */ /* 0x000fe400078e0050 */
[----:B------:R-:W-:Y:S01]  /*1dc90*/  IMAD.MOV.U32 R5, RZ, RZ, R81 ;  /* 0x000000ffff057224 */ /* 0x000fe200078e0051 */
[----:B------:R-:W1:Y:S01]  /*1dca0*/  LDS.128 R196, [R2] ;  /* 0x0000000002c47984 */ /* 0x000e620000000c00 */
[----:B------:R-:W-:Y:S02]  /*1dcb0*/  IMAD.MOV.U32 R76, RZ, RZ, R82 ;  /* 0x000000ffff4c7224 */ /* 0x000fe400078e0052 */
[----:B------:R-:W-:Y:S01]  /*1dcc0*/  IMAD.MOV.U32 R77, RZ, RZ, R83 ;  /* 0x000000ffff4d7224 */ /* 0x000fe200078e0053 */
[----:B------:R-:W-:Y:S04]  /*1dcd0*/  LDS.128 R192, [R227] ;  /* 0x00000000e3c07984 */ /* 0x000fe80000000c00 */
[----:B------:R-:W-:Y:S04]  /*1dce0*/  LDS.128 R80, [R226] ;  /* 0x00000000e2507984 */ /* 0x000fe80000000c00 */
[----:B------:R-:W-:Y:S04]  /*1dcf0*/  LDS.128 R188, [R252] ;  /* 0x00000000fcbc7984 */ /* 0x000fe80000000c00 */
[----:B------:R-:W-:Y:S06]  /*1dd00*/  BAR.SYNC.DEFER_BLOCKING 0x0 ;  /* 0x0000000000007b1d */ /* 0x000fec0000010000 */
[----:B------:R1:W-:Y:S04]  /*1dd10*/  STS.128 [R0], R4 ;  /* 0x0000000400007388 */ /* 0x0003e80000000c00 */
        /* <DEDUP_REMOVED lines=13> */
[----:B------:R1:W-:Y:S04]  /*1ddf0*/  STS.128 [R0+0x80], R76 ;  /* 0x0000804c00007388 */ /* 0x0003e80000000c00 */
[----:B--2---:R-:W-:Y:S04]  /*1de00*/  STS.128 [R0+0x480], R200 ;  /* 0x000480c800007388 */ /* 0x004fe80000000c00 */
[----:B------:R-:W-:Y:S01]  /*1de10*/  BAR.SYNC.DEFER_BLOCKING 0x0 ;  /* 0x0000000000007b1d */ /* 0x000fe20000010000 */
[----:B------:R-:W-:-:S05]  /*1de20*/  IMAD.MOV.U32 R217, RZ, RZ, c[0x0][0x194] ;  /* 0x00006500ffd97624 */ /* 0x000fca00078e00ff */
[----:B------:R-:W2:Y:S04]  /*1de30*/  LDL.LU R223, [R1+0x830] ;  /* 0x0008300001df7983 */ /* 0x000ea80000300800 */
[----:B------:R-:W2:Y:S04]  /*1de40*/  LDL.LU R222, [R1+0x838] ;  /* 0x0008380001de7983 */ /* 0x000ea80000300800 */
[----:B------:R-:W2:Y:S04]  /*1de50*/  LDL.LU R221, [R1+0x834] ;  /* 0x0008340001dd7983 */ /* 0x000ea80000300800 */
[----:B-1----:R-:W2:Y:S04]  /*1de60*/  LDL.LU R76, [R1+0x470] ;  /* 0x00047000014c7983 */ /* 0x002ea80000300800 */
[----:B------:R-:W2:Y:S04]  /*1de70*/  LDL.LU R77, [R1+0x474] ;  /* 0x00047400014d7983 */ /* 0x000ea80000300800 */
[----:B------:R-:W1:Y:S04]  /*1de80*/  LDS.128 R200, [R2] ;  /* 0x0000000002c87984 */ /* 0x000e680000000c00 */
[----:B------:R-:W-:Y:S04]  /*1de90*/  LDS.128 R204, [R227] ;  /* 0x00000000e3cc7984 */ /* 0x000fe80000000c00 */
[----:B------:R-:W-:Y:S04]  /*1dea0*/  LDS.128 R208, [R226] ;  /* 0x00000000e2d07984 */ /* 0x000fe80000000c00 */
[----:B------:R-:W-:Y:S04]  /*1deb0*/  LDS.128 R212, [R252] ;  /* 0x00000000fcd47984 */ /* 0x000fe80000000c00 */
[----:B------:R-:W-:Y:S06]  /*1dec0*/  BAR.SYNC.DEFER_BLOCKING 0x0 ;  /* 0x0000000000007b1d */ /* 0x000fec0000010000 */
[----:B------:R-:W2:Y:S04]  /*1ded0*/  LDL.LU R78, [R1+0x450] ;  /* 0x00045000014e7983 */ /* 0x000ea80000300800 */
[----:B------:R-:W2:Y:S04]  /*1dee0*/  LDL.LU R79, [R1+0x454] ;  /* 0x00045400014f7983 */ /* 0x000ea80000300800 */
[----:B----4-:R4:W-:Y:S04]  /*1def0*/  STS.128 [R0], R4 ;  /* 0x0000000400007388 */ /* 0x0109e80000000c00 */
[----:B---3--:R3:W-:Y:S01]  /*1df00*/  STS.128 [R0+0x80], R8 ;  /* 0x0000800800007388 */ /* 0x0087e20000000c00 */
[----:B------:R-:W-:-:S04]  /*1df10*/  IMAD R3, R224, c[0x0][0x194], RZ ;  /* 0x00006500e0037a24 */ /* 0x000fc800078e02ff */
[----:B----4-:R-:W-:Y:S01]  /*1df20*/  IMAD R4, R217, 0x80, R3 ;  /* 0x00000080d9047824 */ /* 0x010fe200078e0203 */
[----:B---3--:R-:W-:-:S04]  /*1df30*/  LEA R10, P2, R3, c[0x0][0x170], 0x2 ;  /* 0x00005c00030a7a11 */ /* 0x008fc800078410ff */
[C---:B------:R-:W-:Y:S02]  /*1df40*/  LEA R8, P3, R4.reuse, c[0x0][0x170], 0x2 ;  /* 0x00005c0004087a11 */ /* 0x040fe400078610ff */
[----:B------:R-:W-:Y:S01]  /*1df50*/  LEA.HI.X.SX32 R11, R3, c[0x0][0x174], 0x2, P2 ;  /* 0x00005d00030b7a11 */ /* 0x000fe200010f16ff */
[----:B------:R-:W-:Y:S01]  /*1df60*/  IMAD R3, R217, 0x80, R4 ;  /* 0x00000080d9037824 */ /* 0x000fe200078e0204 */
[----:B------:R-:W-:Y:S02]  /*1df70*/  LEA.HI.X.SX32 R9, R4, c[0x0][0x174], 0x2, P3 ;  /* 0x00005d0004097a11 */ /* 0x000fe400018f16ff */
[----:B------:R-:W3:Y:S04]  /*1df80*/  LDL.LU R4, [R1+0x478] ;  /* 0x0004780001047983 */ /* 0x000ee80000300800 */
[----:B------:R-:W3:Y:S04]  /*1df90*/  LDL.LU R5, [R1+0x47c] ;  /* 0x00047c0001057983 */ /* 0x000ee80000300800 */
[----:B------:R-:W3:Y:S04]  /*1dfa0*/  LDL.LU R6, [R1+0x458] ;  /* 0x0004580001067983 */ /* 0x000ee80000300800 */
[----:B------:R-:W3:Y:S04]  /*1dfb0*/  LDL.LU R7, [R1+0x45c] ;  /* 0x00045c0001077983 */ /* 0x000ee80000300800 */
[----:B------:R-:W4:Y:S04]  /*1dfc0*/  LDL.LU R244, [R1+0x20] ;  /* 0x0000200001f47983 */ /* 0x000f280000300800 */
[----:B------:R-:W4:Y:S04]  /*1dfd0*/  LDL.LU R251, [R1+0x284] ;  /* 0x0002840001fb7983 */ /* 0x000f280000300800 */
[----:B------:R-:W4:Y:S04]  /*1dfe0*/  LDL.LU R249, [R1+0x1a4] ;  /* 0x0001a40001f97983 */ /* 0x000f280000300800 */
[----:B------:R-:W4:Y:S01]  /*1dff0*/  LDL.LU R248, [R1+0x74] ;  /* 0x0000740001f87983 */ /* 0x000f220000300800 */
[----:B------:R-:W-:Y:S01]  /*1e000*/  ISETP.GE.AND P0, PT, R224, c[0x0][0x178], PT ;  /* 0x00005e00e0007a0c */ /* 0x000fe20003f06270 */
[C---:B------:R-:W-:Y:S01]  /*1e010*/  IMAD R216, R225.reuse, c[0x0][0x198], RZ ;  /* 0x00006600e1d87a24 */ /* 0x040fe200078e02ff */
[C---:B------:R-:W-:Y:S01]  /*1e020*/  ISETP.GE.AND P4, PT, R225.reuse, c[0x0][0x17c], PT ;  /* 0x00005f00e1007a0c */ /* 0x040fe20003f86270 */
[----:B------:R-:W4:Y:S01]  /*1e030*/  LDL.LU R250, [R1+0x24] ;  /* 0x0000240001fa7983 */ /* 0x000f220000300800 */
[----:B------:R-:W-:-:S03]  /*1e040*/  ISETP.LT.AND P0, PT, R225, c[0x0][0x17c], !P0 ;  /* 0x00005f00e1007a0c */ /* 0x000fc60004701270 */
[----:B--2---:R2:W-:Y:S01]  /*1e050*/  STS.128 [R0+0x400], R76 ;  /* 0x0004004c00007388 */ /* 0x0045e20000000c00 */
[C---:B------:R-:W-:Y:S02]  /*1e060*/  ISETP.LT.AND P5, PT, R223.reuse, c[0x0][0x178], !P4 ;  /* 0x00005e00df007a0c */ /* 0x040fe400067a1270 */
[----:B------:R-:W-:Y:S01]  /*1e070*/  ISETP.LT.AND P6, PT, R223, c[0x0][0x178], !P1 ;  /* 0x00005e00df007a0c */ /* 0x000fe20004fc1270 */
[----:B------:R-:W4:Y:S01]  /*1e080*/  LDL.LU R243, [R1+0x2c0] ;  /* 0x0002c00001f37983 */ /* 0x000f220000300800 */
[----:B------:R-:W-:-:S03]  /*1e090*/  ISETP.LT.AND P3, PT, R222, c[0x0][0x178], !P1 ;  /* 0x00005e00de007a0c */ /* 0x000fc60004f61270 */
[----:B------:R-:W4:Y:S04]  /*1e0a0*/  LDL.LU R247, [R1+0x190] ;  /* 0x0001900001f77983 */ /* 0x000f280000300800 */
[----:B------:R-:W4:Y:S01]  /*1e0b0*/  LDL.LU R245, [R1+0x80] ;  /* 0x0000800001f57983 */ /* 0x000f220000300800 */
[----:B--2---:R-:W-:-:S04]  /*1e0c0*/  IMAD.WIDE R78, R216, 0x4, R10 ;  /* 0x00000004d84e7825 */ /* 0x004fc800078e020a */
[----:B------:R-:W-:Y:S01]  /*1e0d0*/  IMAD.WIDE R76, R216, 0x4, R8 ;  /* 0x00000004d84c7825 */ /* 0x000fe200078e0208 */
[----:B---3--:R2:W-:Y:S04]  /*1e0e0*/  STS.128 [R0+0x480], R4 ;  /* 0x0004800400007388 */ /* 0x0085e80000000c00 */
[----:B------:R-:W-:Y:S01]  /*1e0f0*/  BAR.SYNC.DEFER_BLOCKING 0x0 ;  /* 0x0000000000007b1d */ /* 0x000fe20000010000 */
[----:B--2---:R-:W-:Y:S01]  /*1e100*/  LEA R6, P2, R3, c[0x0][0x170], 0x2 ;  /* 0x00005c0003067a11 */ /* 0x004fe200078410ff */
[----:B------:R-:W-:-:S03]  /*1e110*/  IMAD R0, R217, 0x80, R3 ;  /* 0x00000080d9007824 */ /* 0x000fc600078e0203 */
[----:B------:R-:W-:Y:S02]  /*1e120*/  LEA.HI.X.SX32 R7, R3, c[0x0][0x174], 0x2, P2 ;  /* 0x00005d0003077a11 */ /* 0x000fe400010f16ff */
[----:B------:R-:W-:Y:S01]  /*1e130*/  LEA R4, P2, R0, c[0x0][0x170], 0x2 ;  /* 0x00005c0000047a11 */ /* 0x000fe200078410ff */
[----:B------:R2:W-:Y:S01]  /*1e140*/  @P0 STG.E [R78.64], R218 ;  /* 0x000000da4e000986 */ /* 0x0005e2000c101904 */
[----:B------:R-:W-:Y:S02]  /*1e150*/  ISETP.LT.AND P0, PT, R222, c[0x0][0x178], !P4 ;  /* 0x00005e00de007a0c */ /* 0x000fe40006701270 */
[----:B------:R-:W-:Y:S01]  /*1e160*/  ISETP.LT.AND P4, PT, R221, c[0x0][0x178], !P4 ;  /* 0x00005e00dd007a0c */ /* 0x000fe20006781270 */
[----:B------:R3:W-:Y:S01]  /*1e170*/  @P5 STG.E [R76.64], R220 ;  /* 0x000000dc4c005986 */ /* 0x0007e2000c101904 */
[----:B------:R-:W-:Y:S02]  /*1e180*/  ISETP.LT.AND P5, PT, R224, c[0x0][0x178], !P1 ;  /* 0x00005e00e0007a0c */ /* 0x000fe40004fa1270 */
[----:B------:R-:W-:-:S02]  /*1e190*/  LEA.HI.X.SX32 R5, R0, c[0x0][0x174], 0x2, P2 ;  /* 0x00005d0000057a11 */ /* 0x000fc400010f16ff */
[C---:B--2---:R-:W-:Y:S01]  /*1e1a0*/  IADD3 R218, R216.reuse, c[0x0][0x198], RZ ;  /* 0x00006600d8da7a10 */ /* 0x044fe20007ffe0ff */
[----:B---3--:R-:W-:Y:S01]  /*1e1b0*/  IMAD.WIDE R76, R216, 0x4, R6 ;  /* 0x00000004d84c7825 */ /* 0x008fe200078e0206 */
[----:B------:R-:W-:-:S04]  /*1e1c0*/  IADD3 R0, R225, 0x3, RZ ;  /* 0x00000003e1007810 */ /* 0x000fc80007ffe0ff */
[----:B------:R2:W-:Y:S01]  /*1e1d0*/  @P0 STG.E [R76.64], R246 ;  /* 0x000000f64c000986 */ /* 0x0005e2000c101904 */
[----:B------:R-:W-:Y:S01]  /*1e1e0*/  IMAD.WIDE R78, R218, 0x4, R10 ;  /* 0x00000004da4e7825 */ /* 0x000fe200078e020a */
[----:B------:R-:W-:Y:S02]  /*1e1f0*/  ISETP.GE.AND P0, PT, R0, c[0x0][0x17c], PT ;  /* 0x00005f0000007a0c */ /* 0x000fe40003f06270 */
[----:B------:R-:W-:Y:S01]  /*1e200*/  IADD3 R0, R225, 0x4, RZ ;  /* 0x00000004e1007810 */ /* 0x000fe20007ffe0ff */
[----:B--2---:R-:W-:-:S04]  /*1e210*/  IMAD.WIDE R76, R216, 0x4, R4 ;  /* 0x00000004d84c7825 */ /* 0x004fc800078e0204 */
[C---:B------:R-:W-:Y:S01]  /*1e220*/  IMAD.WIDE R216, R218.reuse, 0x4, R8 ;  /* 0x00000004dad87825 */ /* 0x040fe200078e0208 */
[----:B----4-:R2:W-:Y:S04]  /*1e230*/  @P4 STG.E [R76.64], R244 ;  /* 0x000000f44c004986 */ /* 0x0105e8000c101904 */
[----:B------:R3:W-:Y:S04]  /*1e240*/  @P5 STG.E [R78.64], R251 ;  /* 0x000000fb4e005986 */ /* 0x0007e8000c101904 */
[----:B------:R4:W-:Y:S01]  /*1e250*/  @P6 STG.E [R216.64], R249 ;  /* 0x000000f9d8006986 */ /* 0x0009e2000c101904 */
[----:B--2---:R-:W-:-:S03]  /*1e260*/  IMAD.WIDE R76, R218, 0x4, R6 ;  /* 0x00000004da4c7825 */ /* 0x004fc600078e0206 */
[----:B---3--:R-:W2:Y:S04]  /*1e270*/  LDL.LU R251, [R1+0x2c4] ;  /* 0x0002c40001fb7983 */ /* 0x008ea80000300800 */
[----:B------:R-:W3:Y:S04]  /*1e280*/  LDL.LU R244, [R1+0x2a4] ;  /* 0x0002a40001f47983 */ /* 0x000ee80000300800 */
[----:B------:R1:W-:Y:S01]  /*1e290*/  @P3 STG.E [R76.64], R248 ;  /* 0x000000f84c003986 */ /* 0x0003e2000c101904 */
[----:B------:R-:W-:-:S03]  /*1e2a0*/  ISETP.GE.AND P3, PT, R0, c[0x0][0x17c], PT ;  /* 0x00005f0000007a0c */ /* 0x000fc60003f66270 */
[----:B----4-:R-:W4:Y:S04]  /*1e2b0*/  LDL.LU R249, [R1+0x194] ;  /* 0x0001940001f97983 */ /* 0x010f280000300800 */
[----:B-1----:R-:W2:Y:S04]  /*1e2c0*/  LDL.LU R248, [R1+0x84] ;  /* 0x0000840001f87983 */ /* 0x002ea80000300800 */
[----:B------:R-:W2:Y:S01]  /*1e2d0*/  LDL.LU R0, [R1+0x2a0] ;  /* 0x0002a00001007983 */ /* 0x000ea20000300800 */
[----:B------:R-:W-:Y:S02]  /*1e2e0*/  IADD3 R3, R225, 0x2, RZ ;  /* 0x00000002e1037810 */ /* 0x000fe40007ffe0ff */
[----:B------:R-:W-:Y:S01]  /*1e2f0*/  ISETP.LT.AND P1, PT, R221, c[0x0][0x178], !P1 ;  /* 0x00005e00dd007a0c */ /* 0x000fe20004f21270 */
[----:B------:R-:W3:Y:S01]  /*1e300*/  LDL.LU R220, [R1+0x2b0] ;  /* 0x0002b00001dc7983 */ /* 0x000ee20000300800 */
[----:B------:R-:W-:-:S03]  /*1e310*/  ISETP.GE.AND P2, PT, R3, c[0x0][0x17c], PT ;  /* 0x00005f0003007a0c */ /* 0x000fc60003f46270 */
[----:B------:R-:W3:Y:S01]  /*1e320*/  LDL.LU R246, [R1+0x170] ;  /* 0x0001700001f67983 */ /* 0x000ee20000300800 */
[----:B------:R-:W-:Y:S02]  /*1e330*/  ISETP.LT.AND P4, PT, R224, c[0x0][0x178], !P2 ;  /* 0x00005e00e0007a0c */ /* 0x000fe40005781270 */
[----:B------:R-:W-:Y:S02]  /*1e340*/  ISETP.LT.AND P5, PT, R223, c[0x0][0x178], !P2 ;  /* 0x00005e00df007a0c */ /* 0x000fe400057a1270 */
[----:B------:R-:W-:Y:S02]  /*1e350*/  ISETP.LT.AND P6, PT, R222, c[0x0][0x178], !P2 ;  /* 0x00005e00de007a0c */ /* 0x000fe400057c1270 */
[C---:B------:R-:W-:Y:S02]  /*1e360*/  IADD3 R3, R218.reuse, c[0x0][0x198], RZ ;  /* 0x00006600da037a10 */ /* 0x040fe40007ffe0ff */
[----:B------:R-:W-:Y:S01]  /*1e370*/  ISETP.LT.AND P2, PT, R221, c[0x0][0x178], !P2 ;  /* 0x00005e00dd007a0c */ /* 0x000fe20005741270 */
[----:B------:R-:W-:-:S04]  /*1e380*/  IMAD.WIDE R218, R218, 0x4, R4 ;  /* 0x00000004dada7825 */ /* 0x000fc800078e0204 */
[C---:B------:R-:W-:Y:S01]  /*1e390*/  IMAD.WIDE R76, R3.reuse, 0x4, R10 ;  /* 0x00000004034c7825 */ /* 0x040fe200078e020a */
[----:B------:R1:W-:Y:S03]  /*1e3a0*/  @P1 STG.E [R218.64], R250 ;  /* 0x000000fada001986 */ /* 0x0003e6000c101904 */
[C---:B------:R-:W-:Y:S01]  /*1e3b0*/  IMAD.WIDE R78, R3.reuse, 0x4, R8 ;  /* 0x00000004034e7825 */ /* 0x040fe200078e0208 */
[----:B------:R1:W-:Y:S03]  /*1e3c0*/  @P4 STG.E [R76.64], R243 ;  /* 0x000000f34c004986 */ /* 0x0003e6000c101904 */
[----:B------:R-:W-:-:S04]  /*1e3d0*/  IMAD.WIDE R216, R3, 0x4, R6 ;  /* 0x0000000403d87825 */ /* 0x000fc800078e0206 */
[C---:B-1----:R-:W-:Y:S01]  /*1e3e0*/  IMAD.WIDE R218, R3.reuse, 0x4, R4 ;  /* 0x0000000403da7825 */ /* 0x042fe200078e0204 */
[----:B------:R-:W4:Y:S04]  /*1e3f0*/  LDL.LU R250, [R1+0x304] ;  /* 0x0003040001fa7983 */ /* 0x000f280000300800 */
[----:B------:R-:W4:Y:S01]  /*1e400*/  LDL.LU R243, [R1+0xd8c] ;  /* 0x000d8c0001f37983 */ /* 0x000f220000300800 */
[----:B------:R-:W-:Y:S02]  /*1e410*/  ISETP.LT.AND P4, PT, R224, c[0x0][0x178], !P0 ;  /* 0x00005e00e0007a0c */ /* 0x000fe40004781270 */
[----:B------:R-:W-:Y:S02]  /*1e420*/  IADD3 R3, R3, c[0x0][0x198], RZ ;  /* 0x0000660003037a10 */ /* 0x000fe40007ffe0ff */
[----:B------:R-:W-:-:S03]  /*1e430*/  ISETP.LT.AND P1, PT, R221, c[0x0][0x178], !P0 ;  /* 0x00005e00dd007a0c */ /* 0x000fc60004721270 */
[----:B------:R-:W-:Y:S01]  /*1e440*/  IMAD.WIDE R76, R3, 0x4, R8 ;  /* 0x00000004034c7825 */ /* 0x000fe200078e0208 */
[----:B--2---:R-:W-:Y:S04]  /*1e450*/  @P5 STG.E [R78.64], R0 ;  /* 0x000000004e005986 */ /* 0x004fe8000c101904 */
[----:B------:R-:W-:Y:S04]  /*1e460*/  @P6 STG.E [R216.64], R247 ;  /* 0x000000f7d8006986 */ /* 0x000fe8000c101904 */
[----:B------:R1:W-:Y:S01]  /*1e470*/  @P2 STG.E [R218.64], R245 ;  /* 0x000000f5da002986 */ /* 0x0003e2000c101904 */
[----:B------:R-:W-:-:S02]  /*1e480*/  ISETP.LT.AND P5, PT, R223, c[0x0][0x178], !P0 ;  /* 0x00005e00df007a0c */ /* 0x000fc400047a1270 */
[----:B------:R-:W-:Y:S01]  /*1e490*/  ISETP.LT.AND P2, PT, R222, c[0x0][0x178], !P0 ;  /* 0x00005e00de007a0c */ /* 0x000fe20004741270 */
[----:B-1----:R-:W2:Y:S04]  /*1e4a0*/  LDL.LU R218, [R1+0x300] ;  /* 0x0003000001da7983 */ /* 0x002ea80000300800 */
[----:B------:R-:W2:Y:S01]  /*1e4b0*/  LDL.LU R219, [R1+0x2d0] ;  /* 0x0002d00001db7983 */ /* 0x000ea20000300800 */
[----:B------:R-:W-:-:S04]  /*1e4c0*/  IMAD.WIDE R216, R3, 0x4, R10 ;  /* 0x0000000403d87825 */ /* 0x000fc800078e020a */
[C---:B------:R-:W-:Y:S01]  /*1e4d0*/  IMAD.WIDE R78, R3.reuse, 0x4, R6 ;  /* 0x00000004034e7825 */ /* 0x040fe200078e0206 */
[----:B------:R1:W-:Y:S04]  /*1e4e0*/  @P4 STG.E [R216.64], R251 ;  /* 0x000000fbd8004986 */ /* 0x0003e8000c101904 */
[----:B---3--:R-:W-:Y:S04]  /*1e4f0*/  @P5 STG.E [R76.64], R244 ;  /* 0x000000f44c005986 */ /* 0x008fe8000c101904 */
[----:B-1----:R-:W3:Y:S01]  /*1e500*/  LDL.LU R251, [R1+0x2d4] ;  /* 0x0002d40001fb7983 */ /* 0x002ee20000300800 */
[----:B------:R-:W-:-:S03]  /*1e510*/  IMAD.WIDE R216, R3, 0x4, R4 ;  /* 0x0000000403d87825 */ /* 0x000fc600078e0204 */
[----:B----4-:R1:W-:Y:S04]  /*1e520*/  @P2 STG.E [R78.64], R249 ;  /* 0x000000f94e002986 */ /* 0x0103e8000c101904 */
[----:B------:R4:W-:Y:S04]  /*1e530*/  @P1 STG.E [R216.64], R248 ;  /* 0x000000f8d8001986 */ /* 0x0009e8000c101904 */
[----:B-1----:R-:W3:Y:S04]  /*1e540*/  LDL.LU R249, [R1+0x2b4] ;  /* 0x0002b40001f97983 */ /* 0x002ee80000300800 */
[----:B----4-:R-:W4:Y:S01]  /*1e550*/  LDL.LU R248, [R1+0x174] ;  /* 0x0001740001f87983 */ /* 0x010f220000300800 */
[----:B------:R-:W-:-:S02]  /*1e560*/  IADD3 R0, R225, 0x5, RZ ;  /* 0x00000005e1007810 */ /* 0x000fc40007ffe0ff */
[----:B------:R-:W-:Y:S01]  /*1e570*/  ISETP.LT.AND P6, PT, R224, c[0x0][0x178], !P3 ;  /* 0x00005e00e0007a0c */ /* 0x000fe20005fc1270 */
[----:B------:R-:W4:Y:S01]  /*1e580*/  LDL.LU R247, [R1+0x320] ;  /* 0x0003200001f77983 */ /* 0x000f220000300800 */
[----:B------:R-:W-:Y:S02]  /*1e590*/  ISETP.GE.AND P0, PT, R0, c[0x0][0x17c], PT ;  /* 0x00005f0000007a0c */ /* 0x000fe40003f06270 */
[----:B------:R-:W-:Y:S01]  /*1e5a0*/  IADD3 R0, R3, c[0x0][0x198], RZ ;  /* 0x0000660003007a10 */ /* 0x000fe20007ffe0ff */
[----:B------:R-:W4:Y:S01]  /*1e5b0*/  LDL.LU R245, [R1+0x2f0] ;  /* 0x0002f00001f57983 */ /* 0x000f220000300800 */
[----:B------:R-:W-:Y:S02]  /*1e5c0*/  ISETP.LT.AND P4, PT, R223, c[0x0][0x178], !P3 ;  /* 0x00005e00df007a0c */ /* 0x000fe40005f81270 */
[----:B------:R-:W-:Y:S01]  /*1e5d0*/  ISETP.LT.AND P1, PT, R222, c[0x0][0x178], !P3 ;  /* 0x00005e00de007a0c */ /* 0x000fe20005f21270 */
[C---:B------:R-:W-:Y:S01]  /*1e5e0*/  IMAD.WIDE R76, R0.reuse, 0x4, R10 ;  /* 0x00000004004c7825 */ /* 0x040fe200078e020a */
[----:B------:R-:W-:Y:S01]  /*1e5f0*/  ISETP.LT.AND P5, PT, R221, c[0x0][0x178], !P3 ;  /* 0x00005e00dd007a0c */ /* 0x000fe20005fa1270 */
[----:B------:R-:W4:Y:S01]  /*1e600*/  LDL.LU R244, [R1+0x2e0] ;  /* 0x0002e00001f47983 */ /* 0x000f220000300800 */
[----:B------:R-:W-:Y:S01]  /*1e610*/  IADD3 R216, R225, 0x6, RZ ;  /* 0x00000006e1d87810 */ /* 0x000fe20007ffe0ff */
[----:B------:R-:W-:Y:S01]  /*1e620*/  IMAD.WIDE R78, R0, 0x4, R8 ;  /* 0x00000004004e7825 */ /* 0x000fe200078e0208 */
[----:B------:R-:W-:-:S02]  /*1e630*/  ISETP.LT.AND P3, PT, R223, c[0x0][0x178], !P0 ;  /* 0x00005e00df007a0c */ /* 0x000fc40004761270 */
[----:B------:R-:W-:Y:S01]  /*1e640*/  ISETP.GE.AND P2, PT, R216, c[0x0][0x17c], PT ;  /* 0x00005f00d8007a0c */ /* 0x000fe20003f46270 */
[C---:B------:R-:W-:Y:S01]  /*1e650*/  IMAD.WIDE R216, R0.reuse, 0x4, R4 ;  /* 0x0000000400d87825 */ /* 0x040fe200078e0204 */
[----:B------:R-:W-:Y:S01]  /*1e660*/  IADD3 R3, R0, c[0x0][0x198], RZ ;  /* 0x0000660000037a10 */ /* 0x000fe20007ffe0ff */
[----:B--2---:R1:W-:Y:S01]  /*1e670*/  @P6 STG.E [R76.64], R218 ;  /* 0x000000da4c006986 */ /* 0x0043e2000c101904 */
[----:B------:R-:W-:-:S03]  /*1e680*/  ISETP.LT.AND P6, PT, R224, c[0x0][0x178], !P0 ;  /* 0x00005e00e0007a0c */ /* 0x000fc600047c1270 */
[----:B------:R2:W-:Y:S01]  /*1e690*/  @P4 STG.E [R78.64], R219 ;  /* 0x000000db4e004986 */ /* 0x0005e2000c101904 */
[----:B-1----:R-:W-:-:S04]  /*1e6a0*/  IMAD.WIDE R76, R0, 0x4, R6 ;  /* 0x00000004004c7825 */ /* 0x002fc800078e0206 */
[----:B--2---:R-:W-:Y:S01]  /*1e6b0*/  IMAD.WIDE R78, R3, 0x4, R10 ;  /* 0x00000004034e7825 */ /* 0x004fe200078e020a */
[----:B------:R1:W-:Y:S04]  /*1e6c0*/  @P1 STG.E [R76.64], R220 ;  /* 0x000000dc4c001986 */ /* 0x0003e8000c101904 */
[----:B------:R-:W-:Y:S01]  /*1e6d0*/  @P5 STG.E [R216.64], R246 ;  /* 0x000000f6d8005986 */ /* 0x000fe2000c101904 */
[----:B------:R-:W-:-:S03]  /*1e6e0*/  ISETP.LT.AND P5, PT, R222, c[0x0][0x178], !P0 ;  /* 0x00005e00de007a0c */ /* 0x000fc600047a1270 */
[----:B------:R2:W-:Y:S01]  /*1e6f0*/  @P6 STG.E [R78.64], R250 ;  /* 0x000000fa4e006986 */ /* 0x0005e2000c101904 */
[----:B-1----:R-:W-:Y:S01]  /*1e700*/  IMAD.WIDE R76, R3, 0x4, R8 ;  /* 0x00000004034c7825 */ /* 0x002fe200078e0208 */
[----:B------:R-:W-:-:S04]  /*1e710*/  ISETP.LT.AND P0, PT, R221, c[0x0][0x178], !P0 ;  /* 0x00005e00dd007a0c */ /* 0x000fc80004701270 */
[----:B---3--:R1:W-:Y:S04]  /*1e720*/  @P3 STG.E [R76.64], R251 ;  /* 0x000000fb4c003986 */ /* 0x0083e8000c101904 */
[----:B--2---:R-:W2:Y:S01]  /*1e730*/  LDL.LU R250, [R1+0x180] ;  /* 0x0001800001fa7983 */ /* 0x004ea20000300800 */
[----:B------:R-:W-:-:S03]  /*1e740*/  IMAD.WIDE R78, R3, 0x4, R4 ;  /* 0x00000004034e7825 */ /* 0x000fc600078e0204 */
[----:B-1----:R-:W3:Y:S01]  /*1e750*/  LDL.LU R251, [R1+0x324] ;  /* 0x0003240001fb7983 */ /* 0x002ee20000300800 */
[----:B------:R-:W-:-:S03]  /*1e760*/  IMAD.WIDE R76, R3, 0x4, R6 ;  /* 0x00000004034c7825 */ /* 0x000fc600078e0206 */
[----:B------:R-:W3:Y:S04]  /*1e770*/  LDL.LU R246, [R1+0x2f4] ;  /* 0x0002f40001f67983 */ /* 0x000ee80000300800 */
[----:B------:R1:W-:Y:S04]  /*1e780*/  @P5 STG.E [R76.64], R249 ;  /* 0x000000f94c005986 */ /* 0x0003e8000c101904 */
[----:B----4-:R4:W-:Y:S04]  /*1e790*/  @P0 STG.E [R78.64], R248 ;  /* 0x000000f84e000986 */ /* 0x0109e8000c101904 */
[----:B-1----:R-:W3:Y:S04]  /*1e7a0*/  LDL.LU R249, [R1+0x2e4] ;  /* 0x0002e40001f97983 */ /* 0x002ee80000300800 */
[----:B----4-:R-:W4:Y:S01]  /*1e7b0*/  LDL.LU R248, [R1+0x184] ;  /* 0x0001840001f87983 */ /* 0x010f220000300800 */
[----:B------:R-:W-:-:S02]  /*1e7c0*/  ISETP.LT.AND P1, PT, R224, c[0x0][0x178], !P2 ;  /* 0x00005e00e0007a0c */ /* 0x000fc40005721270 */
[----:B------:R-:W-:Y:S01]  /*1e7d0*/  ISETP.LT.AND P3, PT, R223, c[0x0][0x178], !P2 ;  /* 0x00005e00df007a0c */ /* 0x000fe20005761270 */
[----:B------:R-:W4:Y:S01]  /*1e7e0*/  LDL.LU R219, [R1+0x288] ;  /* 0x0002880001db7983 */ /* 0x000f220000300800 */
[----:B------:R-:W-:Y:S02]  /*1e7f0*/  IADD3 R216, R225, 0x7, RZ ;  /* 0x00000007e1d87810 */ /* 0x000fe40007ffe0ff */
[----:B------:R-:W-:Y:S02]  /*1e800*/  ISETP.LT.AND P6, PT, R222, c[0x0][0x178], !P2 ;  /* 0x00005e00de007a0c */ /* 0x000fe400057c1270 */
[----:B------:R-:W-:Y:S02]  /*1e810*/  IADD3 R0, R3, c[0x0][0x198], RZ ;  /* 0x0000660003007a10 */ /* 0x000fe40007ffe0ff */
[----:B------:R-:W-:Y:S02]  /*1e820*/  IADD3 R217, R225, 0x8, RZ ;  /* 0x00000008e1d97810 */ /* 0x000fe40007ffe0ff */
[----:B------:R-:W-:Y:S01]  /*1e830*/  ISETP.GE.AND P4, PT, R216, c[0x0][0x17c], PT ;  /* 0x00005f00d8007a0c */ /* 0x000fe20003f86270 */
[----:B------:R-:W-:Y:S01]  /*1e840*/  IMAD.WIDE R76, R0, 0x4, R10 ;  /* 0x00000004004c7825 */ /* 0x000fe200078e020a */
[----:B------:R-:W-:-:S02]  /*1e850*/  ISETP.LT.AND P2, PT, R221, c[0x0][0x178], !P2 ;  /* 0x00005e00dd007a0c */ /* 0x000fc40005741270 */
[----:B------:R-:W-:Y:S01]  /*1e860*/  ISETP.GE.AND P5, PT, R217, c[0x0][0x17c], PT ;  /* 0x00005f00d9007a0c */ /* 0x000fe20003fa6270 */
[----:B------:R-:W-:Y:S01]  /*1e870*/  IMAD.WIDE R78, R0, 0x4, R8 ;  /* 0x00000004004e7825 */ /* 0x000fe200078e0208 */
[----:B------:R-:W-:-:S03]  /*1e880*/  ISETP.LT.AND P0, PT, R224, c[0x0][0x178], !P4 ;  /* 0x00005e00e0007a0c */ /* 0x000fc60006701270 */
[C---:B------:R-:W-:Y:S01]  /*1e890*/  IMAD.WIDE R216, R0.reuse, 0x4, R6 ;  /* 0x0000000400d87825 */ /* 0x040fe200078e0206 */
[----:B------:R1:W-:Y:S01]  /*1e8a0*/  @P1 STG.E [R76.64], R247 ;  /* 0x000000f74c001986 */ /* 0x0003e2000c101904 */
[----:B------:R-:W-:Y:S02]  /*1e8b0*/  IADD3 R3, R0, c[0x0][0x198], RZ ;  /* 0x0000660000037a10 */ /* 0x000fe40007ffe0ff */
[----:B------:R-:W-:Y:S01]  /*1e8c0*/  ISETP.LT.AND P1, PT, R223, c[0x0][0x178], !P4 ;  /* 0x00005e00df007a0c */ /* 0x000fe20006721270 */
[----:B------:R1:W-:Y:S04]  /*1e8d0*/  @P3 STG.E [R78.64], R245 ;  /* 0x000000f54e003986 */ /* 0x0003e8000c101904 */
[----:B------:R1:W-:Y:S01]  /*1e8e0*/  @P6 STG.E [R216.64], R244 ;  /* 0x000000f4d8006986 */ /* 0x0003e2000c101904 */
[----:B------:R-:W-:Y:S01]  /*1e8f0*/  ISETP.LT.AND P6, PT, R222, c[0x0][0x178], !P4 ;  /* 0x00005e00de007a0c */ /* 0x000fe200067c1270 */
[----:B-1----:R-:W-:-:S02]  /*1e900*/  IMAD.WIDE R76, R0, 0x4, R4 ;  /* 0x00000004004c7825 */ /* 0x002fc400078e0204 */
[----:B------:R-:W4:Y:S02]  /*1e910*/  LDL.LU R245, [R1+0x1a8] ;  /* 0x0001a80001f57983 */ /* 0x000f240000300800 */
[----:B------:R-:W-:Y:S01]  /*1e920*/  IMAD.WIDE R78, R3, 0x4, R10 ;  /* 0x00000004034e7825 */ /* 0x000fe200078e020a */
[----:B------:R-:W-:Y:S01]  /*1e930*/  ISETP.LT.AND P4, PT, R221, c[0x0][0x178], !P4 ;  /* 0x00005e00dd007a0c */ /* 0x000fe20006781270 */
[----:B------:R-:W4:Y:S01]  /*1e940*/  LDL.LU R244, [R1+0x78] ;  /* 0x0000780001f47983 */ /* 0x000f220000300800 */
[----:B------:R-:W-:-:S04]  /*1e950*/  IADD3 R216, R225, 0x9, RZ ;  /* 0x00000009e1d87810 */ /* 0x000fc80007ffe0ff */
[----:B------:R-:W-:Y:S01]  /*1e960*/  ISETP.GE.AND P3, PT, R216, c[0x0][0x17c], PT ;  /* 0x00005f00d8007a0c */ /* 0x000fe20003f66270 */
[C---:B------:R-:W-:Y:S01]  /*1e970*/  IMAD.WIDE R216, R3.reuse, 0x4, R4 ;  /* 0x0000000403d87825 */ /* 0x040fe200078e0204 */
[----:B--2---:R1:W-:Y:S04]  /*1e980*/  @P2 STG.E [R76.64], R250 ;  /* 0x000000fa4c002986 */ /* 0x0043e8000c101904 */
[----:B---3--:R2:W-:Y:S04]  /*1e990*/  @P0 STG.E [R78.64], R251 ;  /* 0x000000fb4e000986 */ /* 0x0085e8000c101904 */
[----:B-1----:R-:W3:Y:S01]  /*1e9a0*/  LDL.LU R250, [R1+0x28] ;  /* 0x0000280001fa7983 */ /* 0x002ee20000300800 */
[----:B------:R-:W-:-:S03]  /*1e9b0*/  IMAD.WIDE R76, R3, 0x4, R8 ;  /* 0x00000004034c7825 */ /* 0x000fc600078e0208 */
[----:B--2---:R-:W2:Y:S01]  /*1e9c0*/  LDL.LU R251, [R1+0x28c] ;  /* 0x00028c0001fb7983 */ /* 0x004ea20000300800 */
[----:B------:R-:W-:-:S03]  /*1e9d0*/  IMAD.WIDE R78, R3, 0x4, R6 ;  /* 0x00000004034e7825 */ /* 0x000fc600078e0206 */
[----:B------:R-:W-:Y:S04]  /*1e9e0*/  @P1 STG.E [R76.64], R246 ;  /* 0x000000f64c001986 */ /* 0x000fe8000c101904 */
[----:B------:R1:W-:Y:S04]  /*1e9f0*/  @P6 STG.E [R78.64], R249 ;  /* 0x000000f94e006986 */ /* 0x0003e8000c101904 */
[----:B----4-:R4:W-:Y:S04]  /*1ea00*/  @P4 STG.E [R216.64], R248 ;  /* 0x000000f8d8004986 */ /* 0x0109e8000c101904 */
[----:B-1----:R-:W2:Y:S04]  /*1ea10*/  LDL.LU R249, [R1+0x1ac] ;  /* 0x0001ac0001f97983 */ /* 0x002ea80000300800 */
[----:B------:R-:W2:Y:S04]  /*1ea20*/  LDL.LU R220, [R1+0x7c] ;  /* 0x00007c0001dc7983 */ /* 0x000ea80000300800 */
        /* <DEDUP_REMOVED lines=9> */
[----:B------:R-:W-:Y:S01]  /*1eac0*/  IMAD.WIDE R76, R0, 0x4, R10 ;  /* 0x00000004004c7825 */ /* 0x000fe200078e020a */
[----:B------:R-:W-:-:S02]  /*1ead0*/  ISETP.LT.AND P5, PT, R221, c[0x0][0x178], !P5 ;  /* 0x00005e00dd007a0c */ /* 0x000fc40006fa1270 */
[----:B------:R-:W-:Y:S01]  /*1eae0*/  IADD3 R3, R225, 0xb, RZ ;  /* 0x0000000be1037810 */ /* 0x000fe20007ffe0ff */
[----:B------:R-:W-:Y:S01]  /*1eaf0*/  IMAD.WIDE R78, R0, 0x4, R8 ;  /* 0x00000004004e7825 */ /* 0x000fe200078e0208 */
[----:B------:R-:W-:Y:S01]  /*1eb00*/  ISETP.LT.AND P4, PT, R224, c[0x0][0x178], !P3 ;  /* 0x00005e00e0007a0c */ /* 0x000fe20005f81270 */
[----:B------:R1:W-:Y:S01]  /*1eb10*/  @P0 STG.E [R76.64], R219 ;  /* 0x000000db4c000986 */ /* 0x0003e2000c101904 */
[----:B------:R-:W-:Y:S02]  /*1eb20*/  ISETP.GE.AND P0, PT, R3, c[0x0][0x17c], PT ;  /* 0x00005f0003007a0c */ /* 0x000fe40003f06270 */
[C---:B------:R-:W-:Y:S01]  /*1eb30*/  IADD3 R3, R0.reuse, c[0x0][0x198], RZ ;  /* 0x0000660000037a10 */ /* 0x040fe20007ffe0ff */
[C---:B------:R-:W-:Y:S01]  /*1eb40*/  IMAD.WIDE R216, R0.reuse, 0x4, R4 ;  /* 0x0000000400d87825 */ /* 0x040fe200078e0204 */
[----:B------:R1:W-:Y:S01]  /*1eb50*/  @P1 STG.E [R78.64], R245 ;  /* 0x000000f54e001986 */ /* 0x0003e2000c101904 */
[----:B------:R-:W-:Y:S02]  /*1eb60*/  ISETP.LT.AND P1, PT, R223, c[0x0][0x178], !P3 ;  /* 0x00005e00df007a0c */ /* 0x000fe40005f21270 */
[----:B-1----:R-:W-:-:S04]  /*1eb70*/  IMAD.WIDE R76, R0, 0x4, R6 ;  /* 0x00000004004c7825 */ /* 0x002fc800078e0206 */
[C---:B------:R-:W-:Y:S01]  /*1eb80*/  IMAD.WIDE R78, R3.reuse, 0x4, R10 ;  /* 0x00000004034e7825 */ /* 0x040fe200078e020a */
[----:B------:R1:W-:Y:S04]  /*1eb90*/  @P6 STG.E [R76.64], R244 ;  /* 0x000000f44c006986 */ /* 0x0003e8000c101904 */
[----:B------:R-:W4:Y:S04]  /*1eba0*/  LDL.LU R245, [R1+0x198] ;  /* 0x0001980001f57983 */ /* 0x000f280000300800 */
[----:B-1----:R-:W4:Y:S01]  /*1ebb0*/  LDL.LU R244, [R1+0x88] ;  /* 0x0000880001f47983 */ /* 0x002f220000300800 */
[----:B------:R-:W-:-:S03]  /*1ebc0*/  IMAD.WIDE R76, R3, 0x4, R6 ;  /* 0x00000004034c7825 */ /* 0x000fc600078e0206 */
[----:B---3--:R1:W-:Y:S01]  /*1ebd0*/  @P5 STG.E [R216.64], R250 ;  /* 0x000000fad8005986 */ /* 0x0083e2000c101904 */
[----:B------:R-:W-:Y:S02]  /*1ebe0*/  ISETP.LT.AND P5, PT, R222, c[0x0][0x178], !P3 ;  /* 0x00005e00de007a0c */ /* 0x000fe40005fa1270 */
[----:B------:R-:W-:Y:S01]  /*1ebf0*/  ISETP.LT.AND P3, PT, R221, c[0x0][0x178], !P3 ;  /* 0x00005e00dd007a0c */ /* 0x000fe20005f61270 */
[----:B--2---:R2:W-:Y:S04]  /*1ec00*/  @P4 STG.E [R78.64], R251 ;  /* 0x000000fb4e004986 */ /* 0x0045e8000c101904 */
[----:B-1----:R-:W3:Y:S01]  /*1ec10*/  LDL.LU R250, [R1+0x2cc] ;  /* 0x0002cc0001fa7983 */ /* 0x002ee20000300800 */
[----:B------:R-:W-:-:S04]  /*1ec20*/  IMAD.WIDE R216, R3, 0x4, R4 ;  /* 0x0000000403d87825 */ /* 0x000fc800078e0204 */
[----:B--2---:R-:W-:Y:S01]  /*1ec30*/  IMAD.WIDE R78, R3, 0x4, R8 ;  /* 0x00000004034e7825 */ /* 0x004fe200078e0208 */
[----:B------:R-:W2:Y:S04]  /*1ec40*/  LDL.LU R251, [R1+0x2ac] ;  /* 0x0002ac0001fb7983 */ /* 0x000ea80000300800 */
[----:B------:R1:W-:Y:S04]  /*1ec50*/  @P1 STG.E [R78.64], R249 ;  /* 0x000000f94e001986 */ /* 0x0003e8000c101904 */
[----:B------:R-:W-:Y:S04]  /*1ec60*/  @P5 STG.E [R76.64], R220 ;  /* 0x000000dc4c005986 */ /* 0x000fe8000c101904 */
[----:B-1----:R-:W2:Y:S04]  /*1ec70*/  LDL.LU R249, [R1+0x19c] ;  /* 0x00019c0001f97983 */ /* 0x002ea80000300800 */
[----:B----4-:R1:W-:Y:S04]  /*1ec80*/  @P3 STG.E [R216.64], R248 ;  /* 0x000000f8d8003986 */ /* 0x0103e8000c101904 */
[----:B-1----:R-:W4:Y:S01]  /*1ec90*/  LDL.LU R248, [R1+0x8c] ;  /* 0x00008c0001f87983 */ /* 0x002f220000300800 */
[----:B------:R-:W-:-:S02]  /*1eca0*/  ISETP.LT.AND P6, PT, R224, c[0x0][0x178], !P2 ;  /* 0x00005e00e0007a0c */ /* 0x000fc400057c1270 */
[----:B------:R-:W-:Y:S02]  /*1ecb0*/  ISETP.LT.AND P4, PT, R223, c[0x0][0x178], !P2 ;  /* 0x00005e00df007a0c */ /* 0x000fe40005781270 */
[----:B------:R-:W-:Y:S02]  /*1ecc0*/  IADD3 R0, R3, c[0x0][0x198], RZ ;  /* 0x0000660003007a10 */ /* 0x000fe40007ffe0ff */
[----:B------:R-:W-:-:S03]  /*1ecd0*/  ISETP.LT.AND P3, PT, R222, c[0x0][0x178], !P2 ;  /* 0x00005e00de007a0c */ /* 0x000fc60005761270 */
[----:B------:R-:W-:Y:S01]  /*1ece0*/  IMAD.WIDE R78, R0, 0x4, R10 ;  /* 0x00000004004e7825 */ /* 0x000fe200078e020a */
[----:B------:R-:W-:-:S03]  /*1ecf0*/  ISETP.LT.AND P2, PT, R221, c[0x0][0x178], !P2 ;  /* 0x00005e00dd007a0c */ /* 0x000fc60005741270 */
[----:B------:R-:W-:Y:S01]  /*1ed00*/  IMAD.WIDE R76, R0, 0x4, R8 ;  /* 0x00000004004c7825 */ /* 0x000fe200078e0208 */
[----:B------:R1:W-:Y:S01]  /*1ed10*/  @P6 STG.E [R78.64], R247 ;  /* 0x000000f74e006986 */ /* 0x0003e2000c101904 */
[----:B------:R-:W-:Y:S02]  /*1ed20*/  ISETP.LT.AND P6, PT, R224, c[0x0][0x178], !P0 ;  /* 0x00005e00e0007a0c */ /* 0x000fe400047c1270 */
[----:B------:R-:W-:Y:S01]  /*1ed30*/  ISETP.LT.AND P5, PT, R223, c[0x0][0x178], !P0 ;  /* 0x00005e00df007a0c */ /* 0x000fe200047a1270 */
[----:B------:R1:W-:Y:S01]  /*1ed40*/  @P4 STG.E [R76.64], R246 ;  /* 0x000000f64c004986 */ /* 0x0003e2000c101904 */
[----:B------:R-:W-:Y:S02]  /*1ed50*/  ISETP.LT.AND P4, PT, R222, c[0x0][0x178], !P0 ;  /* 0x00005e00de007a0c */ /* 0x000fe40004781270 */
[----:B------:R-:W-:Y:S02]  /*1ed60*/  IADD3 R3, R0, c[0x0][0x198], RZ ;  /* 0x0000660000037a10 */ /* 0x000fe40007ffe0ff */
[----:B------:R-:W-:-:S02]  /*1ed70*/  IADD3 R218, R225, 0xc, RZ ;  /* 0x0000000ce1da7810 */ /* 0x000fc40007ffe0ff */
[----:B------:R-:W-:Y:S01]  /*1ed80*/  ISETP.LT.AND P0, PT, R221, c[0x0][0x178], !P0 ;  /* 0x00005e00dd007a0c */ /* 0x000fe20004701270 */
[C---:B-1----:R-:W-:Y:S01]  /*1ed90*/  IMAD.WIDE R78, R0.reuse, 0x4, R4 ;  /* 0x00000004004e7825 */ /* 0x042fe200078e0204 */
[----:B------:R-:W4:Y:S03]  /*1eda0*/  LDL.LU R247, [R1+0x30c] ;  /* 0x00030c0001f77983 */ /* 0x000f260000300800 */
[----:B------:R-:W-:Y:S01]  /*1edb0*/  IMAD.WIDE R76, R0, 0x4, R6 ;  /* 0x00000004004c7825 */ /* 0x000fe200078e0206 */
[----:B------:R-:W-:Y:S01]  /*1edc0*/  ISETP.GE.AND P1, PT, R218, c[0x0][0x17c], PT ;  /* 0x00005f00da007a0c */ /* 0x000fe20003f26270 */
[----:B------:R-:W4:Y:S02]  /*1edd0*/  LDL.LU R246, [R1+0x2dc] ;  /* 0x0002dc0001f67983 */ /* 0x000f240000300800 */
[C---:B------:R-:W-:Y:S02]  /*1ede0*/  IMAD.WIDE R216, R3.reuse, 0x4, R10 ;  /* 0x0000000403d87825 */ /* 0x040fe400078e020a */
[----:B------:R1:W-:Y:S02]  /*1edf0*/  @P3 STG.E [R76.64], R245 ;  /* 0x000000f54c003986 */ /* 0x0003e4000c101904 */
[----:B------:R-:W-:-:S02]  /*1ee00*/  IMAD.WIDE R218, R3, 0x4, R8 ;  /* 0x0000000403da7825 */ /* 0x000fc400078e0208 */
[----:B------:R-:W-:Y:S02]  /*1ee10*/  @P2 STG.E [R78.64], R244 ;  /* 0x000000f44e002986 */ /* 0x000fe4000c101904 */
[C---:B-1----:R-:W-:Y:S01]  /*1ee20*/  IMAD.WIDE R76, R3.reuse, 0x4, R6 ;  /* 0x00000004034c7825 */ /* 0x042fe200078e0206 */
[C---:B------:R-:W-:Y:S01]  /*1ee30*/  IADD3 R0, R3.reuse, c[0x0][0x198], RZ ;  /* 0x0000660003007a10 */ /* 0x040fe20007ffe0ff */
[----:B---3--:R1:W-:Y:S04]  /*1ee40*/  @P6 STG.E [R216.64], R250 ;  /* 0x000000fad8006986 */ /* 0x0083e8000c101904 */
[----:B--2---:R2:W-:Y:S04]  /*1ee50*/  @P5 STG.E [R218.64], R251 ;  /* 0x000000fbda005986 */ /* 0x0045e8000c101904 */
[----:B-1----:R-:W3:Y:S04]  /*1ee60*/  LDL.LU R250, [R1+0x2bc] ;  /* 0x0002bc0001fa7983 */ /* 0x002ee80000300800 */
[----:B--2---:R-:W2:Y:S04]  /*1ee70*/  LDL.LU R251, [R1+0x17c] ;  /* 0x00017c0001fb7983 */ /* 0x004ea80000300800 */
[----:B------:R1:W-:Y:S02]  /*1ee80*/  @P4 STG.E [R76.64], R249 ;  /* 0x000000f94c004986 */ /* 0x0003e4000c101904 */
[----:B-1----:R-:W-:-:S02]  /*1ee90*/  IMAD.WIDE R76, R3, 0x4, R4 ;  /* 0x00000004034c7825 */ /* 0x002fc400078e0204 */
[----:B------:R-:W2:Y:S04]  /*1eea0*/  LDL.LU R3, [R1+0x2b8] ;  /* 0x0002b80001037983 */ /* 0x000ea80000300800 */
[----:B----4-:R1:W-:Y:S04]  /*1eeb0*/  @P0 STG.E [R76.64], R248 ;  /* 0x000000f84c000986 */ /* 0x0103e8000c101904 */
[----:B-1----:R-:W4:Y:S01]  /*1eec0*/  LDL.LU R76, [R1+0x308] ;  /* 0x00030800014c7983 */ /* 0x002f220000300800 */
[C---:B------:R-:W-:Y:S02]  /*1eed0*/  IADD3 R220, R225.reuse, 0xd, RZ ;  /* 0x0000000de1dc7810 */ /* 0x040fe40007ffe0ff */
[----:B------:R-:W-:Y:S01]  /*1eee0*/  ISETP.LT.AND P6, PT, R224, c[0x0][0x178], !P1 ;  /* 0x00005e00e0007a0c */ /* 0x000fe20004fc1270 */
[----:B------:R-:W-:Y:S01]  /*1eef0*/  IMAD.WIDE R78, R0, 0x4, R10 ;  /* 0x00000004004e7825 */ /* 0x000fe200078e020a */
[----:B------:R-:W-:Y:S01]  /*1ef00*/  ISETP.GE.AND P3, PT, R220, c[0x0][0x17c], PT ;  /* 0x00005f00dc007a0c */ /* 0x000fe20003f66270 */
[----:B------:R-:W2:Y:S01]  /*1ef10*/  LDL.LU R77, [R1+0x2d8] ;  /* 0x0002d800014d7983 */ /* 0x000ea20000300800 */
[----:B------:R-:W-:-:S02]  /*1ef20*/  IADD3 R220, R225, 0xe, RZ ;  /* 0x0000000ee1dc7810 */ /* 0x000fc40007ffe0ff */
[----:B------:R-:W-:Y:S02]  /*1ef30*/  ISETP.LT.AND P5, PT, R223, c[0x0][0x178], !P1 ;  /* 0x00005e00df007a0c */ /* 0x000fe40004fa1270 */
[----:B------:R-:W-:Y:S02]  /*1ef40*/  ISETP.LT.AND P2, PT, R222, c[0x0][0x178], !P1 ;  /* 0x00005e00de007a0c */ /* 0x000fe40004f41270 */
[----:B------:R-:W-:Y:S02]  /*1ef50*/  ISETP.LT.AND P4, PT, R221, c[0x0][0x178], !P1 ;  /* 0x00005e00dd007a0c */ /* 0x000fe40004f81270 */
[----:B------:R-:W-:Y:S02]  /*1ef60*/  ISETP.GE.AND P1, PT, R220, c[0x0][0x17c], PT ;  /* 0x00005f00dc007a0c */ /* 0x000fe40003f26270 */
[----:B------:R-:W2:Y:S04]  /*1ef70*/  LDL.LU R220, [R1+0x2f8] ;  /* 0x0002f80001dc7983 */ /* 0x000ea80000300800 */
[----:B------:R-:W3:Y:S04]  /*1ef80*/  LDL.LU R245, [R1+0x2e8] ;  /* 0x0002e80001f57983 */ /* 0x000ee80000300800 */
[----:B------:R-:W3:Y:S04]  /*1ef90*/  LDL.LU R244, [R1+0x188] ;  /* 0x0001880001f47983 */ /* 0x000ee80000300800 */
[----:B------:R-:W3:Y:S04]  /*1efa0*/  LDL.LU R249, [R1+0x32c] ;  /* 0x00032c0001f97983 */ /* 0x000ee80000300800 */
[----:B------:R-:W3:Y:S04]  /*1efb0*/  LDL.LU R248, [R1+0x2fc] ;  /* 0x0002fc0001f87983 */ /* 0x000ee80000300800 */
[----:B----4-:R1:W-:Y:S04]  /*1efc0*/  @P6 STG.E [R78.64], R76 ;  /* 0x0000004c4e006986 */ /* 0x0103e8000c101904 */
[----:B-1----:R-:W4:Y:S01]  /*1efd0*/  LDL.LU R79, [R1+0x178] ;  /* 0x00017800014f7983 */ /* 0x002f220000300800 */
[----:B------:R-:W-:-:S04]  /*1efe0*/  IMAD.WIDE R216, R0, 0x4, R8 ;  /* 0x0000000400d87825 */ /* 0x000fc800078e0208 */
[----:B------:R-:W-:Y:S01]  /*1eff0*/  IMAD.WIDE R218, R0, 0x4, R6 ;  /* 0x0000000400da7825 */ /* 0x000fe200078e0206 */
[----:B--2---:R1:W-:Y:S01]  /*1f000*/  @P5 STG.E [R216.64], R77 ;  /* 0x0000004dd8005986 */ /* 0x0043e2000c101904 */
[----:B------:R-:W-:-:S03]  /*1f010*/  IADD3 R78, R225, 0xf, RZ ;  /* 0x0000000fe14e7810 */ /* 0x000fc60007ffe0ff */
[----:B------:R2:W-:Y:S01]  /*1f020*/  @P2 STG.E [R218.64], R3 ;  /* 0x00000003da002986 */ /* 0x0005e2000c101904 */
[----:B------:R-:W-:Y:S01]  /*1f030*/  ISETP.GE.AND P2, PT, R78, c[0x0][0x17c], PT ;  /* 0x00005f004e007a0c */ /* 0x000fe20003f46270 */
[C---:B-1----:R-:W-:Y:S01]  /*1f040*/  IMAD.WIDE R76, R0.reuse, 0x4, R4 ;  /* 0x00000004004c7825 */ /* 0x042fe200078e0204 */
[----:B--2---:R-:W-:-:S04]  /*1f050*/  IADD3 R3, R0, c[0x0][0x198], RZ ;  /* 0x0000660000037a10 */ /* 0x004fc80007ffe0ff */
[C---:B------:R-:W-:Y:S01]  /*1f060*/  IADD3 R0, R3.reuse, c[0x0][0x198], RZ ;  /* 0x0000660003007a10 */ /* 0x040fe20007ffe0ff */
[----:B------:R-:W-:-:S04]  /*1f070*/  IMAD.WIDE R218, R3, 0x4, R10 ;  /* 0x0000000403da7825 */ /* 0x000fc800078e020a */
[----:B------:R-:W-:Y:S01]  /*1f080*/  IMAD.WIDE R216, R3, 0x4, R8 ;  /* 0x0000000403d87825 */ /* 0x000fe200078e0208 */
[----:B------:R-:W-:Y:S02]  /*1f090*/  ISETP.LT.AND P5, PT, R224, c[0x0][0x178], !P3 ;  /* 0x00005e00e0007a0c */ /* 0x000fe40005fa1270 */
[----:B------:R-:W-:Y:S02]  /*1f0a0*/  ISETP.LT.AND P0, PT, R223, c[0x0][0x178], !P3 ;  /* 0x00005e00df007a0c */ /* 0x000fe40005f01270 */
[----:B------:R-:W-:Y:S02]  /*1f0b0*/  ISETP.LT.AND P6, PT, R222, c[0x0][0x178], !P3 ;  /* 0x00005e00de007a0c */ /* 0x000fe40005fc1270 */
[----:B------:R-:W-:Y:S01]  /*1f0c0*/  ISETP.LT.AND P3, PT, R221, c[0x0][0x178], !P3 ;  /* 0x00005e00dd007a0c */ /* 0x000fe20005f61270 */
[----:B----4-:R1:W-:Y:S02]  /*1f0d0*/  @P4 STG.E [R76.64], R79 ;  /* 0x0000004f4c004986 */ /* 0x0103e4000c101904 */
[----:B-1----:R-:W-:-:S04]  /*1f0e0*/  IMAD.WIDE R78, R3, 0x4, R6 ;  /* 0x00000004034e7825 */ /* 0x002fc800078e0206 */
[----:B------:R-:W-:Y:S02]  /*1f0f0*/  IMAD.WIDE R76, R3, 0x4, R4 ;  /* 0x00000004034c7825 */ /* 0x000fe400078e0204 */
[----:B------:R-:W2:Y:S04]  /*1f100*/  LDL.LU R3, [R1+0x328] ;  /* 0x0003280001037983 */ /* 0x000ea80000300800 */
[----:B------:R-:W-:Y:S04]  /*1f110*/  @P5 STG.E [R218.64], R247 ;  /* 0x000000f7da005986 */ /* 0x000fe8000c101904 */
[----:B------:R-:W-:Y:S04]  /*1f120*/  @P0 STG.E [R216.64], R246 ;  /* 0x000000f6d8000986 */ /* 0x000fe8000c101904 */
[----:B---3--:R1:W-:Y:S04]  /*1f130*/  @P6 STG.E [R78.64], R250 ;  /* 0x000000fa4e006986 */ /* 0x0083e8000c101904 */
[----:B-1----:R-:W3:Y:S04]  /*1f140*/  LDL.LU R250, [R1+0x2ec] ;  /* 0x0002ec0001fa7983 */ /* 0x002ee80000300800 */
[----:B------:R1:W-:Y:S04]  /*1f150*/  @P3 STG.E [R76.64], R251 ;  /* 0x000000fb4c003986 */ /* 0x0003e8000c101904 */
[----:B-1----:R-:W3:Y:S01]  /*1f160*/  LDL.LU R251, [R1+0x18c] ;  /* 0x00018c0001fb7983 */ /* 0x002ee20000300800 */
[----:B------:R-:W-:Y:S01]  /*1f170*/  ISETP.LT.AND P4, PT, R224, c[0x0][0x178], !P1 ;  /* 0x00005e00e0007a0c */ /* 0x000fe20004f81270 */
[C---:B------:R-:W-:Y:S01]  /*1f180*/  IMAD.WIDE R218, R0.reuse, 0x4, R10 ;  /* 0x0000000400da7825 */ /* 0x040fe200078e020a */
[----:B------:R-:W-:Y:S01]  /*1f190*/  ISETP.LT.AND P3, PT, R223, c[0x0][0x178], !P1 ;  /* 0x00005e00df007a0c */ /* 0x000fe20004f61270 */
[----:B------:R-:W3:Y:S01]  /*1f1a0*/  LDL.LU R247, [R1+0x290] ;  /* 0x0002900001f77983 */ /* 0x000ee20000300800 */
[----:B------:R-:W-:Y:S01]  /*1f1b0*/  IADD3 R76, R225, 0x10, RZ ;  /* 0x00000010e14c7810 */ /* 0x000fe20007ffe0ff */
[----:B------:R-:W-:Y:S01]  /*1f1c0*/  IMAD.WIDE R78, R0, 0x4, R8 ;  /* 0x00000004004e7825 */ /* 0x000fe200078e0208 */
[----:B------:R-:W-:Y:S01]  /*1f1d0*/  ISETP.LT.AND P0, PT, R221, c[0x0][0x178], !P1 ;  /* 0x00005e00dd007a0c */ /* 0x000fe20004f01270 */
[----:B------:R-:W3:Y:S01]  /*1f1e0*/  LDL.LU R246, [R1+0xd0] ;  /* 0x0000d00001f67983 */ /* 0x000ee20000300800 */
[----:B------:R-:W-:-:S02]  /*1f1f0*/  ISETP.LT.AND P6, PT, R224, c[0x0][0x178], !P2 ;  /* 0x00005e00e0007a0c */ /* 0x000fc400057c1270 */
[----:B------:R-:W-:Y:S01]  /*1f200*/  ISETP.LT.AND P5, PT, R223, c[0x0][0x178], !P2 ;  /* 0x00005e00df007a0c */ /* 0x000fe200057a1270 */
[----:B------:R-:W-:Y:S02]  /*1f210*/  IMAD.WIDE R216, R0, 0x4, R4 ;  /* 0x0000000400d87825 */ /* 0x000fe400078e0204 */
[----:B--2---:R1:W-:Y:S01]  /*1f220*/  @P4 STG.E [R218.64], R3 ;  /* 0x00000003da004986 */ /* 0x0043e2000c101904 */
[----:B------:R-:W-:Y:S02]  /*1f230*/  ISETP.LT.AND P4, PT, R222, c[0x0][0x178], !P1 ;  /* 0x00005e00de007a0c */ /* 0x000fe40004f81270 */
[----:B------:R-:W-:Y:S01]  /*1f240*/  ISETP.GE.AND P1, PT, R76, c[0x0][0x17c], PT ;  /* 0x00005f004c007a0c */ /* 0x000fe20003f26270 */
[----:B------:R-:W-:Y:S01]  /*1f250*/  IMAD.WIDE R76, R0, 0x4, R6 ;  /* 0x00000004004c7825 */ /* 0x000fe200078e0206 */
[----:B------:R-:W-:Y:S01]  /*1f260*/  @P3 STG.E [R78.64], R220 ;  /* 0x000000dc4e003986 */ /* 0x000fe2000c101904 */
[----:B------:R-:W-:Y:S02]  /*1f270*/  ISETP.LT.AND P3, PT, R222, c[0x0][0x178], !P2 ;  /* 0x00005e00de007a0c */ /* 0x000fe40005761270 */
[----:B-1----:R-:W-:-:S06]  /*1f280*/  IADD3 R3, R0, c[0x0][0x198], RZ ;  /* 0x0000660000037a10 */ /* 0x002fcc0007ffe0ff */
[----:B------:R1:W-:Y:S01]  /*1f290*/  @P4 STG.E [R76.64], R245 ;  /* 0x000000f54c004986 */ /* 0x0003e2000c101904 */
[----:B------:R-:W-:-:S03]  /*1f2a0*/  IMAD.WIDE R218, R3, 0x4, R10 ;  /* 0x0000000403da7825 */ /* 0x000fc600078e020a */
[----:B------:R2:W-:Y:S04]  /*1f2b0*/  @P0 STG.E [R216.64], R244 ;  /* 0x000000f4d8000986 */ /* 0x0005e8000c101904 */
[----:B-1----:R-:W4:Y:S01]  /*1f2c0*/  LDL.LU R245, [R1+0x50] ;  /* 0x0000500001f57983 */ /* 0x002f220000300800 */
[----:B------:R-:W-:-:S03]  /*1f2d0*/  IMAD.WIDE R78, R3, 0x4, R8 ;  /* 0x00000004034e7825 */ /* 0x000fc600078e0208 */
[----:B--2---:R-:W2:Y:S01]  /*1f2e0*/  LDL.LU R244, [R1+0x30] ;  /* 0x0000300001f47983 */ /* 0x004ea20000300800 */
[----:B------:R-:W-:-:S03]  /*1f2f0*/  IMAD.WIDE R76, R3, 0x4, R6 ;  /* 0x00000004034c7825 */ /* 0x000fc600078e0206 */
[----:B------:R1:W-:Y:S04]  /*1f300*/  @P6 STG.E [R218.64], R249 ;  /* 0x000000f9da006986 */ /* 0x0003e8000c101904 */
[----:B------:R3:W-:Y:S04]  /*1f310*/  @P5 STG.E [R78.64], R248 ;  /* 0x000000f84e005986 */ /* 0x0007e8000c101904 */
[----:B---3--:R3:W-:Y:S04]  /*1f320*/  @P3 STG.E [R76.64], R250 ;  /* 0x000000fa4c003986 */ /* 0x0087e8000c101904 */
[----:B-1----:R-:W2:Y:S04]  /*1f330*/  LDL.LU R249, [R1+0x294] ;  /* 0x0002940001f97983 */ /* 0x002ea80000300800 */
[----:B------:R-:W2:Y:S04]  /*1f340*/  LDL.LU R248, [R1+0xd4] ;  /* 0x0000d40001f87983 */ /* 0x000ea80000300800 */
[----:B---3--:R-:W3:Y:S01]  /*1f350*/  LDL.LU R250, [R1+0x54] ;  /* 0x0000540001fa7983 */ /* 0x008ee20000300800 */
[----:B------:R-:W-:Y:S01]  /*1f360*/  ISETP.LT.AND P2, PT, R221, c[0x0][0x178], !P2 ;  /* 0x00005e00dd007a0c */ /* 0x000fe20005741270 */
[----:B------:R-:W-:-:S12]  /*1f370*/  IMAD.WIDE R78, R3, 0x4, R4 ;  /* 0x00000004034e7825 */ /* 0x000fd800078e0204 */
[----:B------:R1:W-:Y:S04]  /*1f380*/  @P2 STG.E [R78.64], R251 ;  /* 0x000000fb4e002986 */ /* 0x0003e8000c101904 */
[----:B-1----:R-:W3:Y:S01]  /*1f390*/  LDL.LU R251, [R1+0x34] ;  /* 0x0000340001fb7983 */ /* 0x002ee20000300800 */
[----:B------:R-:W-:Y:S02]  /*1f3a0*/  ISETP.LT.AND P5, PT, R224, c[0x0][0x178], !P1 ;  /* 0x00005e00e0007a0c */ /* 0x000fe40004fa1270 */
[----:B------:R-:W-:Y:S02]  /*1f3b0*/  ISETP.LT.AND P0, PT, R223, c[0x0][0x178], !P1 ;  /* 0x00005e00df007a0c */ /* 0x000fe40004f01270 */
[----:B------:R-:W-:Y:S02]  /*1f3c0*/  ISETP.LT.AND P4, PT, R222, c[0x0][0x178], !P1 ;  /* 0x00005e00de007a0c */ /* 0x000fe40004f81270 */
[----:B------:R-:W-:-:S02]  /*1f3d0*/  IADD3 R218, R3, c[0x0][0x198], RZ ;  /* 0x0000660003da7a10 */ /* 0x000fc40007ffe0ff */
[----:B------:R-:W-:-:S03]  /*1f3e0*/  IADD3 R0, R225, 0x11, RZ ;  /* 0x00000011e1007810 */ /* 0x000fc60007ffe0ff */
[----:B------:R-:W-:Y:S01]  /*1f3f0*/  IMAD.WIDE R216, R218, 0x4, R10 ;  /* 0x00000004dad87825 */ /* 0x000fe200078e020a */
[----:B------:R-:W-:Y:S02]  /*1f400*/  ISETP.GE.AND P6, PT, R0, c[0x0][0x17c], PT ;  /* 0x00005f0000007a0c */ /* 0x000fe40003fc6270 */
[----:B------:R-:W-:Y:S01]  /*1f410*/  ISETP.LT.AND P1, PT, R221, c[0x0][0x178], !P1 ;  /* 0x00005e00dd007a0c */ /* 0x000fe20004f21270 */
[C---:B------:R-:W-:Y:S01]  /*1f420*/  IMAD.WIDE R78, R218.reuse, 0x4, R8 ;  /* 0x00000004da4e7825 */ /* 0x040fe200078e0208 */
[----:B------:R1:W-:Y:S03]  /*1f430*/  @P5 STG.E [R216.64], R247 ;  /* 0x000000f7d8005986 */ /* 0x0003e6000c101904 */
[----:B------:R-:W-:Y:S01]  /*1f440*/  IMAD.WIDE R76, R218, 0x4, R6 ;  /* 0x00000004da4c7825 */ /* 0x000fe200078e0206 */
[----:B------:R-:W-:Y:S01]  /*1f450*/  ISETP.LT.AND P2, PT, R224, c[0x0][0x178], !P6 ;  /* 0x00005e00e0007a0c */ /* 0x000fe20007741270 */
[----:B------:R1:W-:Y:S01]  /*1f460*/  @P0 STG.E [R78.64], R246 ;  /* 0x000000f64e000986 */ /* 0x0003e2000c101904 */
[----:B------:R-:W-:-:S02]  /*1f470*/  ISETP.LT.AND P5, PT, R223, c[0x0][0x178], !P6 ;  /* 0x00005e00df007a0c */ /* 0x000fc400077a1270 */
[----:B------:R-:W-:Y:S02]  /*1f480*/  IADD3 R0, R218, c[0x0][0x198], RZ ;  /* 0x00006600da007a10 */ /* 0x000fe40007ffe0ff */
[C---:B------:R-:W-:Y:S02]  /*1f490*/  IADD3 R219, R225.reuse, 0x12, RZ ;  /* 0x00000012e1db7810 */ /* 0x040fe40007ffe0ff */
[----:B------:R-:W-:Y:S01]  /*1f4a0*/  IADD3 R3, R225, 0x13, RZ ;  /* 0x00000013e1037810 */ /* 0x000fe20007ffe0ff */
[----:B-1----:R-:W-:Y:S01]  /*1f4b0*/  IMAD.WIDE R216, R0, 0x4, R8 ;  /* 0x0000000400d87825 */ /* 0x002fe200078e0208 */
[----:B------:R-:W-:-:S03]  /*1f4c0*/  ISETP.GE.AND P3, PT, R219, c[0x0][0x17c], PT ;  /* 0x00005f00db007a0c */ /* 0x000fc60003f66270 */
[----:B------:R-:W-:Y:S01]  /*1f4d0*/  IMAD.WIDE R78, R0, 0x4, R10 ;  /* 0x00000004004e7825 */ /* 0x000fe200078e020a */
[----:B------:R-:W-:Y:S01]  /*1f4e0*/  ISETP.GE.AND P0, PT, R3, c[0x0][0x17c], PT ;  /* 0x00005f0003007a0c */ /* 0x000fe20003f06270 */
[----:B------:R-:W3:Y:S01]  /*1f4f0*/  LDL.LU R219, [R1+0x270] ;  /* 0x0002700001db7983 */ /* 0x000ee20000300800 */
[----:B------:R-:W-:-:S03]  /*1f500*/  IADD3 R3, R225, 0x14, RZ ;  /* 0x00000014e1037810 */ /* 0x000fc60007ffe0ff */
[----:B----4-:R1:W-:Y:S01]  /*1f510*/  @P4 STG.E [R76.64], R245 ;  /* 0x000000f54c004986 */ /* 0x0103e2000c101904 */
[----:B------:R-:W-:Y:S01]  /*1f520*/  ISETP.LT.AND P4, PT, R222, c[0x0][0x178], !P6 ;  /* 0x00005e00de007a0c */ /* 0x000fe20007781270 */
[----:B-1----:R-:W-:Y:S02]  /*1f530*/  IMAD.WIDE R76, R218, 0x4, R4 ;  /* 0x00000004da4c7825 */ /* 0x002fe400078e0204 */
[----:B------:R-:W4:Y:S04]  /*1f540*/  LDL.LU R218, [R1+0x330] ;  /* 0x0003300001da7983 */ /* 0x000f280000300800 */
[----:B--2---:R1:W-:Y:S04]  /*1f550*/  @P1 STG.E [R76.64], R244 ;  /* 0x000000f44c001986 */ /* 0x0043e8000c101904 */
[----:B------:R2:W-:Y:S04]  /*1f560*/  @P2 STG.E [R78.64], R249 ;  /* 0x000000f94e002986 */ /* 0x0005e8000c101904 */
[----:B------:R3:W-:Y:S01]  /*1f570*/  @P5 STG.E [R216.64], R248 ;  /* 0x000000f8d8005986 */ /* 0x0007e2000c101904 */
[----:B-1----:R-:W-:-:S03]  /*1f580*/  IMAD.WIDE R76, R0, 0x4, R6 ;  /* 0x00000004004c7825 */ /* 0x002fc600078e0206 */
[----:B------:R-:W4:Y:S04]  /*1f590*/  LDL.LU R220, [R1+0x60] ;  /* 0x0000600001dc7983 */ /* 0x000f280000300800 */
[----:B--2---:R-:W2:Y:S04]  /*1f5a0*/  LDL.LU R249, [R1+0x354] ;  /* 0x0003540001f97983 */ /* 0x004ea80000300800 */
[----:B---3--:R1:W-:Y:S01]  /*1f5b0*/  @P4 STG.E [R76.64], R250 ;  /* 0x000000fa4c004986 */ /* 0x0083e2000c101904 */
[----:B------:R-:W-:-:S03]  /*1f5c0*/  ISETP.GE.AND P4, PT, R3, c[0x0][0x17c], PT ;  /* 0x00005f0003007a0c */ /* 0x000fc60003f86270 */
[----:B------:R-:W3:Y:S04]  /*1f5d0*/  LDL.LU R248, [R1+0x334] ;  /* 0x0003340001f87983 */ /* 0x000ee80000300800 */
[----:B------:R-:W2:Y:S01]  /*1f5e0*/  LDL.LU R3, [R1+0x350] ;  /* 0x0003500001037983 */ /* 0x000ea20000300800 */
[----:B------:R-:W-:Y:S01]  /*1f5f0*/  ISETP.LT.AND P6, PT, R221, c[0x0][0x178], !P6 ;  /* 0x00005e00dd007a0c */ /* 0x000fe200077c1270 */
[----:B------:R-:W-:Y:S02]  /*1f600*/  IMAD.WIDE R78, R0, 0x4, R4 ;  /* 0x00000004004e7825 */ /* 0x000fe400078e0204 */
[----:B-1----:R-:W3:Y:S10]  /*1f610*/  LDL.LU R250, [R1+0x274] ;  /* 0x0002740001fa7983 */ /* 0x002ef40000300800 */
[----:B------:R1:W-:Y:S04]  /*1f620*/  @P6 STG.E [R78.64], R251 ;  /* 0x000000fb4e006986 */ /* 0x0003e8000c101904 */
[----:B-1----:R-:W3:Y:S01]  /*1f630*/  LDL.LU R251, [R1+0x64] ;  /* 0x0000640001fb7983 */ /* 0x002ee20000300800 */
[----:B------:R-:W-:-:S02]  /*1f640*/  ISETP.LT.AND P5, PT, R224, c[0x0][0x178], !P3 ;  /* 0x00005e00e0007a0c */ /* 0x000fc40005fa1270 */
[----:B------:R-:W-:Y:S01]  /*1f650*/  ISETP.LT.AND P1, PT, R223, c[0x0][0x178], !P3 ;  /* 0x00005e00df007a0c */ /* 0x000fe20005f21270 */
[----:B------:R-:W3:Y:S01]  /*1f660*/  LDL.LU R247, [R1+0x390] ;  /* 0x0003900001f77983 */ /* 0x000ee20000300800 */
[----:B------:R-:W-:Y:S02]  /*1f670*/  IADD3 R0, R0, c[0x0][0x198], RZ ;  /* 0x0000660000007a10 */ /* 0x000fe40007ffe0ff */
[----:B------:R-:W-:Y:S01]  /*1f680*/  ISETP.LT.AND P2, PT, R222, c[0x0][0x178], !P3 ;  /* 0x00005e00de007a0c */ /* 0x000fe20005f41270 */
[----:B------:R-:W3:Y:S02]  /*1f690*/  LDL.LU R246, [R1+0x370] ;  /* 0x0003700001f67983 */ /* 0x000ee40000300800 */
[----:B------:R-:W-:Y:S01]  /*1f6a0*/  IMAD.WIDE R216, R0, 0x4, R10 ;  /* 0x0000000400d87825 */ /* 0x000fe200078e020a */
[----:B------:R-:W-:Y:S01]  /*1f6b0*/  ISETP.LT.AND P3, PT, R221, c[0x0][0x178], !P3 ;  /* 0x00005e00dd007a0c */ /* 0x000fe20005f61270 */
[----:B------:R-:W3:Y:S01]  /*1f6c0*/  LDL.LU R245, [R1+0x340] ;  /* 0x0003400001f57983 */ /* 0x000ee20000300800 */
[----:B------:R-:W-:Y:S01]  /*1f6d0*/  ISETP.LT.AND P6, PT, R224, c[0x0][0x178], !P0 ;  /* 0x00005e00e0007a0c */ /* 0x000fe200047c1270 */
[----:B------:R-:W-:-:S02]  /*1f6e0*/  IMAD.WIDE R76, R0, 0x4, R8 ;  /* 0x00000004004c7825 */ /* 0x000fc400078e0208 */
[----:B------:R-:W3:Y:S02]  /*1f6f0*/  LDL.LU R244, [R1+0x140] ;  /* 0x0001400001f47983 */ /* 0x000ee40000300800 */
[----:B------:R-:W-:Y:S02]  /*1f700*/  IMAD.WIDE R78, R0, 0x4, R6 ;  /* 0x00000004004e7825 */ /* 0x000fe400078e0206 */
[----:B--2---:R1:W-:Y:S01]  /*1f710*/  @P5 STG.E [R216.64], R3 ;  /* 0x00000003d8005986 */ /* 0x0043e2000c101904 */
[----:B------:R-:W-:-:S03]  /*1f720*/  ISETP.LT.AND P5, PT, R223, c[0x0][0x178], !P0 ;  /* 0x00005e00df007a0c */ /* 0x000fc600047a1270 */
[----:B----4-:R2:W-:Y:S01]  /*1f730*/  @P1 STG.E [R76.64], R218 ;  /* 0x000000da4c001986 */ /* 0x0105e2000c101904 */
[----:B------:R-:W-:-:S03]  /*1f740*/  ISETP.LT.AND P1, PT, R222, c[0x0][0x178], !P0 ;  /* 0x00005e00de007a0c */ /* 0x000fc60004721270 */
[----:B------:R4:W-:Y:S01]  /*1f750*/  @P2 STG.E [R78.64], R219 ;  /* 0x000000db4e002986 */ /* 0x0009e2000c101904 */
[C---:B-1----:R-:W-:Y:S01]  /*1f760*/  IADD3 R3, R0.reuse, c[0x0][0x198], RZ ;  /* 0x0000660000037a10 */ /* 0x042fe20007ffe0ff */
[----:B--2---:R-:W-:-:S04]  /*1f770*/  IMAD.WIDE R76, R0, 0x4, R4 ;  /* 0x00000004004c7825 */ /* 0x004fc800078e0204 */
[----:B----4-:R-:W-:Y:S01]  /*1f780*/  IMAD.WIDE R78, R3, 0x4, R10 ;  /* 0x00000004034e7825 */ /* 0x010fe200078e020a */
[----:B------:R-:W-:Y:S01]  /*1f790*/  @P3 STG.E [R76.64], R220 ;  /* 0x000000dc4c003986 */ /* 0x000fe2000c101904 */
[----:B------:R-:W-:Y:S02]  /*1f7a0*/  ISETP.LT.AND P0, PT, R221, c[0x0][0x178], !P0 ;  /* 0x00005e00dd007a0c */ /* 0x000fe40004701270 */
[C---:B------:R-:W-:Y:S01]  /*1f7b0*/  IMAD.WIDE R216, R3.reuse, 0x4, R8 ;  /* 0x0000000403d87825 */ /* 0x040fe200078e0208 */
[----:B------:R1:W-:Y:S04]  /*1f7c0*/  @P6 STG.E [R78.64], R249 ;  /* 0x000000f94e006986 */ /* 0x0003e8000c101904 */
[----:B---3--:R2:W-:Y:S04]  /*1f7d0*/  @P5 STG.E [R216.64], R248 ;  /* 0x000000f8d8005986 */ /* 0x0085e8000c101904 */
[----:B-1----:R-:W3:Y:S01]  /*1f7e0*/  LDL.LU R249, [R1+0x394] ;  /* 0x0003940001f97983 */ /* 0x002ee20000300800 */
[----:B------:R-:W-:-:S03]  /*1f7f0*/  IMAD.WIDE R78, R3, 0x4, R6 ;  /* 0x00000004034e7825 */ /* 0x000fc600078e0206 */
[----:B--2---:R-:W2:Y:S01]  /*1f800*/  LDL.LU R248, [R1+0x374] ;  /* 0x0003740001f87983 */ /* 0x004ea20000300800 */
[----:B------:R-:W-:-:S03]  /*1f810*/  IMAD.WIDE R76, R3, 0x4, R4 ;  /* 0x00000004034c7825 */ /* 0x000fc600078e0204 */
[----:B------:R1:W-:Y:S04]  /*1f820*/  @P1 STG.E [R78.64], R250 ;  /* 0x000000fa4e001986 */ /* 0x0003e8000c101904 */
[----:B------:R4:W-:Y:S04]  /*1f830*/  @P0 STG.E [R76.64], R251 ;  /* 0x000000fb4c000986 */ /* 0x0009e8000c101904 */
[----:B-1----:R-:W2:Y:S04]  /*1f840*/  LDL.LU R250, [R1+0x344] ;  /* 0x0003440001fa7983 */ /* 0x002ea80000300800 */
[----:B----4-:R-:W4:Y:S01]  /*1f850*/  LDL.LU R251, [R1+0x144] ;  /* 0x0001440001fb7983 */ /* 0x010f220000300800 */
[----:B------:R-:W-:-:S02]  /*1f860*/  ISETP.LT.AND P6, PT, R224, c[0x0][0x178], !P4 ;  /* 0x00005e00e0007a0c */ /* 0x000fc400067c1270 */
[----:B------:R-:W-:Y:S02]  /*1f870*/  ISETP.LT.AND P3, PT, R223, c[0x0][0x178], !P4 ;  /* 0x00005e00df007a0c */ /* 0x000fe40006761270 */
[----:B------:R-:W-:Y:S02]  /*1f880*/  IADD3 R218, R225, 0x15, RZ ;  /* 0x00000015e1da7810 */ /* 0x000fe40007ffe0ff */
[----:B------:R-:W-:Y:S02]  /*1f890*/  IADD3 R0, R3, c[0x0][0x198], RZ ;  /* 0x0000660003007a10 */ /* 0x000fe40007ffe0ff */
[----:B------:R-:W-:Y:S02]  /*1f8a0*/  ISETP.LT.AND P5, PT, R222, c[0x0][0x178], !P4 ;  /* 0x00005e00de007a0c */ /* 0x000fe400067a1270 */
[----:B------:R-:W-:Y:S01]  /*1f8b0*/  ISETP.GE.AND P2, PT, R218, c[0x0][0x17c], PT ;  /* 0x00005f00da007a0c */ /* 0x000fe20003f46270 */
[----:B------:R-:W-:Y:S01]  /*1f8c0*/  IMAD.WIDE R216, R0, 0x4, R10 ;  /* 0x0000000400d87825 */ /* 0x000fe200078e020a */
[----:B------:R-:W-:-:S03]  /*1f8d0*/  ISETP.LT.AND P4, PT, R221, c[0x0][0x178], !P4 ;  /* 0x00005e00dd007a0c */ /* 0x000fc60006781270 */
[----:B------:R-:W-:Y:S01]  /*1f8e0*/  IMAD.WIDE R78, R0, 0x4, R8 ;  /* 0x00000004004e7825 */ /* 0x000fe200078e0208 */
[----:B------:R-:W-:Y:S01]  /*1f8f0*/  ISETP.LT.AND P0, PT, R224, c[0x0][0x178], !P2 ;  /* 0x00005e00e0007a0c */ /* 0x000fe20005701270 */
[----:B------:R1:W-:Y:S01]  /*1f900*/  @P6 STG.E [R216.64], R247 ;  /* 0x000000f7d8006986 */ /* 0x0003e2000c101904 */
[C---:B------:R-:W-:Y:S01]  /*1f910*/  IADD3 R3, R0.reuse, c[0x0][0x198], RZ ;  /* 0x0000660000037a10 */ /* 0x040fe20007ffe0ff */
[----:B------:R-:W-:Y:S02]  /*1f920*/  IMAD.WIDE R76, R0, 0x4, R6 ;  /* 0x00000004004c7825 */ /* 0x000fe400078e0206 */
[----:B------:R1:W-:Y:S01]  /*1f930*/  @P3 STG.E [R78.64], R246 ;  /* 0x000000f64e003986 */ /* 0x0003e2000c101904 */
[----:B------:R-:W-:Y:S02]  /*1f940*/  ISETP.LT.AND P3, PT, R223, c[0x0][0x178], !P2 ;  /* 0x00005e00df007a0c */ /* 0x000fe40005761270 */
[----:B------:R-:W-:Y:S01]  /*1f950*/  ISETP.LT.AND P6, PT, R222, c[0x0][0x178], !P2 ;  /* 0x00005e00de007a0c */ /* 0x000fe200057c1270 */
[----:B------:R1:W-:Y:S02]  /*1f960*/  @P5 STG.E [R76.64], R245 ;  /* 0x000000f54c005986 */ /* 0x0003e4000c101904 */
[----:B-1----:R-:W-:Y:S01]  /*1f970*/  IMAD.WIDE R216, R0, 0x4, R4 ;  /* 0x0000000400d87825 */ /* 0x002fe200078e0204 */
[----:B------:R-:W-:-:S03]  /*1f980*/  ISETP.LT.AND P2, PT, R221, c[0x0][0x178], !P2 ;  /* 0x00005e00dd007a0c */ /* 0x000fc60005741270 */
[----:B------:R-:W-:-:S04]  /*1f990*/  IMAD.WIDE R78, R3, 0x4, R8 ;  /* 0x00000004034e7825 */ /* 0x000fc800078e0208 */
[C---:B------:R-:W-:Y:S01]  /*1f9a0*/  IMAD.WIDE R76, R3.reuse, 0x4, R10 ;  /* 0x00000004034c7825 */ /* 0x040fe200078e020a */
[----:B------:R1:W-:Y:S01]  /*1f9b0*/  @P4 STG.E [R216.64], R244 ;  /* 0x000000f4d8004986 */ /* 0x0003e2000c101904 */
[----:B------:R-:W-:-:S03]  /*1f9c0*/  IADD3 R0, R3, c[0x0][0x198], RZ ;  /* 0x0000660003007a10 */ /* 0x000fc60007ffe0ff */
[----:B-1----:R-:W4:Y:S04]  /*1f9d0*/  LDL.LU R244, [R1+0x150] ;  /* 0x0001500001f47983 */ /* 0x002f280000300800 */
[----:B---3--:R1:W-:Y:S04]  /*1f9e0*/  @P0 STG.E [R76.64], R249 ;  /* 0x000000f94c000986 */ /* 0x0083e8000c101904 */
[----:B--2---:R2:W-:Y:S01]  /*1f9f0*/  @P3 STG.E [R78.64], R248 ;  /* 0x000000f84e003986 */ /* 0x0045e2000c101904 */
[----:B-1----:R-:W-:-:S03]  /*1fa00*/  IMAD.WIDE R76, R3, 0x4, R6 ;  /* 0x00000004034c7825 */ /* 0x002fc600078e0206 */
[----:B------:R-:W3:Y:S01]  /*1fa10*/  LDL.LU R249, [R1+0x3a4] ;  /* 0x0003a40001f97983 */ /* 0x000ee20000300800 */
[----:B--2---:R-:W-:-:S03]  /*1fa20*/  IMAD.WIDE R78, R3, 0x4, R4 ;  /* 0x00000004034e7825 */ /* 0x004fc600078e0204 */
[----:B------:R-:W2:Y:S04]  /*1fa30*/  LDL.LU R248, [R1+0x364] ;  /* 0x0003640001f87983 */ /* 0x000ea80000300800 */
[----:B------:R-:W2:Y:S04]  /*1fa40*/  LDL.LU R3, [R1+0x3a0] ;  /* 0x0003a00001037983 */ /* 0x000ea80000300800 */
[----:B------:R1:W-:Y:S04]  /*1fa50*/  @P6 STG.E [R76.64], R250 ;  /* 0x000000fa4c006986 */ /* 0x0003e8000c101904 */
[----:B----4-:R4:W-:Y:S04]  /*1fa60*/  @P2 STG.E [R78.64], R251 ;  /* 0x000000fb4e002986 */ /* 0x0109e8000c101904 */
[----:B-1----:R-:W2:Y:S04]  /*1fa70*/  LDL.LU R77, [R1+0x3b0] ;  /* 0x0003b000014d7983 */ /* 0x002ea80000300800 */
[----:B----4-:R-:W4:Y:S01]  /*1fa80*/  LDL.LU R79, [R1+0x360] ;  /* 0x00036000014f7983 */ /* 0x010f220000300800 */
[----:B------:R-:W-:-:S02]  /*1fa90*/  IADD3 R218, R225, 0x16, RZ ;  /* 0x00000016e1da7810 */ /* 0x000fc40007ffe0ff */
[----:B------:R-:W-:Y:S01]  /*1faa0*/  IADD3 R216, R225, 0x17, RZ ;  /* 0x00000017e1d87810 */ /* 0x000fe20007ffe0ff */
[----:B------:R-:W3:Y:S01]  /*1fab0*/  LDL.LU R251, [R1+0x154] ;  /* 0x0001540001fb7983 */ /* 0x000ee20000300800 */
[----:B------:R-:W-:Y:S02]  /*1fac0*/  ISETP.GE.AND P1, PT, R218, c[0x0][0x17c], PT ;  /* 0x00005f00da007a0c */ /* 0x000fe40003f26270 */
[----:B------:R-:W-:Y:S01]  /*1fad0*/  ISETP.GE.AND P0, PT, R216, c[0x0][0x17c], PT ;  /* 0x00005f00d8007a0c */ /* 0x000fe20003f06270 */
[----:B------:R-:W3:Y:S01]  /*1fae0*/  LDL.LU R220, [R1+0x298] ;  /* 0x0002980001dc7983 */ /* 0x000ee20000300800 */
[----:B------:R-:W-:Y:S02]  /*1faf0*/  ISETP.LT.AND P4, PT, R224, c[0x0][0x178], !P1 ;  /* 0x00005e00e0007a0c */ /* 0x000fe40004f81270 */
[----:B------:R-:W-:Y:S02]  /*1fb00*/  ISETP.LT.AND P5, PT, R223, c[0x0][0x178], !P1 ;  /* 0x00005e00df007a0c */ /* 0x000fe40004fa1270 */
[----:B------:R-:W-:Y:S01]  /*1fb10*/  ISETP.LT.AND P3, PT, R222, c[0x0][0x178], !P1 ;  /* 0x00005e00de007a0c */ /* 0x000fe20004f61270 */
[C---:B------:R-:W-:Y:S01]  /*1fb20*/  IMAD.WIDE R216, R0.reuse, 0x4, R10 ;  /* 0x0000000400d87825 */ /* 0x040fe200078e020a */
[----:B------:R-:W3:Y:S03]  /*1fb30*/  LDL.LU R247, [R1+0xd8] ;  /* 0x0000d80001f77983 */ /* 0x000ee60000300800 */
[C---:B------:R-:W-:Y:S01]  /*1fb40*/  IMAD.WIDE R218, R0.reuse, 0x4, R8 ;  /* 0x0000000400da7825 */ /* 0x040fe200078e0208 */
[----:B------:R-:W3:Y:S04]  /*1fb50*/  LDL.LU R246, [R1+0x58] ;  /* 0x0000580001f67983 */ /* 0x000ee80000300800 */
[----:B------:R-:W3:Y:S04]  /*1fb60*/  LDL.LU R245, [R1+0x38] ;  /* 0x0000380001f57983 */ /* 0x000ee80000300800 */
[----:B------:R-:W3:Y:S04]  /*1fb70*/  LDL.LU R250, [R1+0x29c] ;  /* 0x00029c0001fa7983 */ /* 0x000ee80000300800 */
[----:B--2---:R1:W-:Y:S04]  /*1fb80*/  @P4 STG.E [R216.64], R77 ;  /* 0x0000004dd8004986 */ /* 0x0043e8000c101904 */
[----:B------:R2:W-:Y:S01]  /*1fb90*/  @P5 STG.E [R218.64], R3 ;  /* 0x00000003da005986 */ /* 0x0005e2000c101904 */
[C---:B-1----:R-:W-:Y:S01]  /*1fba0*/  IMAD.WIDE R76, R0.reuse, 0x4, R6 ;  /* 0x00000004004c7825 */ /* 0x042fe200078e0206 */
[----:B--2---:R-:W-:-:S04]  /*1fbb0*/  IADD3 R3, R0, c[0x0][0x198], RZ ;  /* 0x0000660000037a10 */ /* 0x004fc80007ffe0ff */
[----:B----4-:R1:W-:Y:S02]  /*1fbc0*/  @P3 STG.E [R76.64], R79 ;  /* 0x0000004f4c003986 */ /* 0x0103e4000c101904 */
[----:B-1----:R-:W-:Y:S02]  /*1fbd0*/  IMAD.WIDE R76, R0, 0x4, R4 ;  /* 0x00000004004c7825 */ /* 0x002fe400078e0204 */
[----:B------:R-:W2:Y:S01]  /*1fbe0*/  LDL.LU R0, [R1+0x3b4] ;  /* 0x0003b40001007983 */ /* 0x000ea20000300800 */
[----:B------:R-:W-:Y:S02]  /*1fbf0*/  ISETP.LT.AND P2, PT, R221, c[0x0][0x178], !P1 ;  /* 0x00005e00dd007a0c */ /* 0x000fe40004f41270 */
[----:B------:R-:W-:Y:S02]  /*1fc00*/  ISETP.LT.AND P4, PT, R224, c[0x0][0x178], !P0 ;  /* 0x00005e00e0007a0c */ /* 0x000fe40004781270 */
[----:B------:R-:W-:Y:S02]  /*1fc10*/  ISETP.LT.AND P5, PT, R223, c[0x0][0x178], !P0 ;  /* 0x00005e00df007a0c */ /* 0x000fe400047a1270 */
[----:B------:R-:W-:-:S02]  /*1fc20*/  ISETP.LT.AND P6, PT, R222, c[0x0][0x178], !P0 ;  /* 0x00005e00de007a0c */ /* 0x000fc400047c1270 */
[C---:B------:R-:W-:Y:S02]  /*1fc30*/  IADD3 R78, R225.reuse, 0x18, RZ ;  /* 0x00000018e14e7810 */ /* 0x040fe40007ffe0ff */
[----:B------:R-:W-:Y:S02]  /*1fc40*/  IADD3 R216, R225, 0x19, RZ ;  /* 0x00000019e1d87810 */ /* 0x000fe40007ffe0ff */
[----:B------:R-:W-:Y:S01]  /*1fc50*/  ISETP.GE.AND P1, PT, R78, c[0x0][0x17c], PT ;  /* 0x00005f004e007a0c */ /* 0x000fe20003f26270 */
[----:B------:R-:W-:Y:S01]  /*1fc60*/  IMAD.WIDE R78, R3, 0x4, R10 ;  /* 0x00000004034e7825 */ /* 0x000fe200078e020a */
[----:B------:R-:W-:-:S03]  /*1fc70*/  ISETP.GE.AND P3, PT, R216, c[0x0][0x17c], PT ;  /* 0x00005f00d8007a0c */ /* 0x000fc60003f66270 */
[C---:B------:R-:W-:Y:S01]  /*1fc80*/  IMAD.WIDE R216, R3.reuse, 0x4, R8 ;  /* 0x0000000403d87825 */ /* 0x040fe200078e0208 */
[----:B------:R1:W-:Y:S03]  /*1fc90*/  @P2 STG.E [R76.64], R244 ;  /* 0x000000f44c002986 */ /* 0x0003e6000c101904 */
[----:B------:R-:W-:Y:S01]  /*1fca0*/  IMAD.WIDE R218, R3, 0x4, R6 ;  /* 0x0000000403da7825 */ /* 0x000fe200078e0206 */
[----:B-1----:R-:W4:Y:S04]  /*1fcb0*/  LDL.LU R244, [R1+0xd88] ;  /* 0x000d880001f47983 */ /* 0x002f280000300800 */
[----:B--2---:R-:W-:Y:S04]  /*1fcc0*/  @P4 STG.E [R78.64], R0 ;  /* 0x000000004e004986 */ /* 0x004fe8000c101904 */
[----:B---3--:R1:W-:Y:S04]  /*1fcd0*/  @P5 STG.E [R216.64], R249 ;  /* 0x000000f9d8005986 */ /* 0x0083e8000c101904 */
[----:B------:R2:W-:Y:S04]  /*1fce0*/  @P6 STG.E [R218.64], R248 ;  /* 0x000000f8da006986 */ /* 0x0005e8000c101904 */
[----:B-1----:R-:W3:Y:S04]  /*1fcf0*/  LDL.LU R249, [R1+0xdc] ;  /* 0x0000dc0001f97983 */ /* 0x002ee80000300800 */
[----:B--2---:R-:W2:Y:S01]  /*1fd00*/  LDL.LU R248, [R1+0x5c] ;  /* 0x00005c0001f87983 */ /* 0x004ea20000300800 */
[----:B------:R-:W-:-:S02]  /*1fd10*/  ISETP.LT.AND P0, PT, R221, c[0x0][0x178], !P0 ;  /* 0x00005e00dd007a0c */ /* 0x000fc40004701270 */
[----:B------:R-:W-:Y:S02]  /*1fd20*/  ISETP.LT.AND P4, PT, R224, c[0x0][0x178], !P1 ;  /* 0x00005e00e0007a0c */ /* 0x000fe40004f81270 */
[----:B------:R-:W-:Y:S02]  /*1fd30*/  ISETP.LT.AND P6, PT, R223, c[0x0][0x178], !P1 ;  /* 0x00005e00df007a0c */ /* 0x000fe40004fc1270 */
[C---:B------:R-:W-:Y:S01]  /*1fd40*/  IADD3 R218, R3.reuse, c[0x0][0x198], RZ ;  /* 0x0000660003da7a10 */ /* 0x040fe20007ffe0ff */
[----:B------:R-:W-:Y:S01]  /*1fd50*/  IMAD.WIDE R216, R3, 0x4, R4 ;  /* 0x0000000403d87825 */ /* 0x000fe200078e0204 */
[----:B------:R-:W-:-:S03]  /*1fd60*/  ISETP.LT.AND P2, PT, R222, c[0x0][0x178], !P1 ;  /* 0x00005e00de007a0c */ /* 0x000fc60004f41270 */
[----:B------:R-:W-:Y:S01]  /*1fd70*/  IMAD.WIDE R76, R218, 0x4, R10 ;  /* 0x00000004da4c7825 */ /* 0x000fe200078e020a */
[----:B------:R-:W-:-:S03]  /*1fd80*/  ISETP.LT.AND P1, PT, R221, c[0x0][0x178], !P1 ;  /* 0x00005e00dd007a0c */ /* 0x000fc60004f21270 */
[----:B------:R-:W-:Y:S01]  /*1fd90*/  IMAD.WIDE R78, R218, 0x4, R8 ;  /* 0x00000004da4e7825 */ /* 0x000fe200078e0208 */
[----:B------:R-:W-:Y:S01]  /*1fda0*/  IADD3 R0, R225, 0x1a, RZ ;  /* 0x0000001ae1007810 */ /* 0x000fe20007ffe0ff */
[----:B------:R1:W-:Y:S01]  /*1fdb0*/  @P0 STG.E [R216.64], R251 ;  /* 0x000000fbd8000986 */ /* 0x0003e2000c101904 */
[----:B------:R-:W-:-:S03]  /*1fdc0*/  ISETP.LT.AND P5, PT, R224, c[0x0][0x178], !P3 ;  /* 0x00005e00e0007a0c */ /* 0x000fc60005fa1270 */
[----:B------:R4:W-:Y:S01]  /*1fdd0*/  @P4 STG.E [R76.64], R220 ;  /* 0x000000dc4c004986 */ /* 0x0009e2000c101904 */
[----:B------:R-:W-:-:S03]  /*1fde0*/  ISETP.GE.AND P0, PT, R0, c[0x0][0x17c], PT ;  /* 0x00005f0000007a0c */ /* 0x000fc60003f06270 */
[----:B------:R4:W-:Y:S01]  /*1fdf0*/  @P6 STG.E [R78.64], R247 ;  /* 0x000000f74e006986 */ /* 0x0009e2000c101904 */
[----:B------:R-:W-:Y:S02]  /*1fe00*/  ISETP.LT.AND P6, PT, R223, c[0x0][0x178], !P3 ;  /* 0x00005e00df007a0c */ /* 0x000fe40005fc1270 */
[----:B------:R-:W-:Y:S01]  /*1fe10*/  ISETP.LT.AND P4, PT, R222, c[0x0][0x178], !P3 ;  /* 0x00005e00de007a0c */ /* 0x000fe20005f81270 */
[----:B-1----:R-:W2:Y:S01]  /*1fe20*/  LDL.LU R251, [R1+0x3c] ;  /* 0x00003c0001fb7983 */ /* 0x002ea20000300800 */
[C---:B------:R-:W-:Y:S01]  /*1fe30*/  IADD3 R0, R218.reuse, c[0x0][0x198], RZ ;  /* 0x00006600da007a10 */ /* 0x040fe20007ffe0ff */
[C---:B----4-:R-:W-:Y:S01]  /*1fe40*/  IMAD.WIDE R76, R218.reuse, 0x4, R6 ;  /* 0x00000004da4c7825 */ /* 0x050fe200078e0206 */
[----:B------:R-:W-:Y:S01]  /*1fe50*/  IADD3 R3, R225, 0x1b, RZ ;  /* 0x0000001be1037810 */ /* 0x000fe20007ffe0ff */
[----:B------:R-:W4:Y:S02]  /*1fe60*/  LDL.LU R219, [R1+0x278] ;  /* 0x0002780001db7983 */ /* 0x000f240000300800 */
[----:B------:R-:W-:-:S02]  /*1fe70*/  IMAD.WIDE R78, R218, 0x4, R4 ;  /* 0x00000004da4e7825 */ /* 0x000fc400078e0204 */
[----:B------:R1:W-:Y:S02]  /*1fe80*/  @P2 STG.E [R76.64], R246 ;  /* 0x000000f64c002986 */ /* 0x0003e4000c101904 */
[----:B------:R-:W-:Y:S02]  /*1fe90*/  IMAD.WIDE R216, R0, 0x4, R10 ;  /* 0x0000000400d87825 */ /* 0x000fe400078e020a */
[----:B------:R1:W-:Y:S01]  /*1fea0*/  @P1 STG.E [R78.64], R245 ;  /* 0x000000f54e001986 */ /* 0x0003e2000c101904 */
[----:B------:R-:W-:-:S03]  /*1feb0*/  IADD3 R218, R225, 0x1c, RZ ;  /* 0x0000001ce1da7810 */ /* 0x000fc60007ffe0ff */
[----:B------:R-:W-:Y:S01]  /*1fec0*/  @P5 STG.E [R216.64], R250 ;  /* 0x000000fad8005986 */ /* 0x000fe2000c101904 */
[----:B-1----:R-:W-:-:S03]  /*1fed0*/  IMAD.WIDE R76, R0, 0x4, R8 ;  /* 0x00000004004c7825 */ /* 0x002fc600078e0208 */
[----:B------:R-:W4:Y:S01]  /*1fee0*/  LDL.LU R220, [R1+0x35c] ;  /* 0x00035c0001dc7983 */ /* 0x000f220000300800 */
[----:B------:R-:W-:-:S03]  /*1fef0*/  IMAD.WIDE R78, R0, 0x4, R6 ;  /* 0x00000004004e7825 */ /* 0x000fc600078e0206 */
[----:B------:R-:W4:Y:S01]  /*1ff00*/  LDL.LU R247, [R1+0x33c] ;  /* 0x00033c0001f77983 */ /* 0x000f220000300800 */
[----:B------:R-:W-:Y:S02]  /*1ff10*/  ISETP.GE.AND P1, PT, R3, c[0x0][0x17c], PT ;  /* 0x00005f0003007a0c */ /* 0x000fe40003f26270 */
[----:B------:R-:W-:Y:S01]  /*1ff20*/  IADD3 R3, R0, c[0x0][0x198], RZ ;  /* 0x0000660000037a10 */ /* 0x000fe20007ffe0ff */
[----:B---3--:R1:W-:Y:S04]  /*1ff30*/  @P6 STG.E [R76.64], R249 ;  /* 0x000000f94c006986 */ /* 0x0083e8000c101904 */
[----:B--2---:R2:W-:Y:S01]  /*1ff40*/  @P4 STG.E [R78.64], R248 ;  /* 0x000000f84e004986 */ /* 0x0045e2000c101904 */
[----:B------:R-:W-:-:S03]  /*1ff50*/  ISETP.GE.AND P4, PT, R218, c[0x0][0x17c], PT ;  /* 0x00005f00da007a0c */ /* 0x000fc60003f86270 */
[----:B-1----:R-:W3:Y:S01]  /*1ff60*/  LDL.LU R249, [R1+0x27c] ;  /* 0x00027c0001f97983 */ /* 0x002ee20000300800 */
[----:B------:R-:W-:-:S03]  /*1ff70*/  IMAD.WIDE R76, R0, 0x4, R4 ;  /* 0x00000004004c7825 */ /* 0x000fc600078e0204 */
[----:B--2---:R-:W2:Y:S04]  /*1ff80*/  LDL.LU R248, [R1+0x6c] ;  /* 0x00006c0001f87983 */ /* 0x004ea80000300800 */
[----:B------:R-:W2:Y:S04]  /*1ff90*/  LDL.LU R0, [R1+0x338] ;  /* 0x0003380001007983 */ /* 0x000ea80000300800 */
[----:B------:R-:W2:Y:S01]  /*1ffa0*/  LDL.LU R218, [R1+0x358] ;  /* 0x0003580001da7983 */ /* 0x000ea20000300800 */
[----:B------:R-:W-:Y:S02]  /*1ffb0*/  ISETP.LT.AND P3, PT, R221, c[0x0][0x178], !P3 ;  /* 0x00005e00dd007a0c */ /* 0x000fe40005f61270 */
[----:B------:R-:W-:-:S02]  /*1ffc0*/  ISETP.LT.AND P2, PT, R224, c[0x0][0x178], !P0 ;  /* 0x00005e00e0007a0c */ /* 0x000fc40004741270 */
[----:B------:R-:W-:Y:S02]  /*1ffd0*/  ISETP.LT.AND P5, PT, R223, c[0x0][0x178], !P0 ;  /* 0x00005e00df007a0c */ /* 0x000fe400047a1270 */
[----:B------:R-:W-:Y:S01]  /*1ffe0*/  ISETP.LT.AND P6, PT, R222, c[0x0][0x178], !P0 ;  /* 0x00005e00de007a0c */ /* 0x000fe200047c1270 */
[C---:B------:R-:W-:Y:S01]  /*1fff0*/  IMAD.WIDE R78, R3.reuse, 0x4, R10 ;  /* 0x00000004034e7825 */ /* 0x040fe200078e020a */
[----:B------:R-:W3:Y:S03]  /*20000*/  LDL.LU R246, [R1+0x378] ;  /* 0x0003780001f67983 */ /* 0x000ee60000300800 */
[C---:B------:R-:W-:Y:S01]  /*20010*/  IMAD.WIDE R216, R3.reuse, 0x4, R8 ;  /* 0x0000000403d87825 */ /* 0x040fe200078e0208 */
[----:B------:R-:W3:Y:S04]  /*20020*/  LDL.LU R245, [R1+0x348] ;  /* 0x0003480001f57983 */ /* 0x000ee80000300800 */
[----:B------:R1:W-:Y:S04]  /*20030*/  @P3 STG.E [R76.64], R251 ;  /* 0x000000fb4c003986 */ /* 0x0003e8000c101904 */
[----:B------:R-:W3:Y:S01]  /*20040*/  LDL.LU R250, [R1+0x148] ;  /* 0x0001480001fa7983 */ /* 0x000ee20000300800 */
[----:B-1----:R-:W-:-:S03]  /*20050*/  IMAD.WIDE R76, R3, 0x4, R6 ;  /* 0x00000004034c7825 */ /* 0x002fc600078e0206 */
[----:B------:R-:W3:Y:S04]  /*20060*/  LDL.LU R251, [R1+0x39c] ;  /* 0x00039c0001fb7983 */ /* 0x000ee80000300800 */
[----:B--2---:R-:W-:Y:S04]  /*20070*/  @P2 STG.E [R78.64], R218 ;  /* 0x000000da4e002986 */ /* 0x004fe8000c101904 */
[----:B------:R1:W-:Y:S04]  /*20080*/  @P5 STG.E [R216.64], R0 ;  /* 0x00000000d8005986 */ /* 0x0003e8000c101904 */
[----:B----4-:R2:W-:Y:S01]  /*20090*/  @P6 STG.E [R76.64], R219 ;  /* 0x000000db4c006986 */ /* 0x0105e2000c101904 */
[C---:B-1----:R-:W-:Y:S01]  /*200a0*/  IADD3 R0, R3.reuse, c[0x0][0x198], RZ ;  /* 0x0000660003007a10 */ /* 0x042fe20007ffe0ff */
[----:B--2---:R-:W-:-:S02]  /*200b0*/  IMAD.WIDE R218, R3, 0x4, R4 ;  /* 0x0000000403da7825 */ /* 0x004fc400078e0204 */
[----:B------:R-:W2:Y:S01]  /*200c0*/  LDL.LU R3, [R1+0x68] ;  /* 0x0000680001037983 */ /* 0x000ea20000300800 */
[----:B------:R-:W-:Y:S02]  /*200d0*/  ISETP.LT.AND P0, PT, R221, c[0x0][0x178], !P0 ;  /* 0x00005e00dd007a0c */ /* 0x000fe40004701270 */
[----:B------:R-:W-:Y:S02]  /*200e0*/  ISETP.LT.AND P5, PT, R224, c[0x0][0x178], !P1 ;  /* 0x00005e00e0007a0c */ /* 0x000fe40004fa1270 */
[----:B------:R-:W-:Y:S02]  /*200f0*/  ISETP.LT.AND P3, PT, R223, c[0x0][0x178], !P1 ;  /* 0x00005e00df007a0c */ /* 0x000fe40004f61270 */
[----:B------:R-:W-:Y:S02]  /*20100*/  ISETP.LT.AND P2, PT, R222, c[0x0][0x178], !P1 ;  /* 0x00005e00de007a0c */ /* 0x000fe40004f41270 */
[----:B------:R-:W-:Y:S02]  /*20110*/  ISETP.LT.AND P1, PT, R221, c[0x0][0x178], !P1 ;  /* 0x00005e00dd007a0c */ /* 0x000fe40004f21270 */
[----:B------:R-:W-:Y:S01]  /*20120*/  IADD3 R78, R225, 0x1d, RZ ;  /* 0x0000001de14e7810 */ /* 0x000fe20007ffe0ff */
[----:B------:R-:W-:-:S03]  /*20130*/  IMAD.WIDE R76, R0, 0x4, R10 ;  /* 0x00000004004c7825 */ /* 0x000fc600078e020a */
[----:B------:R-:W-:Y:S01]  /*20140*/  ISETP.GE.AND P6, PT, R78, c[0x0][0x17c], PT ;  /* 0x00005f004e007a0c */ /* 0x000fe20003fc6270 */
[----:B------:R-:W-:-:S04]  /*20150*/  IMAD.WIDE R78, R0, 0x4, R8 ;  /* 0x00000004004e7825 */ /* 0x000fc800078e0208 */
[C---:B------:R-:W-:Y:S01]  /*20160*/  IMAD.WIDE R216, R0.reuse, 0x4, R6 ;  /* 0x0000000400d87825 */ /* 0x040fe200078e0206 */
[----:B--2---:R1:W-:Y:S04]  /*20170*/  @P0 STG.E [R218.64], R3 ;  /* 0x00000003da000986 */ /* 0x0043e8000c101904 */
[----:B------:R-:W-:Y:S04]  /*20180*/  @P5 STG.E [R76.64], R220 ;  /* 0x000000dc4c005986 */ /* 0x000fe8000c101904 */
[----:B------:R-:W-:Y:S01]  /*20190*/  @P3 STG.E [R78.64], R247 ;  /* 0x000000f74e003986 */ /* 0x000fe2000c101904 */
[----:B-1----:R-:W-:-:S03]  /*201a0*/  IMAD.WIDE R218, R0, 0x4, R4 ;  /* 0x0000000400da7825 */ /* 0x002fc600078e0204 */
[----:B---3--:R-:W-:Y:S04]  /*201b0*/  @P2 STG.E [R216.64], R249 ;  /* 0x000000f9d8002986 */ /* 0x008fe8000c101904 */
[----:B------:R1:W-:Y:S04]  /*201c0*/  @P1 STG.E [R218.64], R248 ;  /* 0x000000f8da001986 */ /* 0x0003e8000c101904 */
[----:B-1----:R-:W2:Y:S04]  /*201d0*/  LDL.LU R218, [R1+0x398] ;  /* 0x0003980001da7983 */ /* 0x002ea80000300800 */
[----:B------:R-:W3:Y:S01]  /*201e0*/  LDL.LU R249, [R1+0x37c] ;  /* 0x00037c0001f97983 */ /* 0x000ee20000300800 */
[----:B------:R-:W-:-:S02]  /*201f0*/  ISETP.LT.AND P2, PT, R224, c[0x0][0x178], !P4 ;  /* 0x00005e00e0007a0c */ /* 0x000fc40006741270 */
[----:B------:R-:W-:Y:S01]  /*20200*/  ISETP.LT.AND P3, PT, R223, c[0x0][0x178], !P4 ;  /* 0x00005e00df007a0c */ /* 0x000fe20006761270 */
[----:B------:R-:W4:Y:S01]  /*20210*/  LDL.LU R219, [R1+0x34c] ;  /* 0x00034c0001db7983 */ /* 0x000f220000300800 */
[----:B------:R-:W-:Y:S02]  /*20220*/  ISETP.LT.AND P1, PT, R222, c[0x0][0x178], !P4 ;  /* 0x00005e00de007a0c */ /* 0x000fe40006721270 */
[----:B------:R-:W-:Y:S01]  /*20230*/  IADD3 R3, R0, c[0x0][0x198], RZ ;  /* 0x0000660000037a10 */ /* 0x000fe20007ffe0ff */
[----:B------:R-:W3:Y:S04]  /*20240*/  LDL.LU R248, [R1+0x14c] ;  /* 0x00014c0001f87983 */ /* 0x000ee80000300800 */
[----:B------:R-:W-:Y:S01]  /*20250*/  IMAD.WIDE R216, R3, 0x4, R10 ;  /* 0x0000000403d87825 */ /* 0x000fe200078e020a */
[----:B------:R-:W-:Y:S01]  /*20260*/  IADD3 R0, R225, 0x1e, RZ ;  /* 0x0000001ee1007810 */ /* 0x000fe20007ffe0ff */
[----:B------:R-:W3:Y:S02]  /*20270*/  LDL.LU R220, [R1+0x3b8] ;  /* 0x0003b80001dc7983 */ /* 0x000ee40000300800 */
[----:B------:R-:W-:-:S04]  /*20280*/  IMAD.WIDE R76, R3, 0x4, R8 ;  /* 0x00000004034c7825 */ /* 0x000fc800078e0208 */
[----:B------:R-:W-:Y:S01]  /*20290*/  IMAD.WIDE R78, R3, 0x4, R6 ;  /* 0x00000004034e7825 */ /* 0x000fe200078e0206 */
[----:B------:R-:W-:Y:S01]  /*202a0*/  ISETP.LT.AND P4, PT, R221, c[0x0][0x178], !P4 ;  /* 0x00005e00dd007a0c */ /* 0x000fe20006781270 */
[----:B------:R-:W3:Y:S01]  /*202b0*/  LDL.LU R247, [R1+0x3a8] ;  /* 0x0003a80001f77983 */ /* 0x000ee20000300800 */
[----:B------:R-:W-:Y:S02]  /*202c0*/  ISETP.LT.AND P5, PT, R224, c[0x0][0x178], !P6 ;  /* 0x00005e00e0007a0c */ /* 0x000fe400077a1270 */
[----:B------:R-:W-:Y:S02]  /*202d0*/  ISETP.GE.AND P0, PT, R0, c[0x0][0x17c], PT ;  /* 0x00005f0000007a0c */ /* 0x000fe40003f06270 */
[----:B------:R-:W-:Y:S01]  /*202e0*/  IADD3 R0, R3, c[0x0][0x198], RZ ;  /* 0x0000660003007a10 */ /* 0x000fe20007ffe0ff */
[----:B--2---:R1:W-:Y:S04]  /*202f0*/  @P2 STG.E [R216.64], R218 ;  /* 0x000000dad8002986 */ /* 0x0043e8000c101904 */
[----:B------:R2:W-:Y:S04]  /*20300*/  @P3 STG.E [R76.64], R246 ;  /* 0x000000f64c003986 */ /* 0x0005e8000c101904 */
[----:B------:R4:W-:Y:S01]  /*20310*/  @P1 STG.E [R78.64], R245 ;  /* 0x000000f54e001986 */ /* 0x0009e2000c101904 */
[----:B------:R-:W-:Y:S01]  /*20320*/  ISETP.LT.AND P1, PT, R223, c[0x0][0x178], !P6 ;  /* 0x00005e00df007a0c */ /* 0x000fe20007721270 */
[----:B-1----:R-:W-:-:S02]  /*20330*/  IMAD.WIDE R216, R3, 0x4, R4 ;  /* 0x0000000403d87825 */ /* 0x002fc400078e0204 */
[----:B--2---:R-:W2:Y:S02]  /*20340*/  LDL.LU R246, [R1+0x368] ;  /* 0x0003680001f67983 */ /* 0x004ea40000300800 */
[C---:B------:R-:W-:Y:S02]  /*20350*/  IMAD.WIDE R76, R0.reuse, 0x4, R10 ;  /* 0x00000004004c7825 */ /* 0x040fe400078e020a */
[----:B----4-:R-:W4:Y:S02]  /*20360*/  LDL.LU R245, [R1+0x158] ;  /* 0x0001580001f57983 */ /* 0x010f240000300800 */
[----:B------:R-:W-:Y:S02]  /*20370*/  IMAD.WIDE R78, R0, 0x4, R8 ;  /* 0x00000004004e7825 */ /* 0x000fe400078e0208 */
[----:B------:R1:W-:Y:S04]  /*20380*/  @P4 STG.E [R216.64], R250 ;  /* 0x000000fad8004986 */ /* 0x0003e8000c101904 */
[----:B------:R1:W-:Y:S04]  /*20390*/  @P5 STG.E [R76.64], R251 ;  /* 0x000000fb4c005986 */ /* 0x0003e8000c101904 */
[----:B---3--:R3:W-:Y:S04]  /*203a0*/  @P1 STG.E [R78.64], R249 ;  /* 0x000000f94e001986 */ /* 0x0087e8000c101904 */
[----:B-1----:R-:W4:Y:S04]  /*203b0*/  LDL.LU R250, [R1+0x3bc] ;  /* 0x0003bc0001fa7983 */ /* 0x002f280000300800 */
[----:B------:R-:W4:Y:S04]  /*203c0*/  LDL.LU R251, [R1+0x3ac] ;  /* 0x0003ac0001fb7983 */ /* 0x000f280000300800 */
[----:B---3--:R-:W3:Y:S01]  /*203d0*/  LDL.LU R249, [R1+0x36c] ;  /* 0x00036c0001f97983 */ /* 0x008ee20000300800 */
[----:B------:R-:W-:-:S02]  /*203e0*/  ISETP.LT.AND P3, PT, R222, c[0x0][0x178], !P6 ;  /* 0x00005e00de007a0c */ /* 0x000fc40007761270 */
[----:B------:R-:W-:Y:S02]  /*203f0*/  ISETP.LT.AND P5, PT, R221, c[0x0][0x178], !P6 ;  /* 0x00005e00dd007a0c */ /* 0x000fe400077a1270 */
[----:B------:R-:W-:Y:S01]  /*20400*/  IADD3 R216, R225, 0x1f, RZ ;  /* 0x0000001fe1d87810 */ /* 0x000fe20007ffe0ff */
[----:B------:R-:W-:Y:S01]  /*20410*/  IMAD.WIDE R76, R0, 0x4, R6 ;  /* 0x00000004004c7825 */ /* 0x000fe200078e0206 */
[----:B------:R-:W-:Y:S02]  /*20420*/  ISETP.LT.AND P6, PT, R224, c[0x0][0x178], !P0 ;  /* 0x00005e00e0007a0c */ /* 0x000fe400047c1270 */
[----:B------:R-:W-:Y:S01]  /*20430*/  ISETP.GE.AND P2, PT, R216, c[0x0][0x17c], PT ;  /* 0x00005f00d8007a0c */ /* 0x000fe20003f46270 */
[C---:B------:R-:W-:Y:S01]  /*20440*/  IMAD.WIDE R216, R0.reuse, 0x4, R4 ;  /* 0x0000000400d87825 */ /* 0x040fe200078e0204 */
[----:B------:R-:W-:Y:S02]  /*20450*/  ISETP.LT.AND P4, PT, R223, c[0x0][0x178], !P0 ;  /* 0x00005e00df007a0c */ /* 0x000fe40004781270 */
[----:B------:R-:W-:Y:S01]  /*20460*/  IADD3 R3, R0, c[0x0][0x198], RZ ;  /* 0x0000660000037a10 */ /* 0x000fe20007ffe0ff */
[----:B------:R1:W-:Y:S04]  /*20470*/  @P3 STG.E [R76.64], R219 ;  /* 0x000000db4c003986 */ /* 0x0003e8000c101904 */
[----:B------:R1:W-:Y:S01]  /*20480*/  @P5 STG.E [R216.64], R248 ;  /* 0x000000f8d8005986 */ /* 0x0003e2000c101904 */
[----:B------:R-:W-:Y:S01]  /*20490*/  ISETP.LT.AND P5, PT, R222, c[0x0][0x178], !P0 ;  /* 0x00005e00de007a0c */ /* 0x000fe200047a1270 */
[----:B------:R-:W-:Y:S01]  /*204a0*/  IMAD.WIDE R78, R3, 0x4, R10 ;  /* 0x00000004034e7825 */ /* 0x000fe200078e020a */
[----:B------:R-:W-:-:S03]  /*204b0*/  ISETP.LT.AND P0, PT, R221, c[0x0][0x178], !P0 ;  /* 0x00005e00dd007a0c */ /* 0x000fc60004701270 */
[----:B-1----:R-:W-:Y:S01]  /*204c0*/  IMAD.WIDE R76, R3, 0x4, R8 ;  /* 0x00000004034c7825 */ /* 0x002fe200078e0208 */
[----:B------:R1:W-:Y:S01]  /*204d0*/  @P6 STG.E [R78.64], R220 ;  /* 0x000000dc4e006986 */ /* 0x0003e2000c101904 */
[----:B------:R-:W-:Y:S02]  /*204e0*/  ISETP.LT.AND P1, PT, R224, c[0x0][0x178], !P2 ;  /* 0x00005e00e0007a0c */ /* 0x000fe40005721270 */
[----:B------:R-:W-:Y:S01]  /*204f0*/  ISETP.LT.AND P3, PT, R223, c[0x0][0x178], !P2 ;  /* 0x00005e00df007a0c */ /* 0x000fe20005761270 */
[----:B------:R1:W-:Y:S01]  /*20500*/  @P4 STG.E [R76.64], R247 ;  /* 0x000000f74c004986 */ /* 0x0003e2000c101904 */
[----:B------:R-:W-:Y:S02]  /*20510*/  ISETP.LT.AND P6, PT, R222, c[0x0][0x178], !P2 ;  /* 0x00005e00de007a0c */ /* 0x000fe400057c1270 */
[----:B------:R-:W-:Y:S01]  /*20520*/  IADD3 R216, R225, 0x21, RZ ;  /* 0x00000021e1d87810 */ /* 0x000fe20007ffe0ff */
[----:B------:R-:W3:Y:S01]  /*20530*/  LDL.LU R248, [R1+0x15c] ;  /* 0x00015c0001f87983 */ /* 0x000ee20000300800 */
[----:B-1----:R-:W-:-:S03]  /*20540*/  IMAD.WIDE R78, R3, 0x4, R4 ;  /* 0x00000004034e7825 */ /* 0x002fc600078e0204 */
[----:B------:R-:W3:Y:S01]  /*20550*/  LDL.LU R218, [R1+0x40] ;  /* 0x0000400001da7983 */ /* 0x000ee20000300800 */
[C---:B------:R-:W-:Y:S01]  /*20560*/  IMAD.WIDE R76, R3.reuse, 0x4, R6 ;  /* 0x00000004034c7825 */ /* 0x040fe200078e0206 */
[----:B------:R-:W-:-:S04]  /*20570*/  IADD3 R3, R3, c[0x0][0x198], RZ ;  /* 0x0000660003037a10 */ /* 0x000fc80007ffe0ff */
[----:B--2---:R1:W-:Y:S01]  /*20580*/  @P5 STG.E [R76.64], R246 ;  /* 0x000000f64c005986 */ /* 0x0043e2000c101904 */
[----:B------:R-:W-:Y:S01]  /*20590*/  ISETP.GE.AND P5, PT, R216, c[0x0][0x17c], PT ;  /* 0x00005f00d8007a0c */ /* 0x000fe20003fa6270 */
[C---:B------:R-:W-:Y:S02]  /*205a0*/  IMAD.WIDE R216, R3.reuse, 0x4, R6 ;  /* 0x0000000403d87825 */ /* 0x040fe400078e0206 */
[----:B----4-:R2:W-:Y:S02]  /*205b0*/  @P0 STG.E [R78.64], R245 ;  /* 0x000000f54e000986 */ /* 0x0105e4000c101904 */
[----:B-1----:R-:W-:-:S04]  /*205c0*/  IMAD.WIDE R76, R3, 0x4, R10 ;  /* 0x00000004034c7825 */ /* 0x002fc800078e020a */
[----:B--2---:R-:W-:Y:S01]  /*205d0*/  IMAD.WIDE R78, R3, 0x4, R8 ;  /* 0x00000004034e7825 */ /* 0x004fe200078e0208 */
[----:B------:R1:W-:Y:S04]  /*205e0*/  @P1 STG.E [R76.64], R250 ;  /* 0x000000fa4c001986 */ /* 0x0003e8000c101904 */
[----:B------:R-:W-:Y:S04]  /*205f0*/  @P3 STG.E [R78.64], R251 ;  /* 0x000000fb4e003986 */ /* 0x000fe8000c101904 */
[----:B---3--:R2:W-:Y:S04]  /*20600*/  @P6 STG.E [R216.64], R249 ;  /* 0x000000f9d8006986 */ /* 0x0085e8000c101904 */
[----:B-1----:R-:W3:Y:S04]  /*20610*/  LDL.LU R250, [R1+0x10] ;  /* 0x0000100001fa7983 */ /* 0x002ee80000300800 */
[----:B--2---:R-:W2:Y:S01]  /*20620*/  LDL.LU R217, [R1+0x260] ;  /* 0x0002600001d97983 */ /* 0x004ea20000300800 */
[----:B------:R-:W-:-:S02]  /*20630*/  IADD3 R0, R225, 0x20, RZ ;  /* 0x00000020e1007810 */ /* 0x000fc40007ffe0ff */
[----:B------:R-:W-:Y:S01]  /*20640*/  ISETP.LT.AND P2, PT, R221, c[0x0][0x178], !P2 ;  /* 0x00005e00dd007a0c */ /* 0x000fe20005741270 */
[C---:B------:R-:W-:Y:S01]  /*20650*/  IMAD.WIDE R76, R3.reuse, 0x4, R4 ;  /* 0x00000004034c7825 */ /* 0x040fe200078e0204 */
[----:B------:R-:W-:Y:S01]  /*20660*/  ISETP.GE.AND P4, PT, R0, c[0x0][0x17c], PT ;  /* 0x00005f0000007a0c */ /* 0x000fe20003f86270 */
[----:B------:R-:W4:Y:S03]  /*20670*/  LDL.LU R249, [R1+0x264] ;  /* 0x0002640001f97983 */ /* 0x000f260000300800 */
[----:B------:R-:W-:Y:S01]  /*20680*/  ISETP.LT.AND P0, PT, R224, c[0x0][0x178], !P4 ;  /* 0x00005e00e0007a0c */ /* 0x000fe20006701270 */
[----:B------:R-:W3:Y:S01]  /*20690*/  LDL.LU R219, [R1+0x164] ;  /* 0x0001640001db7983 */ /* 0x000ee20000300800 */
[----:B------:R-:W-:Y:S02]  /*206a0*/  IADD3 R0, R3, c[0x0][0x198], RZ ;  /* 0x0000660003007a10 */ /* 0x000fe40007ffe0ff */
[C---:B------:R-:W-:Y:S01]  /*206b0*/  IADD3 R216, R225.reuse, 0x22, RZ ;  /* 0x00000022e1d87810 */ /* 0x040fe20007ffe0ff */
[----:B------:R-:W3:Y:S01]  /*206c0*/  LDL.LU R251, [R1+0x44] ;  /* 0x0000440001fb7983 */ /* 0x000ee20000300800 */
[----:B------:R-:W-:Y:S01]  /*206d0*/  IADD3 R3, R225, 0x23, RZ ;  /* 0x00000023e1037810 */ /* 0x000fe20007ffe0ff */
[----:B------:R-:W-:Y:S01]  /*206e0*/  IMAD.WIDE R78, R0, 0x4, R10 ;  /* 0x00000004004e7825 */ /* 0x000fe200078e020a */
[----:B------:R-:W-:Y:S01]  /*206f0*/  ISETP.GE.AND P3, PT, R216, c[0x0][0x17c], PT ;  /* 0x00005f00d8007a0c */ /* 0x000fe20003f66270 */
[----:B------:R1:W-:Y:S01]  /*20700*/  @P2 STG.E [R76.64], R248 ;  /* 0x000000f84c002986 */ /* 0x0003e2000c101904 */
[----:B------:R-:W-:-:S02]  /*20710*/  ISETP.GE.AND P2, PT, R3, c[0x0][0x17c], PT ;  /* 0x00005f0003007a0c */ /* 0x000fc40003f46270 */
[C---:B------:R-:W-:Y:S01]  /*20720*/  IADD3 R3, R0.reuse, c[0x0][0x198], RZ ;  /* 0x0000660000037a10 */ /* 0x040fe20007ffe0ff */
[----:B-1----:R-:W3:Y:S01]  /*20730*/  LDL.LU R248, [R1+0x14] ;  /* 0x0000140001f87983 */ /* 0x002ee20000300800 */
[----:B------:R-:W-:-:S03]  /*20740*/  IMAD.WIDE R76, R0, 0x4, R6 ;  /* 0x00000004004c7825 */ /* 0x000fc600078e0206 */
[----:B------:R-:W3:Y:S04]  /*20750*/  LDL.LU R220, [R1+0x3d0] ;  /* 0x0003d00001dc7983 */ /* 0x000ee80000300800 */
[----:B------:R-:W3:Y:S04]  /*20760*/  LDL.LU R247, [R1+0x310] ;  /* 0x0003100001f77983 */ /* 0x000ee80000300800 */
[----:B------:R-:W3:Y:S04]  /*20770*/  LDL.LU R246, [R1+0x250] ;  /* 0x0002500001f67983 */ /* 0x000ee80000300800 */
[----:B------:R-:W3:Y:S04]  /*20780*/  LDL.LU R245, [R1+0x120] ;  /* 0x0001200001f57983 */ /* 0x000ee80000300800 */
[----:B--2---:R1:W-:Y:S02]  /*20790*/  @P0 STG.E [R78.64], R217 ;  /* 0x000000d94e000986 */ /* 0x0043e4000c101904 */
[----:B-1----:R-:W-:-:S04]  /*207a0*/  IMAD.WIDE R78, R0, 0x4, R8 ;  /* 0x00000004004e7825 */ /* 0x002fc800078e0208 */
[----:B------:R-:W-:Y:S02]  /*207b0*/  IMAD.WIDE R216, R0, 0x4, R4 ;  /* 0x0000000400d87825 */ /* 0x000fe400078e0204 */
[----:B------:R-:W2:Y:S01]  /*207c0*/  LDL.LU R0, [R1+0x160] ;  /* 0x0001600001007983 */ /* 0x000ea20000300800 */
[----:B------:R-:W-:Y:S02]  /*207d0*/  ISETP.LT.AND P1, PT, R223, c[0x0][0x178], !P4 ;  /* 0x00005e00df007a0c */ /* 0x000fe40006721270 */
[----:B------:R-:W-:Y:S02]  /*207e0*/  ISETP.LT.AND P6, PT, R222, c[0x0][0x178], !P4 ;  /* 0x00005e00de007a0c */ /* 0x000fe400067c1270 */
[----:B------:R-:W-:Y:S02]  /*207f0*/  ISETP.LT.AND P4, PT, R221, c[0x0][0x178], !P4 ;  /* 0x00005e00dd007a0c */ /* 0x000fe40006781270 */
[----:B------:R-:W-:-:S07]  /*20800*/  ISETP.LT.AND P0, PT, R224, c[0x0][0x178], !P5 ;  /* 0x00005e00e0007a0c */ /* 0x000fce0006f01270 */
[----:B--2---:R-:W-:Y:S01]  /*20810*/  @P1 STG.E [R78.64], R0 ;  /* 0x000000004e001986 */ /* 0x004fe2000c101904 */
[----:B------:R-:W-:-:S03]  /*20820*/  ISETP.LT.AND P1, PT, R223, c[0x0][0x178], !P5 ;  /* 0x00005e00df007a0c */ /* 0x000fc60006f21270 */
[----:B------:R1:W-:Y:S01]  /*20830*/  @P6 STG.E [R76.64], R218 ;  /* 0x000000da4c006986 */ /* 0x0003e2000c101904 */
[----:B------:R-:W-:-:S03]  /*20840*/  ISETP.LT.AND P6, PT, R222, c[0x0][0x178], !P5 ;  /* 0x00005e00de007a0c */ /* 0x000fc60006fc1270 */
[----:B---3--:R2:W-:Y:S01]  /*20850*/  @P4 STG.E [R216.64], R250 ;  /* 0x000000fad8004986 */ /* 0x0085e2000c101904 */
[----:B-1----:R-:W-:-:S03]  /*20860*/  IMAD.WIDE R76, R3, 0x4, R10 ;  /* 0x00000004034c7825 */ /* 0x002fc600078e020a */
[----:B--2---:R-:W2:Y:S01]  /*20870*/  LDL.LU R250, [R1+0x3d4] ;  /* 0x0003d40001fa7983 */ /* 0x004ea20000300800 */
[----:B------:R-:W-:-:S03]  /*20880*/  IMAD.WIDE R78, R3, 0x4, R8 ;  /* 0x00000004034e7825 */ /* 0x000fc600078e0208 */
[----:B----4-:R1:W-:Y:S04]  /*20890*/  @P0 STG.E [R76.64], R249 ;  /* 0x000000f94c000986 */ /* 0x0103e8000c101904 */
[----:B------:R-:W-:Y:S04]  /*208a0*/  @P1 STG.E [R78.64], R219 ;  /* 0x000000db4e001986 */ /* 0x000fe8000c101904 */
[----:B-1----:R-:W3:Y:S01]  /*208b0*/  LDL.LU R249, [R1+0x314] ;  /* 0x0003140001f97983 */ /* 0x002ee20000300800 */
[----:B------:R-:W-:-:S05]  /*208c0*/  IMAD.WIDE R76, R3, 0x4, R6 ;  /* 0x00000004034c7825 */ /* 0x000fca00078e0206 */
[----:B------:R1:W-:Y:S04]  /*208d0*/  @P6 STG.E [R76.64], R251 ;  /* 0x000000fb4c006986 */ /* 0x0003e8000c101904 */
[----:B-1----:R-:W4:Y:S01]  /*208e0*/  LDL.LU R251, [R1+0x254] ;  /* 0x0002540001fb7983 */ /* 0x002f220000300800 */
[----:B------:R-:W-:Y:S02]  /*208f0*/  ISETP.LT.AND P5, PT, R221, c[0x0][0x178], !P5 ;  /* 0x00005e00dd007a0c */ /* 0x000fe40006fa1270 */
[----:B------:R-:W-:Y:S01]  /*20900*/  IADD3 R0, R225, 0x24, RZ ;  /* 0x00000024e1007810 */ /* 0x000fe20007ffe0ff */
[----:B------:R-:W-:Y:S01]  /*20910*/  IMAD.WIDE R216, R3, 0x4, R4 ;  /* 0x0000000403d87825 */ /* 0x000fe200078e0204 */
[----:B------:R-:W-:Y:S02]  /*20920*/  ISETP.LT.AND P4, PT, R224, c[0x0][0x178], !P3 ;  /* 0x00005e00e0007a0c */ /* 0x000fe40005f81270 */
[----:B------:R-:W-:-:S02]  /*20930*/  ISETP.GE.AND P0, PT, R0, c[0x0][0x17c], PT ;  /* 0x00005f0000007a0c */ /* 0x000fc40003f06270 */
[----:B------:R-:W-:Y:S02]  /*20940*/  IADD3 R0, R3, c[0x0][0x198], RZ ;  /* 0x0000660003007a10 */ /* 0x000fe40007ffe0ff */
[----:B------:R-:W-:-:S03]  /*20950*/  ISETP.LT.AND P1, PT, R223, c[0x0][0x178], !P3 ;  /* 0x00005e00df007a0c */ /* 0x000fc60005f21270 */
[----:B------:R1:W-:Y:S01]  /*20960*/  @P5 STG.E [R216.64], R248 ;  /* 0x000000f8d8005986 */ /* 0x0003e2000c101904 */
[----:B------:R-:W-:Y:S01]  /*20970*/  ISETP.LT.AND P5, PT, R222, c[0x0][0x178], !P3 ;  /* 0x00005e00de007a0c */ /* 0x000fe20005fa1270 */
[----:B------:R-:W-:Y:S01]  /*20980*/  IMAD.WIDE R78, R0, 0x4, R10 ;  /* 0x00000004004e7825 */ /* 0x000fe200078e020a */
[----:B------:R-:W-:Y:S02]  /*20990*/  ISETP.LT.AND P3, PT, R221, c[0x0][0x178], !P3 ;  /* 0x00005e00dd007a0c */ /* 0x000fe40005f61270 */
[----:B------:R-:W-:Y:S02]  /*209a0*/  ISETP.LT.AND P6, PT, R224, c[0x0][0x178], !P2 ;  /* 0x00005e00e0007a0c */ /* 0x000fe400057c1270 */
[----:B------:R1:W-:Y:S01]  /*209b0*/  @P4 STG.E [R78.64], R220 ;  /* 0x000000dc4e004986 */ /* 0x0003e2000c101904 */
[----:B------:R-:W-:Y:S01]  /*209c0*/  IMAD.WIDE R76, R0, 0x4, R6 ;  /* 0x00000004004c7825 */ /* 0x000fe200078e0206 */
[----:B------:R-:W-:-:S03]  /*209d0*/  ISETP.LT.AND P4, PT, R223, c[0x0][0x178], !P2 ;  /* 0x00005e00df007a0c */ /* 0x000fc60005781270 */
[C---:B-1----:R-:W-:Y:S01]  /*209e0*/  IMAD.WIDE R216, R0.reuse, 0x4, R4 ;  /* 0x0000000400d87825 */ /* 0x042fe200078e0204 */
[C---:B------:R-:W-:Y:S01]  /*209f0*/  IADD3 R3, R0.reuse, c[0x0][0x198], RZ ;  /* 0x0000660000037a10 */ /* 0x040fe20007ffe0ff */
[----:B------:R-:W4:Y:S02]  /*20a00*/  LDL.LU R248, [R1+0x124] ;  /* 0x0001240001f87983 */ /* 0x000f240000300800 */
[----:B------:R-:W-:-:S05]  /*20a10*/  IMAD.WIDE R78, R0, 0x4, R8 ;  /* 0x00000004004e7825 */ /* 0x000fca00078e0208 */
[----:B------:R1:W-:Y:S04]  /*20a20*/  @P1 STG.E [R78.64], R247 ;  /* 0x000000f74e001986 */ /* 0x0003e8000c101904 */
[----:B------:R1:W-:Y:S04]  /*20a30*/  @P5 STG.E [R76.64], R246 ;  /* 0x000000f64c005986 */ /* 0x0003e8000c101904 */
[----:B------:R1:W-:Y:S01]  /*20a40*/  @P3 STG.E [R216.64], R245 ;  /* 0x000000f5d8003986 */ /* 0x0003e2000c101904 */
[----:B------:R-:W-:Y:S01]  /*20a50*/  ISETP.LT.AND P3, PT, R222, c[0x0][0x178], !P2 ;  /* 0x00005e00de007a0c */ /* 0x000fe20005761270 */
[----:B-1----:R-:W-:-:S04]  /*20a60*/  IMAD.WIDE R78, R3, 0x4, R10 ;  /* 0x00000004034e7825 */ /* 0x002fc800078e020a */
[C---:B------:R-:W-:Y:S01]  /*20a70*/  IMAD.WIDE R76, R3.reuse, 0x4, R8 ;  /* 0x00000004034c7825 */ /* 0x040fe200078e0208 */
[----:B------:R-:W-:Y:S01]  /*20a80*/  IADD3 R0, R3, c[0x0][0x198], RZ ;  /* 0x0000660003007a10 */ /* 0x000fe20007ffe0ff */
[----:B------:R-:W4:Y:S01]  /*20a90*/  LDL.LU R245, [R1+0x130] ;  /* 0x0001300001f57983 */ /* 0x000f220000300800 */
[----:B------:R-:W-:-:S03]  /*20aa0*/  IADD3 R220, R225, 0x26, RZ ;  /* 0x00000026e1dc7810 */ /* 0x000fc60007ffe0ff */
[----:B------:R-:W4:Y:S04]  /*20ab0*/  LDL.LU R246, [R1+0x3e4] ;  /* 0x0003e40001f67983 */ /* 0x000f280000300800 */
[----:B--2---:R1:W-:Y:S04]  /*20ac0*/  @P6 STG.E [R78.64], R250 ;  /* 0x000000fa4e006986 */ /* 0x0043e8000c101904 */
[----:B---3--:R2:W-:Y:S01]  /*20ad0*/  @P4 STG.E [R76.64], R249 ;  /* 0x000000f94c004986 */ /* 0x0085e2000c101904 */
[----:B-1----:R-:W-:-:S04]  /*20ae0*/  IMAD.WIDE R78, R3, 0x4, R4 ;  /* 0x00000004034e7825 */ /* 0x002fc800078e0204 */
[----:B--2---:R-:W-:Y:S01]  /*20af0*/  IMAD.WIDE R76, R3, 0x4, R6 ;  /* 0x00000004034c7825 */ /* 0x004fe200078e0206 */
[----:B------:R-:W2:Y:S04]  /*20b00*/  LDL.LU R249, [R1+0x3c4] ;  /* 0x0003c40001f97983 */ /* 0x000ea80000300800 */
[----:B------:R-:W3:Y:S04]  /*20b10*/  LDL.LU R3, [R1+0x3e0] ;  /* 0x0003e00001037983 */ /* 0x000ee80000300800 */
[----:B----4-:R1:W-:Y:S01]  /*20b20*/  @P3 STG.E [R76.64], R251 ;  /* 0x000000fb4c003986 */ /* 0x0103e2000c101904 */
[----:B------:R-:W-:-:S03]  /*20b30*/  ISETP.GE.AND P3, PT, R220, c[0x0][0x17c], PT ;  /* 0x00005f00dc007a0c */ /* 0x000fc60003f66270 */
[----:B-1----:R-:W4:Y:S04]  /*20b40*/  LDL.LU R77, [R1+0x400] ;  /* 0x00040000014d7983 */ /* 0x002f280000300800 */
[----:B------:R-:W2:Y:S01]  /*20b50*/  LDL.LU R220, [R1+0x3c0] ;  /* 0x0003c00001dc7983 */ /* 0x000ea20000300800 */
[----:B------:R-:W-:Y:S02]  /*20b60*/  ISETP.LT.AND P2, PT, R221, c[0x0][0x178], !P2 ;  /* 0x00005e00dd007a0c */ /* 0x000fe40005741270 */
[----:B------:R-:W-:Y:S02]  /*20b70*/  ISETP.LT.AND P6, PT, R224, c[0x0][0x178], !P0 ;  /* 0x00005e00e0007a0c */ /* 0x000fe400047c1270 */
[----:B------:R-:W-:Y:S02]  /*20b80*/  ISETP.LT.AND P5, PT, R223, c[0x0][0x178], !P0 ;  /* 0x00005e00df007a0c */ /* 0x000fe400047a1270 */
[----:B------:R-:W-:Y:S01]  /*20b90*/  ISETP.LT.AND P4, PT, R222, c[0x0][0x178], !P0 ;  /* 0x00005e00de007a0c */ /* 0x000fe20004781270 */
[----:B------:R-:W-:Y:S01]  /*20ba0*/  IMAD.WIDE R216, R0, 0x4, R10 ;  /* 0x0000000400d87825 */ /* 0x000fe200078e020a */
[----:B------:R-:W-:-:S04]  /*20bb0*/  IADD3 R218, R225, 0x25, RZ ;  /* 0x00000025e1da7810 */ /* 0x000fc80007ffe0ff */
[----:B------:R-:W-:Y:S01]  /*20bc0*/  ISETP.GE.AND P1, PT, R218, c[0x0][0x17c], PT ;  /* 0x00005f00da007a0c */ /* 0x000fe20003f26270 */
[----:B------:R1:W-:Y:S01]  /*20bd0*/  @P2 STG.E [R78.64], R248 ;  /* 0x000000f84e002986 */ /* 0x0003e2000c101904 */
[----:B------:R-:W-:-:S03]  /*20be0*/  IMAD.WIDE R218, R0, 0x4, R8 ;  /* 0x0000000400da7825 */ /* 0x000fc600078e0208 */
[----:B-1----:R-:W2:Y:S04]  /*20bf0*/  LDL.LU R248, [R1+0x134] ;  /* 0x0001340001f87983 */ /* 0x002ea80000300800 */
[----:B------:R-:W2:Y:S04]  /*20c00*/  LDL.LU R247, [R1+0x3f0] ;  /* 0x0003f00001f77983 */ /* 0x000ea80000300800 */
[----:B------:R-:W2:Y:S04]  /*20c10*/  LDL.LU R250, [R1+0x230] ;  /* 0x0002300001fa7983 */ /* 0x000ea80000300800 */
[----:B------:R-:W2:Y:S04]  /*20c20*/  LDL.LU R251, [R1+0x424] ;  /* 0x0004240001fb7983 */ /* 0x000ea80000300800 */
[----:B----4-:R1:W-:Y:S04]  /*20c30*/  @P6 STG.E [R216.64], R77 ;  /* 0x0000004dd8006986 */ /* 0x0103e8000c101904 */
[----:B---3--:R3:W-:Y:S01]  /*20c40*/  @P5 STG.E [R218.64], R3 ;  /* 0x00000003da005986 */ /* 0x0087e2000c101904 */
[C---:B-1----:R-:W-:Y:S01]  /*20c50*/  IMAD.WIDE R76, R0.reuse, 0x4, R6 ;  /* 0x00000004004c7825 */ /* 0x042fe200078e0206 */
[----:B---3--:R-:W-:-:S04]  /*20c60*/  IADD3 R3, R0, c[0x0][0x198], RZ ;  /* 0x0000660000037a10 */ /* 0x008fc80007ffe0ff */
[----:B--2---:R1:W-:Y:S02]  /*20c70*/  @P4 STG.E [R76.64], R220 ;  /* 0x000000dc4c004986 */ /* 0x0043e4000c101904 */
[----:B-1----:R-:W-:Y:S02]  /*20c80*/  IMAD.WIDE R76, R0, 0x4, R4 ;  /* 0x00000004004c7825 */ /* 0x002fe400078e0204 */
[----:B------:R-:W2:Y:S01]  /*20c90*/  LDL.LU R0, [R1+0x404] ;  /* 0x0004040001007983 */ /* 0x000ea20000300800 */
[----:B------:R-:W-:Y:S02]  /*20ca0*/  ISETP.LT.AND P0, PT, R221, c[0x0][0x178], !P0 ;  /* 0x00005e00dd007a0c */ /* 0x000fe40004701270 */
[----:B------:R-:W-:Y:S02]  /*20cb0*/  ISETP.LT.AND P6, PT, R224, c[0x0][0x178], !P1 ;  /* 0x00005e00e0007a0c */ /* 0x000fe40004fc1270 */
[----:B------:R-:W-:Y:S02]  /*20cc0*/  ISETP.LT.AND P5, PT, R223, c[0x0][0x178], !P1 ;  /* 0x00005e00df007a0c */ /* 0x000fe40004fa1270 */
[----:B------:R-:W-:-:S02]  /*20cd0*/  ISETP.LT.AND P2, PT, R222, c[0x0][0x178], !P1 ;  /* 0x00005e00de007a0c */ /* 0x000fc40004f41270 */
[----:B------:R-:W-:Y:S01]  /*20ce0*/  ISETP.LT.AND P4, PT, R221, c[0x0][0x178], !P1 ;  /* 0x00005e00dd007a0c */ /* 0x000fe20004f81270 */
[----:B------:R-:W-:Y:S01]  /*20cf0*/  IMAD.WIDE R78, R3, 0x4, R10 ;  /* 0x00000004034e7825 */ /* 0x000fe200078e020a */
[----:B------:R-:W-:-:S03]  /*20d00*/  IADD3 R220, R225, 0x27, RZ ;  /* 0x00000027e1dc7810 */ /* 0x000fc60007ffe0ff */
[C---:B------:R-:W-:Y:S01]  /*20d10*/  IMAD.WIDE R216, R3.reuse, 0x4, R8 ;  /* 0x0000000403d87825 */ /* 0x040fe200078e0208 */
[----:B------:R1:W-:Y:S03]  /*20d20*/  @P0 STG.E [R76.64], R245 ;  /* 0x000000f54c000986 */ /* 0x0003e6000c101904 */
[C---:B------:R-:W-:Y:S01]  /*20d30*/  IMAD.WIDE R218, R3.reuse, 0x4, R6 ;  /* 0x0000000403da7825 */ /* 0x040fe200078e0206 */
[----:B------:R-:W-:Y:S02]  /*20d40*/  ISETP.GE.AND P1, PT, R220, c[0x0][0x17c], PT ;  /* 0x00005f00dc007a0c */ /* 0x000fe40003f26270 */
[----:B------:R-:W3:Y:S01]  /*20d50*/  LDL.LU R220, [R1+0x410] ;  /* 0x0004100001dc7983 */ /* 0x000ee20000300800 */
[C---:B-1----:R-:W-:Y:S01]  /*20d60*/  IMAD.WIDE R76, R3.reuse, 0x4, R4 ;  /* 0x00000004034c7825 */ /* 0x042fe200078e0204 */
[----:B------:R-:W-:Y:S02]  /*20d70*/  IADD3 R3, R3, c[0x0][0x198], RZ ;  /* 0x0000660003037a10 */ /* 0x000fe40007ffe0ff */
[----:B------:R-:W4:Y:S04]  /*20d80*/  LDL.LU R245, [R1+0xd84] ;  /* 0x000d840001f57983 */ /* 0x000f280000300800 */
[----:B--2---:R1:W-:Y:S04]  /*20d90*/  @P6 STG.E [R78.64], R0 ;  /* 0x000000004e006986 */ /* 0x0043e8000c101904 */
[----:B------:R2:W-:Y:S04]  /*20da0*/  @P5 STG.E [R216.64], R246 ;  /* 0x000000f6d8005986 */ /* 0x0005e8000c101904 */
[----:B------:R3:W-:Y:S01]  /*20db0*/  @P2 STG.E [R218.64], R249 ;  /* 0x000000f9da002986 */ /* 0x0007e2000c101904 */
[----:B-1----:R-:W-:-:S03]  /*20dc0*/  IADD3 R0, R225, 0x28, RZ ;  /* 0x00000028e1007810 */ /* 0x002fc60007ffe0ff */
[----:B------:R1:W-:Y:S01]  /*20dd0*/  @P4 STG.E [R76.64], R248 ;  /* 0x000000f84c004986 */ /* 0x0003e2000c101904 */
[C---:B------:R-:W-:Y:S01]  /*20de0*/  IMAD.WIDE R78, R3.reuse, 0x4, R6 ;  /* 0x00000004034e7825 */ /* 0x040fe200078e0206 */
[----:B------:R-:W-:Y:S02]  /*20df0*/  ISETP.GE.AND P2, PT, R0, c[0x0][0x17c], PT ;  /* 0x00005f0000007a0c */ /* 0x000fe40003f46270 */
[----:B--2---:R-:W2:Y:S01]  /*20e00*/  LDL.LU R246, [R1+0x414] ;  /* 0x0004140001f67983 */ /* 0x004ea20000300800 */
[C---:B------:R-:W-:Y:S01]  /*20e10*/  IADD3 R0, R3.reuse, c[0x0][0x198], RZ ;  /* 0x0000660003007a10 */ /* 0x040fe20007ffe0ff */
[----:B------:R-:W-:-:S04]  /*20e20*/  IMAD.WIDE R216, R3, 0x4, R8 ;  /* 0x0000000403d87825 */ /* 0x000fc800078e0208 */
[C---:B---3--:R-:W-:Y:S01]  /*20e30*/  IMAD.WIDE R218, R3.reuse, 0x4, R10 ;  /* 0x0000000403da7825 */ /* 0x048fe200078e020a */
[----:B-1----:R-:W3:Y:S03]  /*20e40*/  LDL.LU R248, [R1+0x3f4] ;  /* 0x0003f40001f87983 */ /* 0x002ee60000300800 */
[----:B------:R-:W-:Y:S01]  /*20e50*/  IMAD.WIDE R76, R3, 0x4, R4 ;  /* 0x00000004034c7825 */ /* 0x000fe200078e0204 */
[----:B------:R-:W2:Y:S04]  /*20e60*/  LDL.LU R249, [R1+0x234] ;  /* 0x0002340001f97983 */ /* 0x000ea80000300800 */
[----:B------:R-:W2:Y:S01]  /*20e70*/  LDL.LU R3, [R1+0x420] ;  /* 0x0004200001037983 */ /* 0x000ea20000300800 */
[----:B------:R-:W-:-:S02]  /*20e80*/  ISETP.LT.AND P5, PT, R224, c[0x0][0x178], !P3 ;  /* 0x00005e00e0007a0c */ /* 0x000fc40005fa1270 */
[----:B------:R-:W-:Y:S02]  /*20e90*/  ISETP.LT.AND P0, PT, R223, c[0x0][0x178], !P3 ;  /* 0x00005e00df007a0c */ /* 0x000fe40005f01270 */
[----:B------:R-:W-:Y:S02]  /*20ea0*/  ISETP.LT.AND P6, PT, R222, c[0x0][0x178], !P3 ;  /* 0x00005e00de007a0c */ /* 0x000fe40005fc1270 */
[----:B------:R-:W-:Y:S02]  /*20eb0*/  ISETP.LT.AND P3, PT, R221, c[0x0][0x178], !P3 ;  /* 0x00005e00dd007a0c */ /* 0x000fe40005f61270 */
[----:B------:R-:W-:-:S05]  /*20ec0*/  ISETP.LT.AND P4, PT, R224, c[0x0][0x178], !P1 ;  /* 0x00005e00e0007a0c */ /* 0x000fca0004f81270 */
[----:B--2---:R1:W-:Y:S04]  /*20ed0*/  @P5 STG.E [R218.64], R3 ;  /* 0x00000003da005986 */ /* 0x0043e8000c101904 */
[----:B------:R-:W-:Y:S04]  /*20ee0*/  @P0 STG.E [R216.64], R220 ;  /* 0x000000dcd8000986 */ /* 0x000fe8000c101904 */
[----:B------:R2:W-:Y:S01]  /*20ef0*/  @P6 STG.E [R78.64], R247 ;  /* 0x000000f74e006986 */ /* 0x0005e2000c101904 */
[----:B-1----:R-:W-:-:S03]  /*20f00*/  IMAD.WIDE R218, R0, 0x4, R10 ;  /* 0x0000000400da7825 */ /* 0x002fc600078e020a */
[----:B------:R1:W-:Y:S01]  /*20f10*/  @P3 STG.E [R76.64], R250 ;  /* 0x000000fa4c003986 */ /* 0x0003e2000c101904 */
[----:B------:R-:W-:-:S03]  /*20f20*/  ISETP.LT.AND P3, PT, R223, c[0x0][0x178], !P1 ;  /* 0x00005e00df007a0c */ /* 0x000fc60004f61270 */
[----:B------:R3:W-:Y:S01]  /*20f30*/  @P4 STG.E [R218.64], R251 ;  /* 0x000000fbda004986 */ /* 0x0007e2000c101904 */
[----:B------:R-:W-:Y:S02]  /*20f40*/  ISETP.LT.AND P4, PT, R222, c[0x0][0x178], !P1 ;  /* 0x00005e00de007a0c */ /* 0x000fe40004f81270 */
[----:B------:R-:W-:Y:S01]  /*20f50*/  ISETP.LT.AND P0, PT, R221, c[0x0][0x178], !P1 ;  /* 0x00005e00dd007a0c */ /* 0x000fe20004f01270 */
[----:B--2---:R-:W-:Y:S01]  /*20f60*/  IMAD.WIDE R78, R0, 0x4, R8 ;  /* 0x00000004004e7825 */ /* 0x004fe200078e0208 */
[----:B------:R-:W2:Y:S01]  /*20f70*/  LDL.LU R247, [R1+0x48] ;  /* 0x0000480001f77983 */ /* 0x000ea20000300800 */
[----:B-1----:R-:W-:-:S03]  /*20f80*/  IADD3 R76, R225, 0x29, RZ ;  /* 0x00000029e14c7810 */ /* 0x002fc60007ffe0ff */
[----:B------:R-:W2:Y:S01]  /*20f90*/  LDL.LU R250, [R1+0x18] ;  /* 0x0000180001fa7983 */ /* 0x000ea20000300800 */
[----:B------:R-:W-:Y:S01]  /*20fa0*/  ISETP.GE.AND P1, PT, R76, c[0x0][0x17c], PT ;  /* 0x00005f004c007a0c */ /* 0x000fe20003f26270 */
[C---:B------:R-:W-:Y:S02]  /*20fb0*/  IMAD.WIDE R76, R0.reuse, 0x4, R6 ;  /* 0x00000004004c7825 */ /* 0x040fe400078e0206 */
[----:B---3--:R-:W3:Y:S01]  /*20fc0*/  LDL.LU R251, [R1+0x26c] ;  /* 0x00026c0001fb7983 */ /* 0x008ee20000300800 */
[C---:B------:R-:W-:Y:S01]  /*20fd0*/  IADD3 R3, R0.reuse, c[0x0][0x198], RZ ;  /* 0x0000660000037a10 */ /* 0x040fe20007ffe0ff */
[----:B------:R-:W-:Y:S02]  /*20fe0*/  IMAD.WIDE R216, R0, 0x4, R4 ;  /* 0x0000000400d87825 */ /* 0x000fe400078e0204 */
[----:B------:R-:W-:Y:S04]  /*20ff0*/  @P3 STG.E [R78.64], R246 ;  /* 0x000000f64e003986 */ /* 0x000fe8000c101904 */
[----:B------:R-:W2:Y:S04]  /*21000*/  LDL.LU R0, [R1+0x168] ;  /* 0x0001680001007983 */ /* 0x000ea80000300800 */
[----:B------:R1:W-:Y:S04]  /*21010*/  @P4 STG.E [R76.64], R248 ;  /* 0x000000f84c004986 */ /* 0x0003e8000c101904 */
[----:B-1----:R-:W2:Y:S04]  /*21020*/  LDL.LU R77, [R1+0x268] ;  /* 0x00026800014d7983 */ /* 0x002ea80000300800 */
[----:B------:R-:W3:Y:S04]  /*21030*/  LDL.LU R248, [R1+0x16c] ;  /* 0x00016c0001f87983 */ /* 0x000ee80000300800 */
[----:B------:R1:W-:Y:S04]  /*21040*/  @P0 STG.E [R216.64], R249 ;  /* 0x000000f9d8000986 */ /* 0x0003e8000c101904 */
[----:B-1----:R-:W3:Y:S04]  /*21050*/  LDL.LU R249, [R1+0x4c] ;  /* 0x00004c0001f97983 */ /* 0x002ee80000300800 */
[----:B------:R-:W3:Y:S01]  /*21060*/  LDL.LU R246, [R1+0x1c] ;  /* 0x00001c0001f67983 */ /* 0x000ee20000300800 */
[----:B------:R-:W-:-:S02]  /*21070*/  ISETP.LT.AND P6, PT, R224, c[0x0][0x178], !P2 ;  /* 0x00005e00e0007a0c */ /* 0x000fc400057c1270 */
[----:B------:R-:W-:Y:S01]  /*21080*/  ISETP.LT.AND P5, PT, R223, c[0x0][0x178], !P2 ;  /* 0x00005e00df007a0c */ /* 0x000fe200057a1270 */
[C---:B------:R-:W-:Y:S01]  /*21090*/  IMAD.WIDE R218, R3.reuse, 0x4, R10 ;  /* 0x0000000403da7825 */ /* 0x040fe200078e020a */
[C---:B------:R-:W-:Y:S01]  /*210a0*/  ISETP.LT.AND P3, PT, R222.reuse, c[0x0][0x178], !P2 ;  /* 0x00005e00de007a0c */ /* 0x040fe20005761270 */
[----:B------:R-:W3:Y:S02]  /*210b0*/  LDL.LU R220, [R1+0x318] ;  /* 0x0003180001dc7983 */ /* 0x000ee40000300800 */
[----:B------:R-:W-:Y:S01]  /*210c0*/  IMAD.WIDE R78, R3, 0x4, R8 ;  /* 0x00000004034e7825 */ /* 0x000fe200078e0208 */
[----:B------:R-:W-:Y:S02]  /*210d0*/  ISETP.LT.AND P2, PT, R221, c[0x0][0x178], !P2 ;  /* 0x00005e00dd007a0c */ /* 0x000fe40005741270 */
[----:B------:R-:W-:Y:S02]  /*210e0*/  ISETP.LT.AND P0, PT, R223, c[0x0][0x178], !P1 ;  /* 0x00005e00df007a0c */ /* 0x000fe40004f01270 */
[----:B------:R-:W-:Y:S01]  /*210f0*/  ISETP.LT.AND P4, PT, R222, c[0x0][0x178], !P1 ;  /* 0x00005e00de007a0c */ /* 0x000fe20004f81270 */
[----:B--2---:R1:W-:Y:S04]  /*21100*/  @P6 STG.E [R218.64], R77 ;  /* 0x0000004dda006986 */ /* 0x0043e8000c101904 */
[----:B------:R2:W-:Y:S01]  /*21110*/  @P5 STG.E [R78.64], R0 ;  /* 0x000000004e005986 */ /* 0x0005e2000c101904 */
[----:B------:R-:W-:Y:S01]  /*21120*/  ISETP.LT.AND P5, PT, R224, c[0x0][0x178], !P1 ;  /* 0x00005e00e0007a0c */ /* 0x000fe20004fa1270 */
[----:B-1----:R-:W-:Y:S01]  /*21130*/  IMAD.WIDE R76, R3, 0x4, R6 ;  /* 0x00000004034c7825 */ /* 0x002fe200078e0206 */
[----:B------:R-:W-:-:S04]  /*21140*/  IADD3 R219, R225, 0x2b, RZ ;  /* 0x0000002be1db7810 */ /* 0x000fc80007ffe0ff */
[----:B------:R1:W-:Y:S01]  /*21150*/  @P3 STG.E [R76.64], R247 ;  /* 0x000000f74c003986 */ /* 0x0003e2000c101904 */
[----:B------:R-:W-:-:S03]  /*21160*/  ISETP.GE.AND P3, PT, R219, c[0x0][0x17c], PT ;  /* 0x00005f00db007a0c */ /* 0x000fc60003f66270 */
[----:B------:R-:W4:Y:S01]  /*21170*/  LDL.LU R219, [R1+0x3d8] ;  /* 0x0003d80001db7983 */ /* 0x000f220000300800 */
[C---:B--2---:R-:W-:Y:S01]  /*21180*/  IADD3 R0, R3.reuse, c[0x0][0x198], RZ ;  /* 0x0000660003007a10 */ /* 0x044fe20007ffe0ff */
[----:B------:R-:W-:Y:S01]  /*21190*/  IMAD.WIDE R78, R3, 0x4, R4 ;  /* 0x00000004034e7825 */ /* 0x000fe200078e0204 */
[----:B------:R-:W-:-:S03]  /*211a0*/  ISETP.LT.AND P1, PT, R221, c[0x0][0x178], !P1 ;  /* 0x00005e00dd007a0c */ /* 0x000fc60004f21270 */
[C---:B------:R-:W-:Y:S01]  /*211b0*/  IMAD.WIDE R216, R0.reuse, 0x4, R10 ;  /* 0x0000000400d87825 */ /* 0x040fe200078e020a */
[----:B------:R2:W-:Y:S03]  /*211c0*/  @P2 STG.E [R78.64], R250 ;  /* 0x000000fa4e002986 */ /* 0x0005e6000c101904 */
[C---:B-1----:R-:W-:Y:S01]  /*211d0*/  IMAD.WIDE R76, R0.reuse, 0x4, R8 ;  /* 0x00000004004c7825 */ /* 0x042fe200078e0208 */
[----:B------:R-:W4:Y:S04]  /*211e0*/  LDL.LU R247, [R1+0x258] ;  /* 0x0002580001f77983 */ /* 0x000f280000300800 */
[----:B---3--:R-:W-:Y:S04]  /*211f0*/  @P5 STG.E [R216.64], R251 ;  /* 0x000000fbd8005986 */ /* 0x008fe8000c101904 */
[----:B--2---:R-:W2:Y:S01]  /*21200*/  LDL.LU R250, [R1+0x128] ;  /* 0x0001280001fa7983 */ /* 0x004ea20000300800 */
[----:B------:R-:W-:-:S03]  /*21210*/  IMAD.WIDE R78, R0, 0x4, R6 ;  /* 0x00000004004e7825 */ /* 0x000fc600078e0206 */
[----:B------:R1:W-:Y:S04]  /*21220*/  @P0 STG.E [R76.64], R248 ;  /* 0x000000f84c000986 */ /* 0x0003e8000c101904 */
[----:B------:R3:W-:Y:S04]  /*21230*/  @P4 STG.E [R78.64], R249 ;  /* 0x000000f94e004986 */ /* 0x0007e8000c101904 */
[----:B-1----:R-:W2:Y:S01]  /*21240*/  LDL.LU R248, [R1+0x3dc] ;  /* 0x0003dc0001f87983 */ /* 0x002ea20000300800 */
[----:B------:R-:W-:-:S03]  /*21250*/  IMAD.WIDE R76, R0, 0x4, R4 ;  /* 0x00000004004c7825 */ /* 0x000fc600078e0204 */
[----:B------:R-:W2:Y:S04]  /*21260*/  LDL.LU R251, [R1+0x31c] ;  /* 0x00031c0001fb7983 */ /* 0x000ea80000300800 */
[----:B---3--:R-:W3:Y:S04]  /*21270*/  LDL.LU R249, [R1+0x25c] ;  /* 0x00025c0001f97983 */ /* 0x008ee80000300800 */
[----:B------:R1:W-:Y:S04]  /*21280*/  @P1 STG.E [R76.64], R246 ;  /* 0x000000f64c001986 */ /* 0x0003e8000c101904 */
[----:B-1----:R-:W3:Y:S01]  /*21290*/  LDL.LU R246, [R1+0x12c] ;  /* 0x00012c0001f67983 */ /* 0x002ee20000300800 */
[----:B------:R-:W-:-:S04]  /*212a0*/  IADD3 R218, R225, 0x2a, RZ ;  /* 0x0000002ae1da7810 */ /* 0x000fc80007ffe0ff */
[----:B------:R-:W-:-:S04]  /*212b0*/  ISETP.GE.AND P6, PT, R218, c[0x0][0x17c], PT ;  /* 0x00005f00da007a0c */ /* 0x000fc80003fc6270 */
[----:B------:R-:W-:Y:S02]  /*212c0*/  ISETP.LT.AND P2, PT, R224, c[0x0][0x178], !P6 ;  /* 0x00005e00e0007a0c */ /* 0x000fe40007741270 */
[----:B------:R-:W-:Y:S02]  /*212d0*/  ISETP.LT.AND P5, PT, R223, c[0x0][0x178], !P6 ;  /* 0x00005e00df007a0c */ /* 0x000fe400077a1270 */
[----:B------:R-:W-:Y:S02]  /*212e0*/  IADD3 R3, R0, c[0x0][0x198], RZ ;  /* 0x0000660000037a10 */ /* 0x000fe40007ffe0ff */
[----:B------:R-:W-:-:S03]  /*212f0*/  ISETP.LT.AND P4, PT, R222, c[0x0][0x178], !P6 ;  /* 0x00005e00de007a0c */ /* 0x000fc60007781270 */
[----:B------:R-:W-:Y:S01]  /*21300*/  IMAD.WIDE R78, R3, 0x4, R10 ;  /* 0x00000004034e7825 */ /* 0x000fe200078e020a */
[----:B------:R-:W-:-:S03]  /*21310*/  ISETP.LT.AND P6, PT, R221, c[0x0][0x178], !P6 ;  /* 0x00005e00dd007a0c */ /* 0x000fc600077c1270 */
[----:B------:R-:W-:Y:S01]  /*21320*/  IMAD.WIDE R216, R3, 0x4, R8 ;  /* 0x0000000403d87825 */ /* 0x000fe200078e0208 */
[----:B------:R-:W-:-:S03]  /*21330*/  ISETP.LT.AND P1, PT, R223, c[0x0][0x178], !P3 ;  /* 0x00005e00df007a0c */ /* 0x000fc60005f21270 */
[----:B------:R-:W-:Y:S01]  /*21340*/  IMAD.WIDE R76, R3, 0x4, R6 ;  /* 0x00000004034c7825 */ /* 0x000fe200078e0206 */
[----:B------:R-:W-:Y:S01]  /*21350*/  IADD3 R0, R225, 0x2d, RZ ;  /* 0x0000002de1007810 */ /* 0x000fe20007ffe0ff */
[----:B----4-:R1:W-:Y:S01]  /*21360*/  @P2 STG.E [R78.64], R219 ;  /* 0x000000db4e002986 */ /* 0x0103e2000c101904 */
[----:B------:R-:W-:-:S03]  /*21370*/  ISETP.LT.AND P2, PT, R222, c[0x0][0x178], !P3 ;  /* 0x00005e00de007a0c */ /* 0x000fc60005f41270 */
[----:B------:R4:W-:Y:S01]  /*21380*/  @P5 STG.E [R216.64], R220 ;  /* 0x000000dcd8005986 */ /* 0x0009e2000c101904 */
[----:B------:R-:W-:Y:S02]  /*21390*/  ISETP.LT.AND P5, PT, R224, c[0x0][0x178], !P3 ;  /* 0x00005e00e0007a0c */ /* 0x000fe40005fa1270 */
[----:B------:R-:W-:Y:S01]  /*213a0*/  ISETP.LT.AND P3, PT, R221, c[0x0][0x178], !P3 ;  /* 0x00005e00dd007a0c */ /* 0x000fe20005f61270 */
[C---:B-1----:R-:W-:Y:S01]  /*213b0*/  IMAD.WIDE R78, R3.reuse, 0x4, R4 ;  /* 0x00000004034e7825 */ /* 0x042fe200078e0204 */
[----:B------:R-:W-:Y:S01]  /*213c0*/  IADD3 R3, R3, c[0x0][0x198], RZ ;  /* 0x0000660003037a10 */ /* 0x000fe20007ffe0ff */
[----:B------:R1:W-:Y:S04]  /*213d0*/  @P4 STG.E [R76.64], R247 ;  /* 0x000000f74c004986 */ /* 0x0003e8000c101904 */
[----:B--2---:R2:W-:Y:S01]  /*213e0*/  @P6 STG.E [R78.64], R250 ;  /* 0x000000fa4e006986 */ /* 0x0045e2000c101904 */
[----:B----4-:R-:W-:-:S04]  /*213f0*/  IMAD.WIDE R216, R3, 0x4, R6 ;  /* 0x0000000403d87825 */ /* 0x010fc800078e0206 */
[----:B-1----:R-:W-:-:S04]  /*21400*/  IMAD.WIDE R76, R3, 0x4, R10 ;  /* 0x00000004034c7825 */ /* 0x002fc800078e020a */
[----:B--2---:R-:W-:Y:S01]  /*21410*/  IMAD.WIDE R78, R3, 0x4, R8 ;  /* 0x00000004034e7825 */ /* 0x004fe200078e0208 */
[----:B------:R1:W-:Y:S01]  /*21420*/  @P5 STG.E [R76.64], R248 ;  /* 0x000000f84c005986 */ /* 0x0003e2000c101904 */
[----:B------:R-:W-:-:S03]  /*21430*/  ISETP.GE.AND P4, PT, R0, c[0x0][0x17c], PT ;  /* 0x00005f0000007a0c */ /* 0x000fc60003f86270 */
[----:B------:R-:W-:Y:S01]  /*21440*/  @P1 STG.E [R78.64], R251 ;  /* 0x000000fb4e001986 */ /* 0x000fe2000c101904 */
[----:B------:R-:W-:-:S03]  /*21450*/  IADD3 R0, R3, c[0x0][0x198], RZ ;  /* 0x0000660003007a10 */ /* 0x000fc60007ffe0ff */
[----:B---3--:R2:W-:Y:S01]  /*21460*/  @P2 STG.E [R216.64], R249 ;  /* 0x000000f9d8002986 */ /* 0x0085e2000c101904 */
[----:B-1----:R-:W-:-:S03]  /*21470*/  IMAD.WIDE R76, R3, 0x4, R4 ;  /* 0x00000004034c7825 */ /* 0x002fc600078e0204 */
[----:B------:R-:W3:Y:S04]  /*21480*/  LDL.LU R248, [R1+0x3c8] ;  /* 0x0003c80001f87983 */ /* 0x000ee80000300800 */
[----:B--2---:R-:W2:Y:S04]  /*21490*/  LDL.LU R249, [R1+0x40c] ;  /* 0x00040c0001f97983 */ /* 0x004ea80000300800 */
[----:B------:R-:W4:Y:S04]  /*214a0*/  LDL.LU R250, [R1+0x3cc] ;  /* 0x0003cc0001fa7983 */ /* 0x000f280000300800 */
[----:B------:R-:W2:Y:S04]  /*214b0*/  LDL.LU R251, [R1+0x13c] ;  /* 0x00013c0001fb7983 */ /* 0x000ea80000300800 */
[----:B------:R-:W2:Y:S04]  /*214c0*/  LDL.LU R3, [R1+0x3e8] ;  /* 0x0003e80001037983 */ /* 0x000ea80000300800 */
[----:B------:R1:W-:Y:S04]  /*214d0*/  @P3 STG.E [R76.64], R246 ;  /* 0x000000f64c003986 */ /* 0x0003e8000c101904 */
[----:B-1----:R-:W2:Y:S01]  /*214e0*/  LDL.LU R77, [R1+0x408] ;  /* 0x00040800014d7983 */ /* 0x002ea20000300800 */
[----:B------:R-:W-:-:S04]  /*214f0*/  IADD3 R218, R225, 0x2c, RZ ;  /* 0x0000002ce1da7810 */ /* 0x000fc80007ffe0ff */
[----:B------:R-:W-:-:S04]  /*21500*/  ISETP.GE.AND P0, PT, R218, c[0x0][0x17c], PT ;  /* 0x00005f00da007a0c */ /* 0x000fc80003f06270 */
[----:B------:R-:W-:Y:S02]  /*21510*/  ISETP.LT.AND P6, PT, R224, c[0x0][0x178], !P0 ;  /* 0x00005e00e0007a0c */ /* 0x000fe400047c1270 */
[----:B------:R-:W-:Y:S02]  /*21520*/  ISETP.LT.AND P5, PT, R223, c[0x0][0x178], !P0 ;  /* 0x00005e00df007a0c */ /* 0x000fe400047a1270 */
[----:B------:R-:W-:Y:S01]  /*21530*/  IADD3 R218, R225, 0x2e, RZ ;  /* 0x0000002ee1da7810 */ /* 0x000fe20007ffe0ff */
[----:B------:R-:W-:-:S03]  /*21540*/  IMAD.WIDE R78, R0, 0x4, R10 ;  /* 0x00000004004e7825 */ /* 0x000fc600078e020a */
[----:B------:R-:W-:Y:S01]  /*21550*/  ISETP.GE.AND P2, PT, R218, c[0x0][0x17c], PT ;  /* 0x00005f00da007a0c */ /* 0x000fe20003f46270 */
[C---:B------:R-:W-:Y:S01]  /*21560*/  IMAD.WIDE R216, R0.reuse, 0x4, R8 ;  /* 0x0000000400d87825 */ /* 0x040fe200078e0208 */
[----:B------:R-:W3:Y:S04]  /*21570*/  LDL.LU R218, [R1+0x428] ;  /* 0x0004280001da7983 */ /* 0x000ee80000300800 */
[----:B------:R-:W3:Y:S04]  /*21580*/  LDL.LU R219, [R1+0x418] ;  /* 0x0004180001db7983 */ /* 0x000ee80000300800 */
[----:B------:R-:W3:Y:S04]  /*21590*/  LDL.LU R220, [R1+0x238] ;  /* 0x0002380001dc7983 */ /* 0x000ee80000300800 */
[----:B------:R-:W3:Y:S04]  /*215a0*/  LDL.LU R247, [R1+0x42c] ;  /* 0x00042c0001f77983 */ /* 0x000ee80000300800 */
[----:B------:R-:W3:Y:S04]  /*215b0*/  LDL.LU R246, [R1+0x41c] ;  /* 0x00041c0001f67983 */ /* 0x000ee80000300800 */
[----:B--2---:R-:W-:Y:S04]  /*215c0*/  @P6 STG.E [R78.64], R77 ;  /* 0x0000004d4e006986 */ /* 0x004fe8000c101904 */
[----:B------:R1:W-:Y:S04]  /*215d0*/  @P5 STG.E [R216.64], R3 ;  /* 0x00000003d8005986 */ /* 0x0003e8000c101904 */
[----:B-1----:R-:W2:Y:S01]  /*215e0*/  LDL.LU R217, [R1+0x138] ;  /* 0x0001380001d97983 */ /* 0x002ea20000300800 */
[C---:B------:R-:W-:Y:S01]  /*215f0*/  IMAD.WIDE R76, R0.reuse, 0x4, R6 ;  /* 0x00000004004c7825 */ /* 0x040fe200078e0206 */
[----:B------:R-:W-:-:S03]  /*21600*/  IADD3 R3, R0, c[0x0][0x198], RZ ;  /* 0x0000660000037a10 */ /* 0x000fc60007ffe0ff */
[----:B------:R-:W-:Y:S02]  /*21610*/  IMAD.WIDE R78, R0, 0x4, R4 ;  /* 0x00000004004e7825 */ /* 0x000fe400078e0204 */
[----:B------:R-:W4:Y:S01]  /*21620*/  LDL.LU R0, [R1+0x3ec] ;  /* 0x0003ec0001007983 */ /* 0x000f220000300800 */
[----:B------:R-:W-:Y:S02]  /*21630*/  ISETP.LT.AND P1, PT, R222, c[0x0][0x178], !P0 ;  /* 0x00005e00de007a0c */ /* 0x000fe40004721270 */
[----:B------:R-:W-:Y:S02]  /*21640*/  ISETP.LT.AND P0, PT, R221, c[0x0][0x178], !P0 ;  /* 0x00005e00dd007a0c */ /* 0x000fe40004701270 */
[----:B------:R-:W-:Y:S02]  /*21650*/  ISETP.LT.AND P6, PT, R224, c[0x0][0x178], !P4 ;  /* 0x00005e00e0007a0c */ /* 0x000fe400067c1270 */
[----:B------:R-:W-:Y:S02]  /*21660*/  ISETP.LT.AND P3, PT, R223, c[0x0][0x178], !P4 ;  /* 0x00005e00df007a0c */ /* 0x000fe40006761270 */
[----:B------:R-:W-:-:S02]  /*21670*/  IADD3 R216, R225, 0x2f, RZ ;  /* 0x0000002fe1d87810 */ /* 0x000fc40007ffe0ff */
[----:B------:R-:W-:Y:S02]  /*21680*/  ISETP.LT.AND P5, PT, R222, c[0x0][0x178], !P4 ;  /* 0x00005e00de007a0c */ /* 0x000fe400067a1270 */
[----:B------:R-:W-:Y:S01]  /*21690*/  ISETP.LT.AND P4, PT, R221, c[0x0][0x178], !P4 ;  /* 0x00005e00dd007a0c */ /* 0x000fe20006781270 */
[----:B---3--:R1:W-:Y:S01]  /*216a0*/  @P1 STG.E [R76.64], R248 ;  /* 0x000000f84c001986 */ /* 0x0083e2000c101904 */
[----:B------:R-:W-:Y:S01]  /*216b0*/  ISETP.GE.AND P1, PT, R216, c[0x0][0x17c], PT ;  /* 0x00005f00d8007a0c */ /* 0x000fe20003f26270 */
[----:B-1----:R-:W-:Y:S02]  /*216c0*/  IMAD.WIDE R76, R3, 0x4, R10 ;  /* 0x00000004034c7825 */ /* 0x002fe400078e020a */
[----:B------:R-:W3:Y:S04]  /*216d0*/  LDL.LU R248, [R1+0xd80] ;  /* 0x000d800001f87983 */ /* 0x000ee80000300800 */
[----:B--2---:R1:W-:Y:S01]  /*216e0*/  @P0 STG.E [R78.64], R217 ;  /* 0x000000d94e000986 */ /* 0x0043e2000c101904 */
[----:B------:R-:W-:-:S03]  /*216f0*/  ISETP.LT.AND P0, PT, R224, c[0x0][0x178], !P2 ;  /* 0x00005e00e0007a0c */ /* 0x000fc60005701270 */
[----:B------:R2:W-:Y:S01]  /*21700*/  @P6 STG.E [R76.64], R249 ;  /* 0x000000f94c006986 */ /* 0x0005e2000c101904 */
[----:B-1----:R-:W-:-:S04]  /*21710*/  IMAD.WIDE R216, R3, 0x4, R8 ;  /* 0x0000000403d87825 */ /* 0x002fc800078e0208 */
[----:B------:R-:W-:Y:S01]  /*21720*/  IMAD.WIDE R78, R3, 0x4, R6 ;  /* 0x00000004034e7825 */ /* 0x000fe200078e0206 */
[----:B----4-:R1:W-:Y:S01]  /*21730*/  @P3 STG.E [R216.64], R0 ;  /* 0x00000000d8003986 */ /* 0x0103e2000c101904 */
[----:B------:R-:W-:Y:S02]  /*21740*/  ISETP.LT.AND P3, PT, R223, c[0x0][0x178], !P2 ;  /* 0x00005e00df007a0c */ /* 0x000fe40005761270 */
[C---:B--2---:R-:W-:Y:S01]  /*21750*/  IMAD.WIDE R76, R3.reuse, 0x4, R4 ;  /* 0x00000004034c7825 */ /* 0x044fe200078e0204 */
[----:B------:R2:W-:Y:S04]  /*21760*/  @P5 STG.E [R78.64], R250 ;  /* 0x000000fa4e005986 */ /* 0x0005e8000c101904 */
[----:B------:R4:W-:Y:S01]  /*21770*/  @P4 STG.E [R76.64], R251 ;  /* 0x000000fb4c004986 */ /* 0x0009e2000c101904 */
[----:B-1----:R-:W-:-:S03]  /*21780*/  IADD3 R0, R3, c[0x0][0x198], RZ ;  /* 0x0000660003007a10 */ /* 0x002fc60007ffe0ff */
[----:B------:R-:W3:Y:S02]  /*21790*/  LDL.LU R249, [R1+0xd7c] ;  /* 0x000d7c0001f97983 */ /* 0x000ee40000300800 */
[C---:B--2---:R-:W-:Y:S02]  /*217a0*/  IMAD.WIDE R78, R0.reuse, 0x4, R8 ;  /* 0x00000004004e7825 */ /* 0x044fe400078e0208 */
[----:B------:R-:W2:Y:S02]  /*217b0*/  LDL.LU R250, [R1+0x3fc] ;  /* 0x0003fc0001fa7983 */ /* 0x000ea40000300800 */
[C---:B----4-:R-:W-:Y:S02]  /*217c0*/  IMAD.WIDE R76, R0.reuse, 0x4, R10 ;  /* 0x00000004004c7825 */ /* 0x050fe400078e020a */
[----:B------:R-:W4:Y:S01]  /*217d0*/  LDL.LU R251, [R1+0x23c] ;  /* 0x00023c0001fb7983 */ /* 0x000f220000300800 */
[----:B------:R-:W-:-:S03]  /*217e0*/  IADD3 R3, R0, c[0x0][0x198], RZ ;  /* 0x0000660000037a10 */ /* 0x000fc60007ffe0ff */
[----:B------:R1:W-:Y:S04]  /*217f0*/  @P0 STG.E [R76.64], R218 ;  /* 0x000000da4c000986 */ /* 0x0003e8000c101904 */
[----:B------:R1:W-:Y:S02]  /*21800*/  @P3 STG.E [R78.64], R219 ;  /* 0x000000db4e003986 */ /* 0x0003e4000c101904 */
[----:B-1----:R-:W-:-:S04]  /*21810*/  IMAD.WIDE R76, R0, 0x4, R6 ;  /* 0x00000004004c7825 */ /* 0x002fc800078e0206 */
[----:B------:R-:W-:Y:S02]  /*21820*/  IMAD.WIDE R78, R0, 0x4, R4 ;  /* 0x00000004004e7825 */ /* 0x000fe400078e0204 */
[----:B------:R-:W2:Y:S01]  /*21830*/  LDL.LU R0, [R1+0x3f8] ;  /* 0x0003f80001007983 */ /* 0x000ea20000300800 */
[----:B------:R-:W-:Y:S02]  /*21840*/  ISETP.LT.AND P6, PT, R222, c[0x0][0x178], !P2 ;  /* 0x00005e00de007a0c */ /* 0x000fe400057c1270 */
[----:B------:R-:W-:Y:S02]  /*21850*/  ISETP.LT.AND P2, PT, R221, c[0x0][0x178], !P2 ;  /* 0x00005e00dd007a0c */ /* 0x000fe40005741270 */
[----:B------:R-:W-:Y:S02]  /*21860*/  ISETP.LT.AND P4, PT, R224, c[0x0][0x178], !P1 ;  /* 0x00005e00e0007a0c */ /* 0x000fe40004f81270 */
[----:B------:R-:W-:Y:S02]  /*21870*/  ISETP.LT.AND P5, PT, R223, c[0x0][0x178], !P1 ;  /* 0x00005e00df007a0c */ /* 0x000fe40004fa1270 */
[----:B------:R-:W-:-:S02]  /*21880*/  ISETP.LT.AND P3, PT, R222, c[0x0][0x178], !P1 ;  /* 0x00005e00de007a0c */ /* 0x000fc40004f61270 */
[----:B------:R-:W-:Y:S01]  /*21890*/  IADD3 R216, R225, 0x30, RZ ;  /* 0x00000030e1d87810 */ /* 0x000fe20007ffe0ff */
[----:B------:R-:W-:-:S03]  /*218a0*/  IMAD.WIDE R218, R3, 0x4, R8 ;  /* 0x0000000403da7825 */ /* 0x000fc600078e0208 */
[----:B------:R-:W-:Y:S01]  /*218b0*/  ISETP.GE.AND P0, PT, R216, c[0x0][0x17c], PT ;  /* 0x00005f00d8007a0c */ /* 0x000fe20003f06270 */
[----:B------:R-:W-:Y:S01]  /*218c0*/  IMAD.WIDE R216, R3, 0x4, R10 ;  /* 0x0000000403d87825 */ /* 0x000fe200078e020a */
[----:B--2---:R1:W-:Y:S04]  /*218d0*/  @P6 STG.E [R76.64], R0 ;  /* 0x000000004c006986 */ /* 0x0043e8000c101904 */
[----:B------:R-:W-:Y:S01]  /*218e0*/  @P2 STG.E [R78.64], R220 ;  /* 0x000000dc4e002986 */ /* 0x000fe2000c101904 */
[----:B------:R-:W-:-:S03]  /*218f0*/  ISETP.LT.AND P2, PT, R221, c[0x0][0x178], !P1 ;  /* 0x00005e00dd007a0c */ /* 0x000fc60004f41270 */
[----:B------:R-:W-:Y:S01]  /*21900*/  @P4 STG.E [R216.64], R247 ;  /* 0x000000f7d8004986 */ /* 0x000fe2000c101904 */
[----:B-1----:R-:W-:-:S03]  /*21910*/  IMAD.WIDE R76, R3, 0x4, R6 ;  /* 0x00000004034c7825 */ /* 0x002fc600078e0206 */
[----:B------:R-:W-:Y:S04]  /*21920*/  @P5 STG.E [R218.64], R246 ;  /* 0x000000f6da005986 */ /* 0x000fe8000c101904 */
[----:B------:R1:W-:Y:S01]  /*21930*/  @P3 STG.E [R76.64], R250 ;  /* 0x000000fa4c003986 */ /* 0x0003e2000c101904 */
[C---:B------:R-:W-:Y:S01]  /*21940*/  IADD3 R0, R3.reuse, c[0x0][0x198], RZ ;  /* 0x0000660003007a10 */ /* 0x040fe20007ffe0ff */
[----:B-1----:R-:W-:Y:S02]  /*21950*/  IMAD.WIDE R76, R3, 0x4, R4 ;  /* 0x00000004034c7825 */ /* 0x002fe400078e0204 */
[----:B------:R-:W2:Y:S04]  /*21960*/  LDL.LU R3, [R1+0x240] ;  /* 0x0002400001037983 */ /* 0x000ea80000300800 */
[----:B----4-:R1:W-:Y:S04]  /*21970*/  @P2 STG.E [R76.64], R251 ;  /* 0x000000fb4c002986 */ /* 0x0103e8000c101904 */
[----:B-1----:R-:W4:Y:S04]  /*21980*/  LDL.LU R76, [R1+0x440] ;  /* 0x00044000014c7983 */ /* 0x002f280000300800 */
[----:B------:R-:W2:Y:S01]  /*21990*/  LDL.LU R77, [R1+0x380] ;  /* 0x00038000014d7983 */ /* 0x000ea20000300800 */
[----:B------:R-:W-:-:S02]  /*219a0*/  ISETP.LT.AND P4, PT, R224, c[0x0][0x178], !P0 ;  /* 0x00005e00e0007a0c */ /* 0x000fc40004781270 */
[----:B------:R-:W-:Y:S02]  /*219b0*/  ISETP.LT.AND P5, PT, R223, c[0x0][0x178], !P0 ;  /* 0x00005e00df007a0c */ /* 0x000fe400047a1270 */
[----:B------:R-:W-:Y:S02]  /*219c0*/  ISETP.LT.AND P6, PT, R222, c[0x0][0x178], !P0 ;  /* 0x00005e00de007a0c */ /* 0x000fe400047c1270 */
[C---:B------:R-:W-:Y:S02]  /*219d0*/  IADD3 R78, R225.reuse, 0x31, RZ ;  /* 0x00000031e14e7810 */ /* 0x040fe40007ffe0ff */
[----:B------:R-:W-:Y:S01]  /*219e0*/  IADD3 R216, R225, 0x32, RZ ;  /* 0x00000032e1d87810 */ /* 0x000fe20007ffe0ff */
[----:B------:R-:W-:Y:S01]  /*219f0*/  IMAD.WIDE R218, R0, 0x4, R6 ;  /* 0x0000000400da7825 */ /* 0x000fe200078e0206 */
[----:B------:R-:W-:Y:S01]  /*21a00*/  ISETP.GE.AND P1, PT, R78, c[0x0][0x17c], PT ;  /* 0x00005f004e007a0c */ /* 0x000fe20003f26270 */
[----:B------:R-:W3:Y:S01]  /*21a10*/  LDL.LU R251, [R1+0x244] ;  /* 0x0002440001fb7983 */ /* 0x000ee20000300800 */
[----:B------:R-:W-:Y:S01]  /*21a20*/  ISETP.GE.AND P3, PT, R216, c[0x0][0x17c], PT ;  /* 0x00005f00d8007a0c */ /* 0x000fe20003f66270 */
[----:B------:R-:W-:-:S02]  /*21a30*/  IMAD.WIDE R78, R0, 0x4, R10 ;  /* 0x00000004004e7825 */ /* 0x000fc400078e020a */
[----:B------:R-:W3:Y:S02]  /*21a40*/  LDL.LU R250, [R1+0x4] ;  /* 0x0000040001fa7983 */ /* 0x000ee40000300800 */
[C---:B------:R-:W-:Y:S02]  /*21a50*/  IMAD.WIDE R216, R0.reuse, 0x4, R8 ;  /* 0x0000000400d87825 */ /* 0x040fe400078e0208 */
[----:B------:R-:W3:Y:S04]  /*21a60*/  LDL.LU R220, [R1+0x430] ;  /* 0x0004300001dc7983 */ /* 0x000ee80000300800 */
[----:B------:R-:W3:Y:S04]  /*21a70*/  LDL.LU R247, [R1+0x4b4] ;  /* 0x0004b40001f77983 */ /* 0x000ee80000300800 */
[----:B------:R-:W3:Y:S04]  /*21a80*/  LDL.LU R246, [R1+0x464] ;  /* 0x0004640001f67983 */ /* 0x000ee80000300800 */
[----:B----4-:R-:W-:Y:S04]  /*21a90*/  @P4 STG.E [R78.64], R76 ;  /* 0x0000004c4e004986 */ /* 0x010fe8000c101904 */
[----:B--2---:R1:W-:Y:S04]  /*21aa0*/  @P5 STG.E [R216.64], R77 ;  /* 0x0000004dd8005986 */ /* 0x0043e8000c101904 */
[----:B------:R2:W-:Y:S01]  /*21ab0*/  @P6 STG.E [R218.64], R3 ;  /* 0x00000003da006986 */ /* 0x0005e2000c101904 */
[----:B-1----:R-:W-:-:S03]  /*21ac0*/  IMAD.WIDE R216, R0, 0x4, R4 ;  /* 0x0000000400d87825 */ /* 0x002fc600078e0204 */
[----:B--2---:R-:W2:Y:S01]  /*21ad0*/  LDL.LU R219, [R1+0x460] ;  /* 0x0004600001db7983 */ /* 0x004ea20000300800 */
[----:B------:R-:W-:-:S03]  /*21ae0*/  IADD3 R3, R0, c[0x0][0x198], RZ ;  /* 0x0000660000037a10 */ /* 0x000fc60007ffe0ff */
[----:B------:R-:W4:Y:S01]  /*21af0*/  LDL.LU R0, [R1] ;  /* 0x0000000001007983 */ /* 0x000f220000300800 */
[----:B------:R-:W-:Y:S02]  /*21b00*/  ISETP.LT.AND P0, PT, R221, c[0x0][0x178], !P0 ;  /* 0x00005e00dd007a0c */ /* 0x000fe40004701270 */
[----:B------:R-:W-:Y:S02]  /*21b10*/  IADD3 R218, R225, 0x33, RZ ;  /* 0x00000033e1da7810 */ /* 0x000fe40007ffe0ff */
[----:B------:R-:W-:Y:S02]  /*21b20*/  ISETP.LT.AND P4, PT, R224, c[0x0][0x178], !P1 ;  /* 0x00005e00e0007a0c */ /* 0x000fe40004f81270 */
[----:B------:R-:W-:-:S07]  /*21b30*/  ISETP.LT.AND P6, PT, R223, c[0x0][0x178], !P1 ;  /* 0x00005e00df007a0c */ /* 0x000fce0004fc1270 */
[----:B----4-:R1:W-:Y:S04]  /*21b40*/  @P0 STG.E [R216.64], R0 ;  /* 0x00000000d8000986 */ /* 0x0103e8000c101904 */
[----:B-1----:R-:W4:Y:S04]  /*21b50*/  LDL.LU R216, [R1+0x444] ;  /* 0x0004440001d87983 */ /* 0x002f280000300800 */
[----:B------:R-:W2:Y:S01]  /*21b60*/  LDL.LU R217, [R1+0x384] ;  /* 0x0003840001d97983 */ /* 0x000ea20000300800 */
[----:B------:R-:W-:-:S03]  /*21b70*/  ISETP.GE.AND P0, PT, R218, c[0x0][0x17c], PT ;  /* 0x00005f00da007a0c */ /* 0x000fc60003f06270 */
[----:B------:R-:W3:Y:S01]  /*21b80*/  LDL.LU R218, [R1+0x4b0] ;  /* 0x0004b00001da7983 */ /* 0x000ee20000300800 */
[----:B------:R-:W-:Y:S01]  /*21b90*/  ISETP.LT.AND P2, PT, R222, c[0x0][0x178], !P1 ;  /* 0x00005e00de007a0c */ /* 0x000fe20004f41270 */
[----:B------:R-:W-:Y:S01]  /*21ba0*/  IMAD.WIDE R76, R3, 0x4, R10 ;  /* 0x00000004034c7825 */ /* 0x000fe200078e020a */
[----:B------:R-:W-:-:S03]  /*21bb0*/  ISETP.LT.AND P1, PT, R221, c[0x0][0x178], !P1 ;  /* 0x00005e00dd007a0c */ /* 0x000fc60004f21270 */
[C---:B------:R-:W-:Y:S01]  /*21bc0*/  IMAD.WIDE R78, R3.reuse, 0x4, R8 ;  /* 0x00000004034e7825 */ /* 0x040fe200078e0208 */
[----:B------:R-:W-:Y:S02]  /*21bd0*/  ISETP.LT.AND P5, PT, R224, c[0x0][0x178], !P3 ;  /* 0x00005e00e0007a0c */ /* 0x000fe40005fa1270 */
[C---:B------:R-:W-:Y:S01]  /*21be0*/  IADD3 R0, R3.reuse, c[0x0][0x198], RZ ;  /* 0x0000660003007a10 */ /* 0x040fe20007ffe0ff */
[----:B----4-:R1:W-:Y:S04]  /*21bf0*/  @P4 STG.E [R76.64], R216 ;  /* 0x000000d84c004986 */ /* 0x0103e8000c101904 */
[----:B--2---:R2:W-:Y:S01]  /*21c00*/  @P6 STG.E [R78.64], R217 ;  /* 0x000000d94e006986 */ /* 0x0045e2000c101904 */
[----:B-1----:R-:W-:-:S05]  /*21c10*/  IMAD.WIDE R76, R3, 0x4, R6 ;  /* 0x00000004034c7825 */ /* 0x002fca00078e0206 */
[----:B---3--:R1:W-:Y:S01]  /*21c20*/  @P2 STG.E [R76.64], R251 ;  /* 0x000000fb4c002986 */ /* 0x0083e2000c101904 */
[----:B--2---:R-:W-:-:S05]  /*21c30*/  IMAD.WIDE R78, R3, 0x4, R4 ;  /* 0x00000004034e7825 */ /* 0x004fca00078e0204 */
[----:B------:R2:W-:Y:S04]  /*21c40*/  @P1 STG.E [R78.64], R250 ;  /* 0x000000fa4e001986 */ /* 0x0005e8000c101904 */
[----:B-1----:R-:W3:Y:S04]  /*21c50*/  LDL.LU R251, [R1+0x434] ;  /* 0x0004340001fb7983 */ /* 0x002ee80000300800 */
[----:B--2---:R-:W2:Y:S01]  /*21c60*/  LDL.LU R250, [R1+0x550] ;  /* 0x0005500001fa7983 */ /* 0x004ea20000300800 */
[----:B------:R-:W-:Y:S02]  /*21c70*/  ISETP.LT.AND P6, PT, R223, c[0x0][0x178], !P3 ;  /* 0x00005e00df007a0c */ /* 0x000fe40005fc1270 */
[----:B------:R-:W-:Y:S01]  /*21c80*/  ISETP.LT.AND P4, PT, R222, c[0x0][0x178], !P3 ;  /* 0x00005e00de007a0c */ /* 0x000fe20005f81270 */
[----:B------:R-:W-:Y:S01]  /*21c90*/  IMAD.WIDE R216, R0, 0x4, R10 ;  /* 0x0000000400d87825 */ /* 0x000fe200078e020a */
[----:B------:R-:W-:-:S02]  /*21ca0*/  IADD3 R3, R225, 0x34, RZ ;  /* 0x00000034e1037810 */ /* 0x000fc40007ffe0ff */
[----:B------:R-:W-:Y:S01]  /*21cb0*/  ISETP.LT.AND P3, PT, R221, c[0x0][0x178], !P3 ;  /* 0x00005e00dd007a0c */ /* 0x000fe20005f61270 */
[----:B------:R-:W-:Y:S01]  /*21cc0*/  IMAD.WIDE R78, R0, 0x4, R8 ;  /* 0x00000004004e7825 */ /* 0x000fe200078e0208 */
[----:B------:R1:W-:Y:S01]  /*21cd0*/  @P5 STG.E [R216.64], R218 ;  /* 0x000000dad8005986 */ /* 0x0003e2000c101904 */
[----:B------:R-:W-:Y:S02]  /*21ce0*/  ISETP.LT.AND P2, PT, R224, c[0x0][0x178], !P0 ;  /* 0x00005e00e0007a0c */ /* 0x000fe40004741270 */
[C---:B------:R-:W-:Y:S01]  /*21cf0*/  IMAD.WIDE R76, R0.reuse, 0x4, R6 ;  /* 0x00000004004c7825 */ /* 0x040fe200078e0206 */
[----:B------:R-:W-:Y:S02]  /*21d00*/  ISETP.LT.AND P5, PT, R223, c[0x0][0x178], !P0 ;  /* 0x00005e00df007a0c */ /* 0x000fe400047a1270 */
[----:B------:R-:W-:Y:S02]  /*21d10*/  ISETP.GE.AND P1, PT, R3, c[0x0][0x17c], PT ;  /* 0x00005f0003007a0c */ /* 0x000fe40003f26270 */
[----:B------:R-:W-:Y:S01]  /*21d20*/  IADD3 R3, R0, c[0x0][0x198], RZ ;  /* 0x0000660000037a10 */ /* 0x000fe20007ffe0ff */
[----:B------:R4:W-:Y:S01]  /*21d30*/  @P6 STG.E [R78.64], R219 ;  /* 0x000000db4e006986 */ /* 0x0009e2000c101904 */
[----:B------:R-:W-:-:S03]  /*21d40*/  ISETP.LT.AND P6, PT, R222, c[0x0][0x178], !P0 ;  /* 0x00005e00de007a0c */ /* 0x000fc600047c1270 */
[----:B------:R4:W-:Y:S01]  /*21d50*/  @P4 STG.E [R76.64], R220 ;  /* 0x000000dc4c004986 */ /* 0x0009e2000c101904 */
[----:B-1----:R-:W-:Y:S01]  /*21d60*/  IMAD.WIDE R216, R3, 0x4, R8 ;  /* 0x0000000403d87825 */ /* 0x002fe200078e0208 */
[----:B------:R-:W-:-:S03]  /*21d70*/  ISETP.LT.AND P0, PT, R221, c[0x0][0x178], !P0 ;  /* 0x00005e00dd007a0c */ /* 0x000fc60004701270 */
[----:B----4-:R-:W-:-:S04]  /*21d80*/  IMAD.WIDE R78, R3, 0x4, R10 ;  /* 0x00000004034e7825 */ /* 0x010fc800078e020a */
[----:B------:R-:W-:-:S05]  /*21d90*/  IMAD.WIDE R76, R0, 0x4, R4 ;  /* 0x00000004004c7825 */ /* 0x000fca00078e0204 */
[----:B------:R1:W-:Y:S04]  /*21da0*/  @P3 STG.E [R76.64], R248 ;  /* 0x000000f84c003986 */ /* 0x0003e8000c101904 */
[----:B------:R4:W-:Y:S04]  /*21db0*/  @P2 STG.E [R78.64], R247 ;  /* 0x000000f74e002986 */ /* 0x0009e8000c101904 */
[----:B------:R-:W-:Y:S01]  /*21dc0*/  @P5 STG.E [R216.64], R246 ;  /* 0x000000f6d8005986 */ /* 0x000fe2000c101904 */
[----:B------:R-:W-:Y:S01]  /*21dd0*/  ISETP.LT.AND P5, PT, R224, c[0x0][0x178], !P1 ;  /* 0x00005e00e0007a0c */ /* 0x000fe20004fa1270 */
[C---:B-1----:R-:W-:Y:S01]  /*21de0*/  IMAD.WIDE R76, R3.reuse, 0x4, R6 ;  /* 0x00000004034c7825 */ /* 0x042fe200078e0206 */
[----:B------:R-:W-:-:S02]  /*21df0*/  IADD3 R0, R3, c[0x0][0x198], RZ ;  /* 0x0000660003007a10 */ /* 0x000fc40007ffe0ff */
[----:B----4-:R-:W-:Y:S02]  /*21e00*/  IADD3 R78, R225, 0x36, RZ ;  /* 0x00000036e14e7810 */ /* 0x010fe40007ffe0ff */
[----:B---3--:R1:W-:Y:S02]  /*21e10*/  @P6 STG.E [R76.64], R251 ;  /* 0x000000fb4c006986 */ /* 0x0083e4000c101904 */
[----:B------:R-:W-:Y:S01]  /*21e20*/  ISETP.GE.AND P6, PT, R78, c[0x0][0x17c], PT ;  /* 0x00005f004e007a0c */ /* 0x000fe20003fc6270 */
[----:B------:R-:W-:Y:S01]  /*21e30*/  IMAD.WIDE R78, R0, 0x4, R10 ;  /* 0x00000004004e7825 */ /* 0x000fe200078e020a */
[----:B-1----:R-:W3:Y:S03]  /*21e40*/  LDL.LU R251, [R1+0x554] ;  /* 0x0005540001fb7983 */ /* 0x002ee60000300800 */
[----:B------:R-:W-:Y:S01]  /*21e50*/  IMAD.WIDE R76, R3, 0x4, R4 ;  /* 0x00000004034c7825 */ /* 0x000fe200078e0204 */
[----:B------:R-:W4:Y:S04]  /*21e60*/  LDL.LU R246, [R1+0x484] ;  /* 0x0004840001f67983 */ /* 0x000f280000300800 */
[----:B------:R-:W3:Y:S04]  /*21e70*/  LDL.LU R248, [R1+0x210] ;  /* 0x0002100001f87983 */ /* 0x000ee80000300800 */
[----:B------:R-:W3:Y:S04]  /*21e80*/  LDL.LU R220, [R1+0x594] ;  /* 0x0005940001dc7983 */ /* 0x000ee80000300800 */
[----:B------:R-:W3:Y:S04]  /*21e90*/  LDL.LU R247, [R1+0x584] ;  /* 0x0005840001f77983 */ /* 0x000ee80000300800 */
[----:B------:R-:W3:Y:S04]  /*21ea0*/  LDL.LU R3, [R1+0x110] ;  /* 0x0001100001037983 */ /* 0x000ee80000300800 */
[----:B------:R1:W-:Y:S04]  /*21eb0*/  @P0 STG.E [R76.64], R249 ;  /* 0x000000f94c000986 */ /* 0x0003e8000c101904 */
[----:B--2---:R2:W-:Y:S04]  /*21ec0*/  @P5 STG.E [R78.64], R250 ;  /* 0x000000fa4e005986 */ /* 0x0045e8000c101904 */
[----:B-1----:R-:W3:Y:S04]  /*21ed0*/  LDL.LU R249, [R1+0x520] ;  /* 0x0005200001f97983 */ /* 0x002ee80000300800 */
[----:B--2---:R-:W2:Y:S04]  /*21ee0*/  LDL.LU R250, [R1+0xd78] ;  /* 0x000d780001fa7983 */ /* 0x004ea80000300800 */
[----:B------:R-:W2:Y:S04]  /*21ef0*/  LDL.LU R78, [R1+0x4c0] ;  /* 0x0004c000014e7983 */ /* 0x000ea80000300800 */
[----:B------:R-:W3:Y:S01]  /*21f00*/  LDL.LU R79, [R1+0x480] ;  /* 0x00048000014f7983 */ /* 0x000ee20000300800 */
[----:B------:R-:W-:-:S02]  /*21f10*/  ISETP.LT.AND P3, PT, R223, c[0x0][0x178], !P1 ;  /* 0x00005e00df007a0c */ /* 0x000fc40004f61270 */
[----:B------:R-:W-:Y:S02]  /*21f20*/  ISETP.LT.AND P2, PT, R222, c[0x0][0x178], !P1 ;  /* 0x00005e00de007a0c */ /* 0x000fe40004f41270 */
[----:B------:R-:W-:Y:S01]  /*21f30*/  IADD3 R218, R225, 0x35, RZ ;  /* 0x00000035e1da7810 */ /* 0x000fe20007ffe0ff */
[----:B------:R-:W-:-:S03]  /*21f40*/  IMAD.WIDE R216, R0, 0x4, R8 ;  /* 0x0000000400d87825 */ /* 0x000fc600078e0208 */
[----:B------:R-:W-:Y:S01]  /*21f50*/  ISETP.GE.AND P4, PT, R218, c[0x0][0x17c], PT ;  /* 0x00005f00da007a0c */ /* 0x000fe20003f86270 */
[----:B------:R-:W-:Y:S01]  /*21f60*/  IMAD.WIDE R218, R0, 0x4, R6 ;  /* 0x0000000400da7825 */ /* 0x000fe200078e0206 */
[----:B------:R-:W-:-:S03]  /*21f70*/  ISETP.LT.AND P1, PT, R221, c[0x0][0x178], !P1 ;  /* 0x00005e00dd007a0c */ /* 0x000fc60004f21270 */
[----:B------:R-:W-:Y:S01]  /*21f80*/  IMAD.WIDE R76, R0, 0x4, R4 ;  /* 0x00000004004c7825 */ /* 0x000fe200078e0204 */
[----:B--2---:R-:W-:Y:S04]  /*21f90*/  @P3 STG.E [R216.64], R78 ;  /* 0x0000004ed8003986 */ /* 0x004fe8000c101904 */
[----:B---3--:R1:W-:Y:S04]  /*21fa0*/  @P2 STG.E [R218.64], R79 ;  /* 0x0000004fda002986 */ /* 0x0083e8000c101904 */
[----:B-1----:R-:W2:Y:S01]  /*21fb0*/  LDL.LU R219, [R1+0x4c4] ;  /* 0x0004c40001db7983 */ /* 0x002ea20000300800 */
[----:B------:R-:W-:-:S03]  /*21fc0*/  ISETP.LT.AND P2, PT, R224, c[0x0][0x178], !P4 ;  /* 0x00005e00e0007a0c */ /* 0x000fc60006741270 */
[----:B------:R1:W-:Y:S04]  /*21fd0*/  @P1 STG.E [R76.64], R3 ;  /* 0x000000034c001986 */ /* 0x0003e8000c101904 */
[----:B------:R-:W3:Y:S01]  /*21fe0*/  LDL.LU R218, [R1+0x580] ;  /* 0x0005800001da7983 */ /* 0x000ee20000300800 */
[----:B-1----:R-:W-:Y:S02]  /*21ff0*/  IADD3 R3, R0, c[0x0][0x198], RZ ;  /* 0x0000660000037a10 */ /* 0x002fe40007ffe0ff */
[----:B------:R-:W-:-:S03]  /*22000*/  IADD3 R0, R225, 0x37, RZ ;  /* 0x00000037e1007810 */ /* 0x000fc60007ffe0ff */
[C---:B------:R-:W-:Y:S01]  /*22010*/  IMAD.WIDE R216, R3.reuse, 0x4, R10 ;  /* 0x0000000403d87825 */ /* 0x040fe200078e020a */
[----:B------:R-:W-:Y:S02]  /*22020*/  ISETP.GE.AND P0, PT, R0, c[0x0][0x17c], PT ;  /* 0x00005f0000007a0c */ /* 0x000fe40003f06270 */
[C---:B------:R-:W-:Y:S01]  /*22030*/  IADD3 R0, R3.reuse, c[0x0][0x198], RZ ;  /* 0x0000660003007a10 */ /* 0x040fe20007ffe0ff */
[C---:B------:R-:W-:Y:S01]  /*22040*/  IMAD.WIDE R76, R3.reuse, 0x4, R8 ;  /* 0x00000004034c7825 */ /* 0x040fe200078e0208 */
[----:B------:R1:W-:Y:S03]  /*22050*/  @P2 STG.E [R216.64], R251 ;  /* 0x000000fbd8002986 */ /* 0x0003e6000c101904 */
[C---:B------:R-:W-:Y:S01]  /*22060*/  IMAD.WIDE R78, R3.reuse, 0x4, R6 ;  /* 0x00000004034e7825 */ /* 0x040fe200078e0206 */
[----:B-1----:R-:W3:Y:S03]  /*22070*/  LDL.LU R251, [R1+0xd74] ;  /* 0x000d740001fb7983 */ /* 0x002ee60000300800 */
[----:B------:R-:W-:-:S02]  /*22080*/  IMAD.WIDE R216, R3, 0x4, R4 ;  /* 0x0000000403d87825 */ /* 0x000fc400078e0204 */
[----:B------:R-:W3:Y:S01]  /*22090*/  LDL.LU R3, [R1+0x590] ;  /* 0x0005900001037983 */ /* 0x000ee20000300800 */
[----:B------:R-:W-:Y:S02]  /*220a0*/  ISETP.LT.AND P3, PT, R223, c[0x0][0x178], !P4 ;  /* 0x00005e00df007a0c */ /* 0x000fe40006761270 */
[----:B------:R-:W-:-:S11]  /*220b0*/  ISETP.LT.AND P1, PT, R222, c[0x0][0x178], !P4 ;  /* 0x00005e00de007a0c */ /* 0x000fd60006721270 */
[----:B--2---:R-:W-:Y:S04]  /*220c0*/  @P3 STG.E [R76.64], R219 ;  /* 0x000000db4c003986 */ /* 0x004fe8000c101904 */
[----:B----4-:R1:W-:Y:S04]  /*220d0*/  @P1 STG.E [R78.64], R246 ;  /* 0x000000f64e001986 */ /* 0x0103e8000c101904 */
[----:B-1----:R-:W2:Y:S01]  /*220e0*/  LDL.LU R246, [R1+0x524] ;  /* 0x0005240001f67983 */ /* 0x002ea20000300800 */
[----:B------:R-:W-:Y:S02]  /*220f0*/  ISETP.LT.AND P4, PT, R221, c[0x0][0x178], !P4 ;  /* 0x00005e00dd007a0c */ /* 0x000fe40006781270 */
[----:B------:R-:W-:Y:S01]  /*22100*/  ISETP.LT.AND P5, PT, R224, c[0x0][0x178], !P6 ;  /* 0x00005e00e0007a0c */ /* 0x000fe200077a1270 */
[----:B------:R-:W-:Y:S01]  /*22110*/  IMAD.WIDE R76, R0, 0x4, R10 ;  /* 0x00000004004c7825 */ /* 0x000fe200078e020a */
[----:B------:R-:W-:-:S02]  /*22120*/  ISETP.LT.AND P1, PT, R223, c[0x0][0x178], !P6 ;  /* 0x00005e00df007a0c */ /* 0x000fc40007721270 */
[----:B------:R-:W-:Y:S01]  /*22130*/  ISETP.LT.AND P3, PT, R222, c[0x0][0x178], !P6 ;  /* 0x00005e00de007a0c */ /* 0x000fe20007761270 */
[----:B------:R-:W-:-:S06]  /*22140*/  IMAD.WIDE R78, R0, 0x4, R8 ;  /* 0x00000004004e7825 */ /* 0x000fcc00078e0208 */
[----:B---3--:R1:W-:Y:S01]  /*22150*/  @P4 STG.E [R216.64], R251 ;  /* 0x000000fbd8004986 */ /* 0x0083e2000c101904 */
[----:B------:R-:W-:-:S03]  /*22160*/  ISETP.LT.AND P4, PT, R223, c[0x0][0x178], !P0 ;  /* 0x00005e00df007a0c */ /* 0x000fc60004781270 */
[----:B------:R3:W-:Y:S01]  /*22170*/  @P5 STG.E [R76.64], R3 ;  /* 0x000000034c005986 */ /* 0x0007e2000c101904 */
[----:B------:R-:W-:Y:S02]  /*22180*/  ISETP.LT.AND P5, PT, R221, c[0x0][0x178], !P6 ;  /* 0x00005e00dd007a0c */ /* 0x000fe400077a1270 */
[----:B------:R-:W-:Y:S02]  /*22190*/  ISETP.LT.AND P6, PT, R224, c[0x0][0x178], !P0 ;  /* 0x00005e00e0007a0c */ /* 0x000fe400047c1270 */
[----:B-1----:R-:W-:Y:S01]  /*221a0*/  IADD3 R216, R225, 0x38, RZ ;  /* 0x00000038e1d87810 */ /* 0x002fe20007ffe0ff */
[----:B------:R-:W4:Y:S01]  /*221b0*/  LDL.LU R251, [R1+0x448] ;  /* 0x0004480001fb7983 */ /* 0x000f220000300800 */
[C---:B---3--:R-:W-:Y:S01]  /*221c0*/  IADD3 R3, R0.reuse, c[0x0][0x198], RZ ;  /* 0x0000660000037a10 */ /* 0x048fe20007ffe0ff */
[----:B------:R-:W-:Y:S01]  /*221d0*/  IMAD.WIDE R76, R0, 0x4, R6 ;  /* 0x00000004004c7825 */ /* 0x000fe200078e0206 */
[----:B------:R-:W-:Y:S01]  /*221e0*/  ISETP.GE.AND P2, PT, R216, c[0x0][0x17c], PT ;  /* 0x00005f00d8007a0c */ /* 0x000fe20003f46270 */
[----:B------:R1:W-:Y:S02]  /*221f0*/  @P1 STG.E [R78.64], R218 ;  /* 0x000000da4e001986 */ /* 0x0003e4000c101904 */
[----:B------:R-:W-:-:S02]  /*22200*/  IMAD.WIDE R216, R0, 0x4, R4 ;  /* 0x0000000400d87825 */ /* 0x000fc400078e0204 */
[----:B------:R3:W-:Y:S01]  /*22210*/  @P3 STG.E [R76.64], R249 ;  /* 0x000000f94c003986 */ /* 0x0007e2000c101904 */
[----:B------:R-:W-:-:S03]  /*22220*/  IADD3 R0, R225, 0x39, RZ ;  /* 0x00000039e1007810 */ /* 0x000fc60007ffe0ff */
[----:B------:R-:W-:Y:S01]  /*22230*/  @P5 STG.E [R216.64], R248 ;  /* 0x000000f8d8005986 */ /* 0x000fe2000c101904 */
[----:B-1----:R-:W-:-:S03]  /*22240*/  IMAD.WIDE R78, R3, 0x4, R10 ;  /* 0x00000004034e7825 */ /* 0x002fc600078e020a */
[----:B------:R-:W4:Y:S01]  /*22250*/  LDL.LU R219, [R1+0x248] ;  /* 0x0002480001db7983 */ /* 0x000f220000300800 */
[----:B---3--:R-:W-:-:S03]  /*22260*/  IMAD.WIDE R76, R3, 0x4, R8 ;  /* 0x00000004034c7825 */ /* 0x008fc600078e0208 */
[----:B------:R-:W-:Y:S01]  /*22270*/  @P6 STG.E [R78.64], R220 ;  /* 0x000000dc4e006986 */ /* 0x000fe2000c101904 */
[----:B------:R-:W-:-:S03]  /*22280*/  ISETP.LT.AND P5, PT, R222, c[0x0][0x178], !P0 ;  /* 0x00005e00de007a0c */ /* 0x000fc600047a1270 */
[----:B------:R1:W-:Y:S01]  /*22290*/  @P4 STG.E [R76.64], R247 ;  /* 0x000000f74c004986 */ /* 0x0003e2000c101904 */
[----:B------:R-:W-:-:S03]  /*222a0*/  ISETP.GE.AND P4, PT, R0, c[0x0][0x17c], PT ;  /* 0x00005f0000007a0c */ /* 0x000fc60003f86270 */
[----:B------:R-:W3:Y:S01]  /*222b0*/  LDL.LU R249, [R1+0x8] ;  /* 0x0000080001f97983 */ /* 0x000ee20000300800 */
[----:B------:R-:W-:-:S03]  /*222c0*/  ISETP.LT.AND P0, PT, R221, c[0x0][0x178], !P0 ;  /* 0x00005e00dd007a0c */ /* 0x000fc60004701270 */
[----:B-1----:R-:W3:Y:S04]  /*222d0*/  LDL.LU R247, [R1+0x44c] ;  /* 0x00044c0001f77983 */ /* 0x002ee80000300800 */
[----:B------:R-:W3:Y:S01]  /*222e0*/  LDL.LU R0, [R1+0x388] ;  /* 0x0003880001007983 */ /* 0x000ee20000300800 */
[----:B------:R-:W-:-:S04]  /*222f0*/  IMAD.WIDE R76, R3, 0x4, R6 ;  /* 0x00000004034c7825 */ /* 0x000fc800078e0206 */
[----:B------:R-:W-:Y:S01]  /*22300*/  IMAD.WIDE R78, R3, 0x4, R4 ;  /* 0x00000004034e7825 */ /* 0x000fe200078e0204 */
[----:B--2---:R-:W-:Y:S04]  /*22310*/  @P5 STG.E [R76.64], R246 ;  /* 0x000000f64c005986 */ /* 0x004fe8000c101904 */
[----:B------:R1:W-:Y:S04]  /*22320*/  @P0 STG.E [R78.64], R250 ;  /* 0x000000fa4e000986 */ /* 0x0003e8000c101904 */
[----:B-1----:R-:W2:Y:S04]  /*22330*/  LDL.LU R250, [R1+0xd70] ;  /* 0x000d700001fa7983 */ /* 0x002ea80000300800 */
[----:B------:R-:W2:Y:S04]  /*22340*/  LDL.LU R248, [R1+0x38c] ;  /* 0x00038c0001f87983 */ /* 0x000ea80000300800 */
[----:B------:R-:W2:Y:S04]  /*22350*/  LDL.LU R220, [R1+0x24c] ;  /* 0x00024c0001dc7983 */ /* 0x000ea80000300800 */
[----:B------:R-:W2:Y:S01]  /*22360*/  LDL.LU R246, [R1+0xc] ;  /* 0x00000c0001f67983 */ /* 0x000ea20000300800 */
[----:B------:R-:W-:-:S02]  /*22370*/  ISETP.LT.AND P1, PT, R224, c[0x0][0x178], !P2 ;  /* 0x00005e00e0007a0c */ /* 0x000fc40005721270 */
[----:B------:R-:W-:Y:S01]  /*22380*/  ISETP.LT.AND P3, PT, R223, c[0x0][0x178], !P2 ;  /* 0x00005e00df007a0c */ /* 0x000fe20005761270 */
[----:B------:R-:W2:Y:S01]  /*22390*/  LDL.LU R218, [R1+0x468] ;  /* 0x0004680001da7983 */ /* 0x000ea20000300800 */
[----:B------:R-:W-:Y:S02]  /*223a0*/  IADD3 R3, R3, c[0x0][0x198], RZ ;  /* 0x0000660003037a10 */ /* 0x000fe40007ffe0ff */
[----:B------:R-:W-:Y:S02]  /*223b0*/  ISETP.LT.AND P6, PT, R222, c[0x0][0x178], !P2 ;  /* 0x00005e00de007a0c */ /* 0x000fe400057c1270 */
[----:B------:R-:W-:Y:S01]  /*223c0*/  IADD3 R216, R225, 0x3a, RZ ;  /* 0x0000003ae1d87810 */ /* 0x000fe20007ffe0ff */
[----:B------:R-:W-:Y:S01]  /*223d0*/  IMAD.WIDE R76, R3, 0x4, R10 ;  /* 0x00000004034c7825 */ /* 0x000fe200078e020a */
[----:B------:R-:W-:-:S03]  /*223e0*/  ISETP.LT.AND P2, PT, R221, c[0x0][0x178], !P2 ;  /* 0x00005e00dd007a0c */ /* 0x000fc60005741270 */
[C---:B------:R-:W-:Y:S01]  /*223f0*/  IMAD.WIDE R78, R3.reuse, 0x4, R8 ;  /* 0x00000004034e7825 */ /* 0x040fe200078e0208 */
[----:B------:R-:W-:Y:S01]  /*22400*/  ISETP.GE.AND P5, PT, R216, c[0x0][0x17c], PT ;  /* 0x00005f00d8007a0c */ /* 0x000fe20003fa6270 */
[----:B----4-:R1:W-:Y:S01]  /*22410*/  @P1 STG.E [R76.64], R251 ;  /* 0x000000fb4c001986 */ /* 0x0103e2000c101904 */
[----:B------:R-:W-:Y:S01]  /*22420*/  ISETP.LT.AND P0, PT, R224, c[0x0][0x178], !P4 ;  /* 0x00005e00e0007a0c */ /* 0x000fe20006701270 */
[----:B------:R-:W-:Y:S01]  /*22430*/  IMAD.WIDE R216, R3, 0x4, R6 ;  /* 0x0000000403d87825 */ /* 0x000fe200078e0206 */
[----:B------:R-:W-:-:S03]  /*22440*/  ISETP.LT.AND P1, PT, R223, c[0x0][0x178], !P4 ;  /* 0x00005e00df007a0c */ /* 0x000fc60006721270 */
[----:B-1----:R-:W-:Y:S01]  /*22450*/  IMAD.WIDE R76, R3, 0x4, R4 ;  /* 0x00000004034c7825 */ /* 0x002fe200078e0204 */
[----:B------:R-:W4:Y:S04]  /*22460*/  LDL.LU R251, [R1+0xd6c] ;  /* 0x000d6c0001fb7983 */ /* 0x000f280000300800 */
[----:B---3--:R1:W-:Y:S04]  /*22470*/  @P3 STG.E [R78.64], R0 ;  /* 0x000000004e003986 */ /* 0x0083e8000c101904 */
[----:B------:R-:W-:Y:S01]  /*22480*/  @P6 STG.E [R216.64], R219 ;  /* 0x000000dbd8006986 */ /* 0x000fe2000c101904 */
[----:B------:R-:W-:-:S02]  /*22490*/  ISETP.LT.AND P6, PT, R222, c[0x0][0x178], !P4 ;  /* 0x00005e00de007a0c */ /* 0x000fc400067c1270 */
[----:B-1----:R-:W-:Y:S01]  /*224a0*/  IADD3 R0, R3, c[0x0][0x198], RZ ;  /* 0x0000660003007a10 */ /* 0x002fe20007ffe0ff */
[----:B------:R1:W-:Y:S04]  /*224b0*/  @P2 STG.E [R76.64], R249 ;  /* 0x000000f94c002986 */ /* 0x0003e8000c101904 */
[----:B------:R-:W-:-:S05]  /*224c0*/  IMAD.WIDE R78, R0, 0x4, R10 ;  /* 0x00000004004e7825 */ /* 0x000fca00078e020a */
[----:B------:R3:W-:Y:S01]  /*224d0*/  @P0 STG.E [R78.64], R247 ;  /* 0x000000f74e000986 */ /* 0x0007e2000c101904 */
[----:B-1----:R-:W-:-:S03]  /*224e0*/  IMAD.WIDE R76, R0, 0x4, R8 ;  /* 0x00000004004c7825 */ /* 0x002fc600078e0208 */
[----:B------:R-:W4:Y:S01]  /*224f0*/  LDL.LU R249, [R1+0x438] ;  /* 0x0004380001f97983 */ /* 0x000f220000300800 */
[----:B---3--:R-:W-:-:S03]  /*22500*/  IMAD.WIDE R78, R0, 0x4, R6 ;  /* 0x00000004004e7825 */ /* 0x008fc600078e0206 */
[----:B------:R-:W3:Y:S01]  /*22510*/  LDL.LU R247, [R1+0x4bc] ;  /* 0x0004bc0001f77983 */ /* 0x000ee20000300800 */
[----:B------:R-:W-:Y:S02]  /*22520*/  ISETP.LT.AND P4, PT, R221, c[0x0][0x178], !P4 ;  /* 0x00005e00dd007a0c */ /* 0x000fe40006781270 */
[----:B------:R-:W-:-:S04]  /*22530*/  IADD3 R216, R225, 0x3b, RZ ;  /* 0x0000003be1d87810 */ /* 0x000fc80007ffe0ff */
[----:B------:R-:W-:Y:S01]  /*22540*/  ISETP.GE.AND P3, PT, R216, c[0x0][0x17c], PT ;  /* 0x00005f00d8007a0c */ /* 0x000fe20003f66270 */
[----:B------:R-:W-:Y:S01]  /*22550*/  IMAD.WIDE R216, R0, 0x4, R4 ;  /* 0x0000000400d87825 */ /* 0x000fe200078e0204 */
[----:B--2---:R-:W-:Y:S04]  /*22560*/  @P1 STG.E [R76.64], R248 ;  /* 0x000000f84c001986 */ /* 0x004fe8000c101904 */
[----:B------:R1:W-:Y:S04]  /*22570*/  @P6 STG.E [R78.64], R220 ;  /* 0x000000dc4e006986 */ /* 0x0003e8000c101904 */
[----:B-1----:R-:W2:Y:S04]  /*22580*/  LDL.LU R79, [R1+0x4b8] ;  /* 0x0004b800014f7983 */ /* 0x002ea80000300800 */
[----:B------:R1:W-:Y:S04]  /*22590*/  @P4 STG.E [R216.64], R246 ;  /* 0x000000f6d8004986 */ /* 0x0003e8000c101904 */
[----:B-1----:R-:W3:Y:S04]  /*225a0*/  LDL.LU R246, [R1+0x46c] ;  /* 0x00046c0001f67983 */ /* 0x002ee80000300800 */
[----:B------:R-:W3:Y:S01]  /*225b0*/  LDL.LU R248, [R1+0x43c] ;  /* 0x00043c0001f87983 */ /* 0x000ee20000300800 */
[----:B------:R-:W-:-:S02]  /*225c0*/  IADD3 R3, R225, 0x3c, RZ ;  /* 0x0000003ce1037810 */ /* 0x000fc40007ffe0ff */
[----:B------:R-:W-:Y:S01]  /*225d0*/  ISETP.LT.AND P0, PT, R224, c[0x0][0x178], !P5 ;  /* 0x00005e00e0007a0c */ /* 0x000fe20006f01270 */
[----:B------:R-:W3:Y:S01]  /*225e0*/  LDL.LU R219, [R1+0x558] ;  /* 0x0005580001db7983 */ /* 0x000ee20000300800 */
[----:B------:R-:W-:Y:S02]  /*225f0*/  ISETP.GE.AND P2, PT, R3, c[0x0][0x17c], PT ;  /* 0x00005f0003007a0c */ /* 0x000fe40003f46270 */
[----:B------:R-:W-:Y:S01]  /*22600*/  IADD3 R3, R0, c[0x0][0x198], RZ ;  /* 0x0000660000037a10 */ /* 0x000fe20007ffe0ff */
[----:B------:R-:W3:Y:S01]  /*22610*/  LDL.LU R220, [R1+0x4c8] ;  /* 0x0004c80001dc7983 */ /* 0x000ee20000300800 */
[----:B------:R-:W-:Y:S02]  /*22620*/  ISETP.LT.AND P1, PT, R223, c[0x0][0x178], !P5 ;  /* 0x00005e00df007a0c */ /* 0x000fe40006f21270 */
[----:B------:R-:W-:Y:S01]  /*22630*/  ISETP.LT.AND P6, PT, R222, c[0x0][0x178], !P5 ;  /* 0x00005e00de007a0c */ /* 0x000fe20006fc1270 */
[----:B------:R-:W-:Y:S01]  /*22640*/  IMAD.WIDE R76, R3, 0x4, R10 ;  /* 0x00000004034c7825 */ /* 0x000fe200078e020a */
[----:B------:R-:W-:-:S02]  /*22650*/  ISETP.LT.AND P5, PT, R221, c[0x0][0x178], !P5 ;  /* 0x00005e00dd007a0c */ /* 0x000fc40006fa1270 */
[----:B------:R-:W-:Y:S01]  /*22660*/  IADD3 R0, R225, 0x3d, RZ ;  /* 0x0000003de1007810 */ /* 0x000fe20007ffe0ff */
[C---:B------:R-:W-:Y:S01]  /*22670*/  IMAD.WIDE R216, R3.reuse, 0x4, R4 ;  /* 0x0000000403d87825 */ /* 0x040fe200078e0204 */
[----:B------:R-:W-:Y:S01]  /*22680*/  ISETP.LT.AND P4, PT, R224, c[0x0][0x178], !P3 ;  /* 0x00005e00e0007a0c */ /* 0x000fe20005f81270 */
[----:B--2---:R1:W-:Y:S01]  /*22690*/  @P0 STG.E [R76.64], R79 ;  /* 0x0000004f4c000986 */ /* 0x0043e2000c101904 */
[----:B------:R-:W-:Y:S02]  /*226a0*/  ISETP.GE.AND P0, PT, R0, c[0x0][0x17c], PT ;  /* 0x00005f0000007a0c */ /* 0x000fe40003f06270 */
[C---:B------:R-:W-:Y:S01]  /*226b0*/  IADD3 R0, R3.reuse, c[0x0][0x198], RZ ;  /* 0x0000660003007a10 */ /* 0x040fe20007ffe0ff */
[----:B-1----:R-:W-:-:S04]  /*226c0*/  IMAD.WIDE R78, R3, 0x4, R8 ;  /* 0x00000004034e7825 */ /* 0x002fc800078e0208 */
[----:B------:R-:W-:Y:S01]  /*226d0*/  IMAD.WIDE R76, R3, 0x4, R6 ;  /* 0x00000004034c7825 */ /* 0x000fe200078e0206 */
[----:B------:R1:W-:Y:S01]  /*226e0*/  @P1 STG.E [R78.64], R218 ;  /* 0x000000da4e001986 */ /* 0x0003e2000c101904 */
[----:B------:R-:W-:-:S03]  /*226f0*/  ISETP.LT.AND P1, PT, R223, c[0x0][0x178], !P3 ;  /* 0x00005e00df007a0c */ /* 0x000fc60005f21270 */
[----:B----4-:R2:W-:Y:S04]  /*22700*/  @P6 STG.E [R76.64], R249 ;  /* 0x000000f94c006986 */ /* 0x0105e8000c101904 */
[----:B------:R4:W-:Y:S01]  /*22710*/  @P5 STG.E [R216.64], R250 ;  /* 0x000000fad8005986 */ /* 0x0009e2000c101904 */
[----:B------:R-:W-:Y:S02]  /*22720*/  ISETP.LT.AND P5, PT, R222, c[0x0][0x178], !P3 ;  /* 0x00005e00de007a0c */ /* 0x000fe40005fa1270 */
[----:B------:R-:W-:Y:S01]  /*22730*/  ISETP.LT.AND P3, PT, R221, c[0x0][0x178], !P3 ;  /* 0x00005e00dd007a0c */ /* 0x000fe20005f61270 */
[----:B-1----:R-:W-:-:S05]  /*22740*/  IMAD.WIDE R78, R0, 0x4, R10 ;  /* 0x00000004004e7825 */ /* 0x002fca00078e020a */
[----:B---3--:R1:W-:Y:S01]  /*22750*/  @P4 STG.E [R78.64], R247 ;  /* 0x000000f74e004986 */ /* 0x0083e2000c101904 */
[----:B--2---:R-:W-:-:S03]  /*22760*/  IMAD.WIDE R76, R0, 0x4, R6 ;  /* 0x00000004004c7825 */ /* 0x004fc600078e0206 */
[----:B----4-:R-:W2:Y:S01]  /*22770*/  LDL.LU R250, [R1+0x118] ;  /* 0x0001180001fa7983 */ /* 0x010ea20000300800 */
[----:B------:R-:W-:-:S03]  /*22780*/  IMAD.WIDE R216, R0, 0x4, R4 ;  /* 0x0000000400d87825 */ /* 0x000fc600078e0204 */
[----:B------:R-:W3:Y:S01]  /*22790*/  LDL.LU R249, [R1+0x55c] ;  /* 0x00055c0001f97983 */ /* 0x000ee20000300800 */
[----:B-1----:R-:W-:-:S03]  /*227a0*/  IMAD.WIDE R78, R0, 0x4, R8 ;  /* 0x00000004004e7825 */ /* 0x002fc600078e0208 */
[----:B------:R-:W4:Y:S04]  /*227b0*/  LDL.LU R247, [R1+0x4cc] ;  /* 0x0004cc0001f77983 */ /* 0x000f280000300800 */
[----:B------:R1:W-:Y:S04]  /*227c0*/  @P1 STG.E [R78.64], R246 ;  /* 0x000000f64e001986 */ /* 0x0003e8000c101904 */
[----:B------:R1:W-:Y:S04]  /*227d0*/  @P5 STG.E [R76.64], R248 ;  /* 0x000000f84c005986 */ /* 0x0003e8000c101904 */
[----:B------:R1:W-:Y:S04]  /*227e0*/  @P3 STG.E [R216.64], R251 ;  /* 0x000000fbd8003986 */ /* 0x0003e8000c101904 */
[----:B-1----:R-:W2:Y:S04]  /*227f0*/  LDL.LU R246, [R1+0x48c] ;  /* 0x00048c0001f67983 */ /* 0x002ea80000300800 */
[----:B------:R-:W2:Y:S04]  /*22800*/  LDL.LU R248, [R1+0x11c] ;  /* 0x00011c0001f87983 */ /* 0x000ea80000300800 */
[----:B------:R-:W2:Y:S01]  /*22810*/  LDL.LU R251, [R1+0x488] ;  /* 0x0004880001fb7983 */ /* 0x000ea20000300800 */
        /* <DEDUP_REMOVED lines=15> */
[----:B-1----:R-:W-:-:S04]  /*22910*/  IMAD.WIDE R78, R3, 0x4, R4 ;  /* 0x00000004034e7825 */ /* 0x002fc800078e0204 */
[----:B------:R-:W-:Y:S01]  /*22920*/  IMAD.WIDE R76, R3, 0x4, R6 ;  /* 0x00000004034c7825 */ /* 0x000fe200078e0206 */
[----:B------:R-:W-:-:S03]  /*22930*/  ISETP.GE.AND P1, PT, R218, c[0x0][0x17c], PT ;  /* 0x00005f00da007a0c */ /* 0x000fc60003f26270 */
[----:B------:R-:W-:Y:S01]  /*22940*/  IMAD.WIDE R216, R0, 0x4, R10 ;  /* 0x0000000400d87825 */ /* 0x000fe200078e020a */
[----:B------:R-:W-:-:S03]  /*22950*/  IADD3 R220, R225, 0x3f, RZ ;  /* 0x0000003fe1dc7810 */ /* 0x000fc60007ffe0ff */
[C---:B------:R-:W-:Y:S01]  /*22960*/  IMAD.WIDE R218, R0.reuse, 0x4, R8 ;  /* 0x0000000400da7825 */ /* 0x040fe200078e0208 */
[----:B------:R-:W-:Y:S01]  /*22970*/  IADD3 R3, R0, c[0x0][0x198], RZ ;  /* 0x0000660000037a10 */ /* 0x000fe20007ffe0ff */
[----:B--2---:R1:W-:Y:S01]  /*22980*/  @P3 STG.E [R76.64], R251 ;  /* 0x000000fb4c003986 */ /* 0x0043e2000c101904 */
[----:B------:R-:W-:-:S03]  /*22990*/  ISETP.GE.AND P3, PT, R220, c[0x0][0x17c], PT ;  /* 0x00005f00dc007a0c */ /* 0x000fc60003f66270 */
[----:B------:R-:W-:Y:S01]  /*229a0*/  @P2 STG.E [R78.64], R250 ;  /* 0x000000fa4e002986 */ /* 0x000fe2000c101904 */
[----:B------:R-:W-:-:S03]  /*229b0*/  IADD3 R220, R225, 0x40, RZ ;  /* 0x00000040e1dc7810 */ /* 0x000fc60007ffe0ff */
[----:B---3--:R-:W-:Y:S01]  /*229c0*/  @P6 STG.E [R216.64], R249 ;  /* 0x000000f9d8006986 */ /* 0x008fe2000c101904 */
[----:B-1----:R-:W-:-:S03]  /*229d0*/  IMAD.WIDE R76, R0, 0x4, R6 ;  /* 0x00000004004c7825 */ /* 0x002fc600078e0206 */
[----:B----4-:R-:W-:Y:S04]  /*229e0*/  @P5 STG.E [R218.64], R247 ;  /* 0x000000f7da005986 */ /* 0x010fe8000c101904 */
[----:B------:R1:W-:Y:S01]  /*229f0*/  @P4 STG.E [R76.64], R246 ;  /* 0x000000f64c004986 */ /* 0x0003e2000c101904 */
[----:B------:R-:W-:Y:S02]  /*22a00*/  ISETP.LT.AND P6, PT, R224, c[0x0][0x178], !P1 ;  /* 0x00005e00e0007a0c */ /* 0x000fe40004fc1270 */
[----:B------:R-:W-:Y:S02]  /*22a10*/  ISETP.LT.AND P5, PT, R223, c[0x0][0x178], !P1 ;  /* 0x00005e00df007a0c */ /* 0x000fe40004fa1270 */
[----:B------:R-:W-:Y:S02]  /*22a20*/  ISETP.LT.AND P2, PT, R222, c[0x0][0x178], !P1 ;  /* 0x00005e00de007a0c */ /* 0x000fe40004f41270 */
[----:B------:R-:W-:Y:S01]  /*22a30*/  ISETP.LT.AND P4, PT, R221, c[0x0][0x178], !P1 ;  /* 0x00005e00dd007a0c */ /* 0x000fe20004f81270 */
[----:B-1----:R-:W-:Y:S01]  /*22a40*/  IMAD.WIDE R76, R0, 0x4, R4 ;  /* 0x00000004004c7825 */ /* 0x002fe200078e0204 */
[----:B------:R-:W2:Y:S01]  /*22a50*/  LDL.LU R246, [R1+0x59c] ;  /* 0x00059c0001f67983 */ /* 0x000ea20000300800 */
[----:B------:R-:W-:-:S03]  /*22a60*/  ISETP.GE.AND P1, PT, R220, c[0x0][0x17c], PT ;  /* 0x00005f00dc007a0c */ /* 0x000fc60003f26270 */
[----:B------:R-:W3:Y:S04]  /*22a70*/  LDL.LU R247, [R1+0x58c] ;  /* 0x00058c0001f77983 */ /* 0x000ee80000300800 */
[----:B------:R-:W4:Y:S04]  /*22a80*/  LDL.LU R251, [R1+0x21c] ;  /* 0x00021c0001fb7983 */ /* 0x000f280000300800 */
[----:B------:R-:W2:Y:S04]  /*22a90*/  LDL.LU R0, [R1+0x528] ;  /* 0x0005280001007983 */ /* 0x000ea80000300800 */
[----:B------:R-:W2:Y:S04]  /*22aa0*/  LDL.LU R220, [R1+0x540] ;  /* 0x0005400001dc7983 */ /* 0x000ea80000300800 */
[----:B------:R1:W-:Y:S04]  /*22ab0*/  @P0 STG.E [R76.64], R248 ;  /* 0x000000f84c000986 */ /* 0x0003e8000c101904 */
[----:B-1----:R-:W2:Y:S01]  /*22ac0*/  LDL.LU R76, [R1+0x598] ;  /* 0x00059800014c7983 */ /* 0x002ea20000300800 */
[----:B------:R-:W-:-:S03]  /*22ad0*/  IMAD.WIDE R78, R3, 0x4, R10 ;  /* 0x00000004034e7825 */ /* 0x000fc600078e020a */
[----:B------:R-:W3:Y:S04]  /*22ae0*/  LDL.LU R77, [R1+0x588] ;  /* 0x00058800014d7983 */ /* 0x000ee80000300800 */
[----:B------:R-:W3:Y:S04]  /*22af0*/  LDL.LU R250, [R1+0x100] ;  /* 0x0001000001fa7983 */ /* 0x000ee80000300800 */
[----:B------:R-:W3:Y:S04]  /*22b00*/  LDL.LU R249, [R1+0x544] ;  /* 0x0005440001f97983 */ /* 0x000ee80000300800 */
[----:B------:R-:W3:Y:S04]  /*22b10*/  LDL.LU R248, [R1+0x104] ;  /* 0x0001040001f87983 */ /* 0x000ee80000300800 */
[----:B--2---:R1:W-:Y:S04]  /*22b20*/  @P6 STG.E [R78.64], R76 ;  /* 0x0000004c4e006986 */ /* 0x0043e8000c101904 */
[----:B-1----:R-:W2:Y:S01]  /*22b30*/  LDL.LU R79, [R1+0x218] ;  /* 0x00021800014f7983 */ /* 0x002ea20000300800 */
[----:B------:R-:W-:-:S04]  /*22b40*/  IMAD.WIDE R216, R3, 0x4, R8 ;  /* 0x0000000403d87825 */ /* 0x000fc800078e0208 */
[C---:B------:R-:W-:Y:S01]  /*22b50*/  IMAD.WIDE R218, R3.reuse, 0x4, R6 ;  /* 0x0000000403da7825 */ /* 0x040fe200078e0206 */
[----:B---3--:R1:W-:Y:S04]  /*22b60*/  @P5 STG.E [R216.64], R77 ;  /* 0x0000004dd8005986 */ /* 0x0083e8000c101904 */
[----:B------:R3:W-:Y:S01]  /*22b70*/  @P2 STG.E [R218.64], R0 ;  /* 0x00000000da002986 */ /* 0x0007e2000c101904 */
[C---:B-1----:R-:W-:Y:S01]  /*22b80*/  IMAD.WIDE R76, R3.reuse, 0x4, R4 ;  /* 0x00000004034c7825 */ /* 0x042fe200078e0204 */
[----:B------:R-:W-:Y:S02]  /*22b90*/  IADD3 R3, R3, c[0x0][0x198], RZ ;  /* 0x0000660003037a10 */ /* 0x000fe40007ffe0ff */
[----:B---3--:R-:W-:-:S03]  /*22ba0*/  IADD3 R0, R225, 0x41, RZ ;  /* 0x00000041e1007810 */ /* 0x008fc60007ffe0ff */
[C---:B------:R-:W-:Y:S01]  /*22bb0*/  IMAD.WIDE R218, R3.reuse, 0x4, R10 ;  /* 0x0000000403da7825 */ /* 0x040fe200078e020a */
[----:B------:R-:W-:Y:S02]  /*22bc0*/  ISETP.GE.AND P2, PT, R0, c[0x0][0x17c], PT ;  /* 0x00005f0000007a0c */ /* 0x000fe40003f46270 */
[C---:B------:R-:W-:Y:S01]  /*22bd0*/  IADD3 R0, R3.reuse, c[0x0][0x198], RZ ;  /* 0x0000660003007a10 */ /* 0x040fe20007ffe0ff */
[C---:B------:R-:W-:Y:S01]  /*22be0*/  IMAD.WIDE R216, R3.reuse, 0x4, R8 ;  /* 0x0000000403d87825 */ /* 0x040fe200078e0208 */
[----:B--2---:R1:W-:Y:S03]  /*22bf0*/  @P4 STG.E [R76.64], R79 ;  /* 0x0000004f4c004986 */ /* 0x0043e6000c101904 */
[----:B-1----:R-:W-:-:S04]  /*22c00*/  IMAD.WIDE R78, R3, 0x4, R6 ;  /* 0x00000004034e7825 */ /* 0x002fc800078e0206 */
[----:B------:R-:W-:Y:S02]  /*22c10*/  IMAD.WIDE R76, R3, 0x4, R4 ;  /* 0x00000004034c7825 */ /* 0x000fe400078e0204 */
[----:B------:R-:W2:Y:S01]  /*22c20*/  LDL.LU R3, [R1+0x52c] ;  /* 0x00052c0001037983 */ /* 0x000ea20000300800 */
[----:B------:R-:W-:Y:S02]  /*22c30*/  ISETP.LT.AND P5, PT, R224, c[0x0][0x178], !P3 ;  /* 0x00005e00e0007a0c */ /* 0x000fe40005fa1270 */
[----:B------:R-:W-:Y:S02]  /*22c40*/  ISETP.LT.AND P0, PT, R223, c[0x0][0x178], !P3 ;  /* 0x00005e00df007a0c */ /* 0x000fe40005f01270 */
[----:B------:R-:W-:Y:S02]  /*22c50*/  ISETP.LT.AND P6, PT, R222, c[0x0][0x178], !P3 ;  /* 0x00005e00de007a0c */ /* 0x000fe40005fc1270 */
[----:B------:R-:W-:Y:S02]  /*22c60*/  ISETP.LT.AND P3, PT, R221, c[0x0][0x178], !P3 ;  /* 0x00005e00dd007a0c */ /* 0x000fe40005f61270 */
[----:B------:R-:W-:-:S05]  /*22c70*/  ISETP.LT.AND P4, PT, R224, c[0x0][0x178], !P1 ;  /* 0x00005e00e0007a0c */ /* 0x000fca0004f81270 */
[----:B------:R1:W-:Y:S04]  /*22c80*/  @P5 STG.E [R218.64], R246 ;  /* 0x000000f6da005986 */ /* 0x0003e8000c101904 */
[----:B------:R3:W-:Y:S01]  /*22c90*/  @P0 STG.E [R216.64], R247 ;  /* 0x000000f7d8000986 */ /* 0x0007e2000c101904 */
[----:B------:R-:W-:Y:S01]  /*22ca0*/  ISETP.LT.AND P0, PT, R221, c[0x0][0x178], !P1 ;  /* 0x00005e00dd007a0c */ /* 0x000fe20004f01270 */
[C---:B-1----:R-:W-:Y:S02]  /*22cb0*/  IMAD.WIDE R218, R0.reuse, 0x4, R10 ;  /* 0x0000000400da7825 */ /* 0x042fe400078e020a */
[----:B------:R-:W4:Y:S04]  /*22cc0*/  LDL.LU R246, [R1+0xd68] ;  /* 0x000d680001f67983 */ /* 0x000f280000300800 */
[----:B---3--:R-:W3:Y:S01]  /*22cd0*/  LDL.LU R247, [R1+0xd64] ;  /* 0x000d640001f77983 */ /* 0x008ee20000300800 */
[----:B------:R-:W-:Y:S01]  /*22ce0*/  IMAD.WIDE R216, R0, 0x4, R4 ;  /* 0x0000000400d87825 */ /* 0x000fe200078e0204 */
[----:B------:R-:W-:-:S02]  /*22cf0*/  ISETP.LT.AND P5, PT, R223, c[0x0][0x178], !P2 ;  /* 0x00005e00df007a0c */ /* 0x000fc400057a1270 */
[----:B--2---:R1:W-:Y:S04]  /*22d00*/  @P6 STG.E [R78.64], R3 ;  /* 0x000000034e006986 */ /* 0x0043e8000c101904 */
[----:B----4-:R2:W-:Y:S01]  /*22d10*/  @P3 STG.E [R76.64], R251 ;  /* 0x000000fb4c003986 */ /* 0x0105e2000c101904 */
[----:B------:R-:W-:-:S03]  /*22d20*/  ISETP.LT.AND P3, PT, R223, c[0x0][0x178], !P1 ;  /* 0x00005e00df007a0c */ /* 0x000fc60004f61270 */
[----:B------:R4:W-:Y:S01]  /*22d30*/  @P4 STG.E [R218.64], R220 ;  /* 0x000000dcda004986 */ /* 0x0009e2000c101904 */
[----:B------:R-:W-:Y:S02]  /*22d40*/  ISETP.LT.AND P4, PT, R222, c[0x0][0x178], !P1 ;  /* 0x00005e00de007a0c */ /* 0x000fe40004f81270 */
[----:B------:R-:W-:Y:S02]  /*22d50*/  ISETP.LT.AND P6, PT, R224, c[0x0][0x178], !P2 ;  /* 0x00005e00e0007a0c */ /* 0x000fe400057c1270 */
[C---:B-1----:R-:W-:Y:S01]  /*22d60*/  IADD3 R3, R0.reuse, c[0x0][0x198], RZ ;  /* 0x0000660000037a10 */ /* 0x042fe20007ffe0ff */
[----:B--2---:R-:W2:Y:S01]  /*22d70*/  LDL.LU R251, [R1+0x530] ;  /* 0x0005300001fb7983 */ /* 0x004ea20000300800 */
[----:B------:R-:W-:Y:S01]  /*22d80*/  IADD3 R76, R225, 0x42, RZ ;  /* 0x00000042e14c7810 */ /* 0x000fe20007ffe0ff */
[----:B------:R-:W-:-:S03]  /*22d90*/  IMAD.WIDE R78, R0, 0x4, R8 ;  /* 0x00000004004e7825 */ /* 0x000fc600078e0208 */
[----:B------:R-:W-:Y:S01]  /*22da0*/  ISETP.GE.AND P1, PT, R76, c[0x0][0x17c], PT ;  /* 0x00005f004c007a0c */ /* 0x000fe20003f26270 */
[----:B------:R-:W-:Y:S01]  /*22db0*/  IMAD.WIDE R76, R0, 0x4, R6 ;  /* 0x00000004004c7825 */ /* 0x000fe200078e0206 */
[----:B------:R-:W-:Y:S03]  /*22dc0*/  @P3 STG.E [R78.64], R250 ;  /* 0x000000fa4e003986 */ /* 0x000fe6000c101904 */
[C---:B----4-:R-:W-:Y:S01]  /*22dd0*/  IMAD.WIDE R218, R3.reuse, 0x4, R10 ;  /* 0x0000000403da7825 */ /* 0x050fe200078e020a */
[----:B------:R-:W-:Y:S04]  /*22de0*/  @P4 STG.E [R76.64], R232 ;  /* 0x000000e84c004986 */ /* 0x000fe8000c101904 */
[----:B------:R-:W-:Y:S04]  /*22df0*/  @P0 STG.E [R216.64], R36 ;  /* 0x00000024d8000986 */ /* 0x000fe8000c101904 */
[----:B------:R1:W-:Y:S04]  /*22e00*/  @P6 STG.E [R218.64], R249 ;  /* 0x000000f9da006986 */ /* 0x0003e8000c101904 */
[----:B-1----:R-:W4:Y:S01]  /*22e10*/  LDL.LU R249, [R1+0x534] ;  /* 0x0005340001f97983 */ /* 0x002f220000300800 */
[----:B------:R-:W-:-:S03]  /*22e20*/  IMAD.WIDE R78, R3, 0x4, R8 ;  /* 0x00000004034e7825 */ /* 0x000fc600078e0208 */
[----:B------:R-:W3:Y:S04]  /*22e30*/  LDL.LU R250, [R1+0x4f0] ;  /* 0x0004f00001fa7983 */ /* 0x000ee80000300800 */
[----:B------:R1:W-:Y:S04]  /*22e40*/  @P5 STG.E [R78.64], R248 ;  /* 0x000000f84e005986 */ /* 0x0003e8000c101904 */
[----:B-1----:R-:W3:Y:S01]  /*22e50*/  LDL.LU R248, [R1+0x4f4] ;  /* 0x0004f40001f87983 */ /* 0x002ee20000300800 */
[----:B------:R-:W-:Y:S02]  /*22e60*/  ISETP.LT.AND P3, PT, R222, c[0x0][0x178], !P2 ;  /* 0x00005e00de007a0c */ /* 0x000fe40005761270 */
[----:B------:R-:W-:-:S02]  /*22e70*/  ISETP.LT.AND P2, PT, R221, c[0x0][0x178], !P2 ;  /* 0x00005e00dd007a0c */ /* 0x000fc40005741270 */
[----:B------:R-:W-:Y:S02]  /*22e80*/  ISETP.LT.AND P5, PT, R224, c[0x0][0x178], !P1 ;  /* 0x00005e00e0007a0c */ /* 0x000fe40004fa1270 */
[C---:B------:R-:W-:Y:S01]  /*22e90*/  IADD3 R0, R3.reuse, c[0x0][0x198], RZ ;  /* 0x0000660003007a10 */ /* 0x040fe20007ffe0ff */
[----:B------:R-:W-:Y:S01]  /*22ea0*/  IMAD.WIDE R76, R3, 0x4, R6 ;  /* 0x00000004034c7825 */ /* 0x000fe200078e0206 */
[----:B------:R-:W-:Y:S02]  /*22eb0*/  IADD3 R36, R225, 0x43, RZ ;  /* 0x00000043e1247810 */ /* 0x000fe40007ffe0ff */
[----:B------:R-:W-:Y:S01]  /*22ec0*/  ISETP.LT.AND P0, PT, R223, c[0x0][0x178], !P1 ;  /* 0x00005e00df007a0c */ /* 0x000fe20004f01270 */
[----:B------:R-:W-:Y:S01]  /*22ed0*/  IMAD.WIDE R78, R3, 0x4, R4 ;  /* 0x00000004034e7825 */ /* 0x000fe200078e0204 */
[----:B------:R-:W-:Y:S02]  /*22ee0*/  ISETP.LT.AND P4, PT, R222, c[0x0][0x178], !P1 ;  /* 0x00005e00de007a0c */ /* 0x000fe40004f81270 */
[----:B------:R-:W-:Y:S01]  /*22ef0*/  ISETP.GE.AND P6, PT, R36, c[0x0][0x17c], PT ;  /* 0x00005f0024007a0c */ /* 0x000fe20003fc6270 */
[----:B------:R-:W-:Y:S01]  /*22f00*/  IMAD.WIDE R216, R0, 0x4, R10 ;  /* 0x0000000400d87825 */ /* 0x000fe200078e020a */
[----:B------:R1:W-:Y:S01]  /*22f10*/  @P3 STG.E [R76.64], R233 ;  /* 0x000000e94c003986 */ /* 0x0003e2000c101904 */
[----:B------:R-:W-:-:S03]  /*22f20*/  ISETP.LT.AND P1, PT, R221, c[0x0][0x178], !P1 ;  /* 0x00005e00dd007a0c */ /* 0x000fc60004f21270 */
[----:B------:R1:W-:Y:S01]  /*22f30*/  @P2 STG.E [R78.64], R37 ;  /* 0x000000254e002986 */ /* 0x0003e2000c101904 */
[----:B------:R-:W-:Y:S02]  /*22f40*/  ISETP.LT.AND P2, PT, R224, c[0x0][0x178], !P6 ;  /* 0x00005e00e0007a0c */ /* 0x000fe40007741270 */
[C---:B------:R-:W-:Y:S01]  /*22f50*/  IADD3 R3, R0.reuse, c[0x0][0x198], RZ ;  /* 0x0000660000037a10 */ /* 0x040fe20007ffe0ff */
[----:B-1----:R-:W-:-:S04]  /*22f60*/  IMAD.WIDE R76, R0, 0x4, R6 ;  /* 0x00000004004c7825 */ /* 0x002fc800078e0206 */
[----:B------:R-:W-:Y:S01]  /*22f70*/  IMAD.WIDE R36, R0, 0x4, R8 ;  /* 0x0000000400247825 */ /* 0x000fe200078e0208 */
[----:B------:R-:W-:-:S03]  /*22f80*/  IADD3 R218, R225, 0x44, RZ ;  /* 0x00000044e1da7810 */ /* 0x000fc60007ffe0ff */
[----:B------:R-:W-:Y:S01]  /*22f90*/  IMAD.WIDE R78, R3, 0x4, R8 ;  /* 0x00000004034e7825 */ /* 0x000fe200078e0208 */
[----:B------:R-:W-:Y:S01]  /*22fa0*/  ISETP.GE.AND P3, PT, R218, c[0x0][0x17c], PT ;  /* 0x00005f00da007a0c */ /* 0x000fe20003f66270 */
[----:B--2---:R-:W-:Y:S01]  /*22fb0*/  @P5 STG.E [R216.64], R251 ;  /* 0x000000fbd8005986 */ /* 0x004fe2000c101904 */
[----:B------:R-:W-:-:S03]  /*22fc0*/  ISETP.LT.AND P5, PT, R223, c[0x0][0x178], !P6 ;  /* 0x00005e00df007a0c */ /* 0x000fc600077a1270 */
[----:B------:R1:W-:Y:S04]  /*22fd0*/  @P0 STG.E [R36.64], R244 ;  /* 0x000000f424000986 */ /* 0x0003e8000c101904 */
[----:B------:R2:W-:Y:S01]  /*22fe0*/  @P4 STG.E [R76.64], R228 ;  /* 0x000000e44c004986 */ /* 0x0005e2000c101904 */
[----:B------:R-:W-:Y:S02]  /*22ff0*/  ISETP.LT.AND P4, PT, R222, c[0x0][0x178], !P6 ;  /* 0x00005e00de007a0c */ /* 0x000fe40007781270 */
[----:B------:R-:W-:Y:S01]  /*23000*/  ISETP.LT.AND P6, PT, R221, c[0x0][0x178], !P6 ;  /* 0x00005e00dd007a0c */ /* 0x000fe200077c1270 */
[----:B-1----:R-:W-:-:S04]  /*23010*/  IMAD.WIDE R36, R0, 0x4, R4 ;  /* 0x0000000400247825 */ /* 0x002fc800078e0204 */
[----:B--2---:R-:W-:Y:S01]  /*23020*/  IMAD.WIDE R76, R3, 0x4, R10 ;  /* 0x00000004034c7825 */ /* 0x004fe200078e020a */
[----:B------:R1:W-:Y:S01]  /*23030*/  @P1 STG.E [R36.64], R32 ;  /* 0x0000002024001986 */ /* 0x0003e2000c101904 */
[----:B------:R-:W-:Y:S02]  /*23040*/  IADD3 R216, R225, 0x45, RZ ;  /* 0x00000045e1d87810 */ /* 0x000fe40007ffe0ff */
[----:B------:R-:W-:Y:S02]  /*23050*/  ISETP.LT.AND P1, PT, R223, c[0x0][0x178], !P3 ;  /* 0x00005e00df007a0c */ /* 0x000fe40005f21270 */
[----:B------:R-:W-:Y:S01]  /*23060*/  ISETP.GE.AND P0, PT, R216, c[0x0][0x17c], PT ;  /* 0x00005f00d8007a0c */ /* 0x000fe20003f06270 */
[----:B----4-:R2:W-:Y:S01]  /*23070*/  @P2 STG.E [R76.64], R249 ;  /* 0x000000f94c002986 */ /* 0x0105e2000c101904 */
[----:B-1----:R-:W-:-:S03]  /*23080*/  IMAD.WIDE R36, R3, 0x4, R6 ;  /* 0x0000000403247825 */ /* 0x002fc600078e0206 */
[----:B------:R-:W-:Y:S01]  /*23090*/  @P5 STG.E [R78.64], R245 ;  /* 0x000000f54e005986 */ /* 0x000fe2000c101904 */
[----:B------:R-:W-:Y:S02]  /*230a0*/  ISETP.LT.AND P5, PT, R224, c[0x0][0x178], !P3 ;  /* 0x00005e00e0007a0c */ /* 0x000fe40005fa1270 */
[----:B------:R-:W-:Y:S01]  /*230b0*/  ISETP.LT.AND P2, PT, R222, c[0x0][0x178], !P3 ;  /* 0x00005e00de007a0c */ /* 0x000fe20005f41270 */
[----:B------:R1:W-:Y:S01]  /*230c0*/  @P4 STG.E [R36.64], R229 ;  /* 0x000000e524004986 */ /* 0x0003e2000c101904 */
[C---:B--2---:R-:W-:Y:S01]  /*230d0*/  IMAD.WIDE R76, R3.reuse, 0x4, R4 ;  /* 0x00000004034c7825 */ /* 0x044fe200078e0204 */
[----:B------:R-:W-:Y:S02]  /*230e0*/  IADD3 R3, R3, c[0x0][0x198], RZ ;  /* 0x0000660003037a10 */ /* 0x000fe40007ffe0ff */
[----:B------:R-:W2:Y:S01]  /*230f0*/  LDL.LU R249, [R1+0x220] ;  /* 0x0002200001f97983 */ /* 0x000ea20000300800 */
[----:B------:R-:W-:-:S03]  /*23100*/  ISETP.LT.AND P3, PT, R221, c[0x0][0x178], !P3 ;  /* 0x00005e00dd007a0c */ /* 0x000fc60005f61270 */
[----:B------:R4:W-:Y:S01]  /*23110*/  @P6 STG.E [R76.64], R33 ;  /* 0x000000214c006986 */ /* 0x0009e2000c101904 */
[----:B------:R-:W-:Y:S01]  /*23120*/  ISETP.LT.AND P6, PT, R224, c[0x0][0x178], !P0 ;  /* 0x00005e00e0007a0c */ /* 0x000fe200047c1270 */
[C---:B-1----:R-:W-:Y:S01]  /*23130*/  IMAD.WIDE R36, R3.reuse, 0x4, R8 ;  /* 0x0000000403247825 */ /* 0x042fe200078e0208 */
[----:B------:R-:W-:-:S03]  /*23140*/  IADD3 R79, R3, c[0x0][0x198], RZ ;  /* 0x00006600034f7a10 */ /* 0x000fc60007ffe0ff */
[----:B----4-:R-:W-:-:S04]  /*23150*/  IMAD.WIDE R32, R3, 0x4, R10 ;  /* 0x0000000403207825 */ /* 0x010fc800078e020a */
[C---:B------:R-:W-:Y:S01]  /*23160*/  IMAD.WIDE R76, R3.reuse, 0x4, R6 ;  /* 0x00000004034c7825 */ /* 0x040fe200078e0206 */
[----:B---3--:R1:W-:Y:S04]  /*23170*/  @P5 STG.E [R32.64], R250 ;  /* 0x000000fa20005986 */ /* 0x0083e8000c101904 */
[----:B------:R3:W-:Y:S04]  /*23180*/  @P1 STG.E [R36.64], R240 ;  /* 0x000000f024001986 */ /* 0x0007e8000c101904 */
[----:B------:R-:W-:Y:S01]  /*23190*/  @P2 STG.E [R76.64], R20 ;  /* 0x000000144c002986 */ /* 0x000fe2000c101904 */
[----:B-1----:R-:W-:-:S04]  /*231a0*/  IMAD.WIDE R32, R3, 0x4, R4 ;  /* 0x0000000403207825 */ /* 0x002fc800078e0204 */
[----:B---3--:R-:W-:Y:S01]  /*231b0*/  IMAD.WIDE R36, R79, 0x4, R10 ;  /* 0x000000044f247825 */ /* 0x008fe200078e020a */
[----:B------:R-:W-:Y:S04]  /*231c0*/  @P3 STG.E [R32.64], R28 ;  /* 0x0000001c20003986 */ /* 0x000fe8000c101904 */
[----:B------:R1:W-:Y:S04]  /*231d0*/  @P6 STG.E [R36.64], R248 ;  /* 0x000000f824006986 */ /* 0x0003e8000c101904 */
[----:B-1----:R-:W3:Y:S04]  /*231e0*/  LDL.LU R248, [R1+0x224] ;  /* 0x0002240001f87983 */ /* 0x002ee80000300800 */
[----:B------:R-:W4:Y:S04]  /*231f0*/  LDL.LU R232, [R1+0x548] ;  /* 0x0005480001e87983 */ /* 0x000f280000300800 */
[----:B------:R-:W4:Y:S04]  /*23200*/  LDL.LU R220, [R1+0x108] ;  /* 0x0001080001dc7983 */ /* 0x000f280000300800 */
[----:B------:R-:W4:Y:S01]  /*23210*/  LDL.LU R251, [R1+0x54c] ;  /* 0x00054c0001fb7983 */ /* 0x000f220000300800 */
[----:B------:R-:W-:-:S02]  /*23220*/  ISETP.LT.AND P5, PT, R223, c[0x0][0x178], !P0 ;  /* 0x00005e00df007a0c */ /* 0x000fc400047a1270 */
[----:B------:R-:W-:Y:S02]  /*23230*/  ISETP.LT.AND P1, PT, R222, c[0x0][0x178], !P0 ;  /* 0x00005e00de007a0c */ /* 0x000fe40004721270 */
[----:B------:R-:W-:Y:S01]  /*23240*/  IADD3 R0, R225, 0x46, RZ ;  /* 0x00000046e1007810 */ /* 0x000fe20007ffe0ff */
[----:B------:R-:W-:Y:S01]  /*23250*/  IMAD.WIDE R76, R79, 0x4, R8 ;  /* 0x000000044f4c7825 */ /* 0x000fe200078e0208 */
[----:B------:R-:W-:Y:S01]  /*23260*/  ISETP.LT.AND P0, PT, R221, c[0x0][0x178], !P0 ;  /* 0x00005e00dd007a0c */ /* 0x000fe20004701270 */
[----:B------:R-:W4:Y:S01]  /*23270*/  LDL.LU R250, [R1+0x10c] ;  /* 0x00010c0001fa7983 */ /* 0x000f220000300800 */
[----:B------:R-:W-:Y:S01]  /*23280*/  ISETP.GE.AND P4, PT, R0, c[0x0][0x17c], PT ;  /* 0x00005f0000007a0c */ /* 0x000fe20003f86270 */
[----:B------:R-:W-:Y:S01]  /*23290*/  IMAD.WIDE R216, R79, 0x4, R6 ;  /* 0x000000044fd87825 */ /* 0x000fe200078e0206 */
[----:B------:R-:W-:Y:S02]  /*232a0*/  IADD3 R0, R225, 0x47, RZ ;  /* 0x00000047e1007810 */ /* 0x000fe40007ffe0ff */
[C---:B------:R-:W-:Y:S01]  /*232b0*/  IADD3 R3, R79.reuse, c[0x0][0x198], RZ ;  /* 0x000066004f037a10 */ /* 0x040fe20007ffe0ff */
[----:B------:R-:W-:Y:S01]  /*232c0*/  IMAD.WIDE R78, R79, 0x4, R4 ;  /* 0x000000044f4e7825 */ /* 0x000fe200078e0204 */
[----:B------:R-:W-:Y:S01]  /*232d0*/  ISETP.GE.AND P2, PT, R0, c[0x0][0x17c], PT ;  /* 0x00005f0000007a0c */ /* 0x000fe20003f46270 */
[----:B------:R1:W-:Y:S01]  /*232e0*/  @P5 STG.E [R76.64], R241 ;  /* 0x000000f14c005986 */ /* 0x0003e2000c101904 */
[----:B------:R-:W-:-:S02]  /*232f0*/  ISETP.LT.AND P6, PT, R224, c[0x0][0x178], !P4 ;  /* 0x00005e00e0007a0c */ /* 0x000fc400067c1270 */
[----:B------:R-:W-:Y:S01]  /*23300*/  ISETP.LT.AND P3, PT, R223, c[0x0][0x178], !P4 ;  /* 0x00005e00df007a0c */ /* 0x000fe20006761270 */
[----:B------:R-:W-:Y:S01]  /*23310*/  @P1 STG.E [R216.64], R21 ;  /* 0x00000015d8001986 */ /* 0x000fe2000c101904 */
[----:B------:R-:W-:Y:S02]  /*23320*/  ISETP.LT.AND P5, PT, R222, c[0x0][0x178], !P4 ;  /* 0x00005e00de007a0c */ /* 0x000fe400067a1270 */
[----:B------:R-:W-:Y:S01]  /*23330*/  ISETP.LT.AND P4, PT, R221, c[0x0][0x178], !P4 ;  /* 0x00005e00dd007a0c */ /* 0x000fe20006781270 */
[----:B------:R1:W-:Y:S01]  /*23340*/  @P0 STG.E [R78.64], R29 ;  /* 0x0000001d4e000986 */ /* 0x0003e2000c101904 */
[----:B------:R-:W-:Y:S01]  /*23350*/  ISETP.LT.AND P0, PT, R224, c[0x0][0x178], !P2 ;  /* 0x00005e00e0007a0c */ /* 0x000fe20005701270 */
[----:B------:R-:W-:-:S04]  /*23360*/  IMAD.WIDE R32, R3, 0x4, R10 ;  /* 0x0000000403207825 */ /* 0x000fc800078e020a */
[----:B------:R-:W-:-:S04]  /*23370*/  IMAD.WIDE R36, R3, 0x4, R8 ;  /* 0x0000000403247825 */ /* 0x000fc800078e0208 */
[----:B-1----:R-:W-:-:S04]  /*23380*/  IMAD.WIDE R76, R3, 0x4, R6 ;  /* 0x00000004034c7825 */ /* 0x002fc800078e0206 */
[C---:B------:R-:W-:Y:S01]  /*23390*/  IMAD.WIDE R218, R3.reuse, 0x4, R4 ;  /* 0x0000000403da7825 */ /* 0x040fe200078e0204 */
[----:B------:R-:W-:-:S05]  /*233a0*/  IADD3 R3, R3, c[0x0][0x198], RZ ;  /* 0x0000660003037a10 */ /* 0x000fca0007ffe0ff */
[----:B------:R-:W-:Y:S01]  /*233b0*/  IMAD.WIDE R78, R3, 0x4, R10 ;  /* 0x00000004034e7825 */ /* 0x000fe200078e020a */
[----:B--2---:R1:W-:Y:S04]  /*233c0*/  @P6 STG.E [R32.64], R249 ;  /* 0x000000f920006986 */ /* 0x0043e8000c101904 */
[----:B------:R-:W-:Y:S04]  /*233d0*/  @P3 STG.E [R36.64], R236 ;  /* 0x000000ec24003986 */ /* 0x000fe8000c101904 */
[----:B------:R-:W-:Y:S04]  /*233e0*/  @P5 STG.E [R76.64], R16 ;  /* 0x000000104c005986 */ /* 0x000fe8000c101904 */
[----:B-1----:R-:W2:Y:S04]  /*233f0*/  LDL.LU R249, [R1+0x538] ;  /* 0x0005380001f97983 */ /* 0x002ea80000300800 */
[----:B------:R-:W-:Y:S04]  /*23400*/  @P4 STG.E [R218.64], R24 ;  /* 0x00000018da004986 */ /* 0x000fe8000c101904 */
[----:B---3--:R1:W-:Y:S04]  /*23410*/  @P0 STG.E [R78.64], R248 ;  /* 0x000000f84e000986 */ /* 0x0083e8000c101904 */
[----:B-1----:R-:W3:Y:S01]  /*23420*/  LDL.LU R248, [R1+0x53c] ;  /* 0x00053c0001f87983 */ /* 0x002ee20000300800 */
[----:B------:R-:W-:-:S02]  /*23430*/  IADD3 R0, R225, 0x48, RZ ;  /* 0x00000048e1007810 */ /* 0x000fc40007ffe0ff */
[----:B------:R-:W-:Y:S02]  /*23440*/  ISETP.LT.AND P3, PT, R223, c[0x0][0x178], !P2 ;  /* 0x00005e00df007a0c */ /* 0x000fe40005761270 */
[----:B------:R-:W-:Y:S02]  /*23450*/  ISETP.GE.AND P1, PT, R0, c[0x0][0x17c], PT ;  /* 0x00005f0000007a0c */ /* 0x000fe40003f26270 */
[----:B------:R-:W-:Y:S02]  /*23460*/  ISETP.LT.AND P6, PT, R222, c[0x0][0x178], !P2 ;  /* 0x00005e00de007a0c */ /* 0x000fe400057c1270 */
[----:B------:R-:W-:Y:S02]  /*23470*/  ISETP.LT.AND P2, PT, R221, c[0x0][0x178], !P2 ;  /* 0x00005e00dd007a0c */ /* 0x000fe40005741270 */
[----:B------:R-:W-:Y:S02]  /*23480*/  ISETP.LT.AND P4, PT, R224, c[0x0][0x178], !P1 ;  /* 0x00005e00e0007a0c */ /* 0x000fe40004f81270 */
[C---:B------:R-:W-:Y:S01]  /*23490*/  IADD3 R217, R3.reuse, c[0x0][0x198], RZ ;  /* 0x0000660003d97a10 */ /* 0x040fe20007ffe0ff */
[----:B------:R-:W-:Y:S01]  /*234a0*/  IMAD.WIDE R20, R3, 0x4, R8 ;  /* 0x0000000403147825 */ /* 0x000fe200078e0208 */
[----:B------:R-:W-:-:S03]  /*234b0*/  IADD3 R0, R225, 0x49, RZ ;  /* 0x00000049e1007810 */ /* 0x000fc60007ffe0ff */
[----:B------:R-:W-:Y:S01]  /*234c0*/  IMAD.WIDE R28, R3, 0x4, R6 ;  /* 0x00000004031c7825 */ /* 0x000fe200078e0206 */
[----:B------:R-:W-:-:S03]  /*234d0*/  ISETP.GE.AND P0, PT, R0, c[0x0][0x17c], PT ;  /* 0x00005f0000007a0c */ /* 0x000fc60003f06270 */
[----:B------:R-:W-:Y:S01]  /*234e0*/  IMAD.WIDE R32, R3, 0x4, R4 ;  /* 0x0000000403207825 */ /* 0x000fe200078e0204 */
[----:B------:R1:W-:Y:S03]  /*234f0*/  @P3 STG.E [R20.64], R237 ;  /* 0x000000ed14003986 */ /* 0x0003e6000c101904 */
[----:B------:R-:W-:Y:S01]  /*23500*/  IMAD.WIDE R36, R217, 0x4, R10 ;  /* 0x00000004d9247825 */ /* 0x000fe200078e020a */
[----:B------:R-:W-:Y:S01]  /*23510*/  ISETP.LT.AND P5, PT, R223, c[0x0][0x178], !P1 ;  /* 0x00005e00df007a0c */ /* 0x000fe20004fa1270 */
[----:B------:R1:W-:Y:S01]  /*23520*/  @P6 STG.E [R28.64], R17 ;  /* 0x000000111c006986 */ /* 0x0003e2000c101904 */
[----:B------:R-:W-:-:S03]  /*23530*/  ISETP.LT.AND P3, PT, R222, c[0x0][0x178], !P1 ;  /* 0x00005e00de007a0c */ /* 0x000fc60004f61270 */
[----:B------:R1:W-:Y:S01]  /*23540*/  @P2 STG.E [R32.64], R25 ;  /* 0x0000001920002986 */ /* 0x0003e2000c101904 */
[----:B------:R-:W-:-:S03]  /*23550*/  ISETP.LT.AND P2, PT, R221, c[0x0][0x178], !P1 ;  /* 0x00005e00dd007a0c */ /* 0x000fc60004f41270 */
[----:B----4-:R-:W-:Y:S01]  /*23560*/  @P4 STG.E [R36.64], R232 ;  /* 0x000000e824004986 */ /* 0x010fe2000c101904 */
[----:B------:R-:W-:Y:S02]  /*23570*/  ISETP.LT.AND P4, PT, R224, c[0x0][0x178], !P0 ;  /* 0x00005e00e0007a0c */ /* 0x000fe40004781270 */
[C---:B------:R-:W-:Y:S01]  /*23580*/  IADD3 R3, R217.reuse, c[0x0][0x198], RZ ;  /* 0x00006600d9037a10 */ /* 0x040fe20007ffe0ff */
[----:B------:R-:W-:-:S04]  /*23590*/  IMAD.WIDE R76, R217, 0x4, R8 ;  /* 0x00000004d94c7825 */ /* 0x000fc800078e0208 */
[C---:B-1----:R-:W-:Y:S01]  /*235a0*/  IMAD.WIDE R20, R217.reuse, 0x4, R6 ;  /* 0x00000004d9147825 */ /* 0x042fe200078e0206 */
[----:B------:R-:W-:Y:S03]  /*235b0*/  @P5 STG.E [R76.64], R220 ;  /* 0x000000dc4c005986 */ /* 0x000fe6000c101904 */
[----:B------:R-:W-:Y:S01]  /*235c0*/  IMAD.WIDE R16, R217, 0x4, R4 ;  /* 0x00000004d9107825 */ /* 0x000fe200078e0204 */
[----:B------:R-:W-:Y:S03]  /*235d0*/  @P3 STG.E [R20.64], R234 ;  /* 0x000000ea14003986 */ /* 0x000fe6000c101904 */
[----:B------:R-:W-:Y:S01]  /*235e0*/  IMAD.WIDE R24, R3, 0x4, R10 ;  /* 0x0000000403187825 */ /* 0x000fe200078e020a */
[----:B------:R-:W-:Y:S01]  /*235f0*/  @P2 STG.E [R16.64], R38 ;  /* 0x0000002610002986 */ /* 0x000fe2000c101904 */
[----:B------:R-:W-:-:S03]  /*23600*/  ISETP.LT.AND P5, PT, R223, c[0x0][0x178], !P0 ;  /* 0x00005e00df007a0c */ /* 0x000fc600047a1270 */
[----:B------:R1:W-:Y:S01]  /*23610*/  @P4 STG.E [R24.64], R251 ;  /* 0x000000fb18004986 */ /* 0x0003e2000c101904 */
[----:B------:R-:W-:Y:S01]  /*23620*/  ISETP.LT.AND P6, PT, R222, c[0x0][0x178], !P0 ;  /* 0x00005e00de007a0c */ /* 0x000fe200047c1270 */
[----:B------:R-:W-:Y:S01]  /*23630*/  IMAD.WIDE R28, R3, 0x4, R8 ;  /* 0x00000004031c7825 */ /* 0x000fe200078e0208 */
[----:B------:R-:W-:Y:S01]  /*23640*/  IADD3 R0, R225, 0x4a, RZ ;  /* 0x0000004ae1007810 */ /* 0x000fe20007ffe0ff */
[----:B-1----:R-:W4:Y:S03]  /*23650*/  LDL.LU R251, [R1+0x4f8] ;  /* 0x0004f80001fb7983 */ /* 0x002f260000300800 */
[----:B------:R-:W-:Y:S01]  /*23660*/  ISETP.GE.AND P1, PT, R0, c[0x0][0x17c], PT ;  /* 0x00005f0000007a0c */ /* 0x000fe20003f26270 */
[----:B------:R-:W-:Y:S01]  /*23670*/  IMAD.WIDE R32, R3, 0x4, R6 ;  /* 0x0000000403207825 */ /* 0x000fe200078e0206 */
[----:B------:R-:W-:Y:S01]  /*23680*/  IADD3 R0, R225, 0x4b, RZ ;  /* 0x0000004be1007810 */ /* 0x000fe20007ffe0ff */
[----:B------:R1:W-:Y:S01]  /*23690*/  @P5 STG.E [R28.64], R250 ;  /* 0x000000fa1c005986 */ /* 0x0003e2000c101904 */
[----:B------:R-:W-:-:S02]  /*236a0*/  ISETP.LT.AND P0, PT, R221, c[0x0][0x178], !P0 ;  /* 0x00005e00dd007a0c */ /* 0x000fc40004701270 */
[----:B------:R-:W-:Y:S01]  /*236b0*/  ISETP.GE.AND P3, PT, R0, c[0x0][0x17c], PT ;  /* 0x00005f0000007a0c */ /* 0x000fe20003f66270 */
[----:B------:R1:W-:Y:S01]  /*236c0*/  @P6 STG.E [R32.64], R235 ;  /* 0x000000eb20006986 */ /* 0x0003e2000c101904 */
[----:B------:R-:W-:Y:S02]  /*236d0*/  ISETP.LT.AND P4, PT, R224, c[0x0][0x178], !P1 ;  /* 0x00005e00e0007a0c */ /* 0x000fe40004f81270 */
[----:B------:R-:W-:Y:S01]  /*236e0*/  ISETP.LT.AND P6, PT, R223, c[0x0][0x178], !P1 ;  /* 0x00005e00df007a0c */ /* 0x000fe20004fc1270 */
[----:B-1----:R-:W4:Y:S01]  /*236f0*/  LDL.LU R250, [R1+0x4fc] ;  /* 0x0004fc0001fa7983 */ /* 0x002f220000300800 */
[----:B------:R-:W-:Y:S02]  /*23700*/  ISETP.LT.AND P2, PT, R222, c[0x0][0x178], !P1 ;  /* 0x00005e00de007a0c */ /* 0x000fe40004f41270 */
[----:B------:R-:W-:Y:S02]  /*23710*/  IADD3 R37, R3, c[0x0][0x198], RZ ;  /* 0x0000660003257a10 */ /* 0x000fe40007ffe0ff */
[----:B------:R-:W-:-:S02]  /*23720*/  ISETP.LT.AND P1, PT, R221, c[0x0][0x178], !P1 ;  /* 0x00005e00dd007a0c */ /* 0x000fc40004f21270 */
[----:B------:R-:W-:Y:S01]  /*23730*/  ISETP.LT.AND P5, PT, R224, c[0x0][0x178], !P3 ;  /* 0x00005e00e0007a0c */ /* 0x000fe20005fa1270 */
[----:B------:R-:W-:Y:S01]  /*23740*/  IMAD.WIDE R20, R3, 0x4, R4 ;  /* 0x0000000403147825 */ /* 0x000fe200078e0204 */
[----:B------:R-:W-:-:S03]  /*23750*/  IADD3 R3, R37, c[0x0][0x198], RZ ;  /* 0x0000660025037a10 */ /* 0x000fc60007ffe0ff */
[C---:B------:R-:W-:Y:S01]  /*23760*/  IMAD.WIDE R16, R37.reuse, 0x4, R10 ;  /* 0x0000000425107825 */ /* 0x040fe200078e020a */
[----:B------:R-:W-:Y:S03]  /*23770*/  @P0 STG.E [R20.64], R39 ;  /* 0x0000002714000986 */ /* 0x000fe6000c101904 */
[----:B------:R-:W-:-:S04]  /*23780*/  IMAD.WIDE R24, R37, 0x4, R8 ;  /* 0x0000000425187825 */ /* 0x000fc800078e0208 */
[----:B------:R-:W-:-:S04]  /*23790*/  IMAD.WIDE R28, R37, 0x4, R6 ;  /* 0x00000004251c7825 */ /* 0x000fc800078e0206 */
[----:B------:R-:W-:-:S04]  /*237a0*/  IMAD.WIDE R32, R37, 0x4, R4 ;  /* 0x0000000425207825 */ /* 0x000fc800078e0204 */
        /* <DEDUP_REMOVED lines=14> */
[----:B------:R-:W-:-:S02]  /*23890*/  ISETP.LT.AND P5, PT, R223, c[0x0][0x178], !P0 ;  /* 0x00005e00df007a0c */ /* 0x000fc400047a1270 */
[C---:B------:R-:W-:Y:S01]  /*238a0*/  IADD3 R39, R3.reuse, c[0x0][0x198], RZ ;  /* 0x0000660003277a10 */ /* 0x040fe20007ffe0ff */
[----:B------:R-:W-:Y:S01]  /*238b0*/  IMAD.WIDE R16, R3, 0x4, R8 ;  /* 0x0000000403107825 */ /* 0x000fe200078e0208 */
[----:B------:R-:W-:-:S03]  /*238c0*/  IADD3 R0, R225, 0x4d, RZ ;  /* 0x0000004de1007810 */ /* 0x000fc60007ffe0ff */
[C---:B------:R-:W-:Y:S01]  /*238d0*/  IMAD.WIDE R20, R3.reuse, 0x4, R6 ;  /* 0x0000000403147825 */ /* 0x040fe200078e0206 */
[----:B------:R1:W-:Y:S03]  /*238e0*/  @P6 STG.E [R16.64], R247 ;  /* 0x000000f710006986 */ /* 0x0003e6000c101904 */
[----:B------:R-:W-:Y:S01]  /*238f0*/  IMAD.WIDE R24, R3, 0x4, R4 ;  /* 0x0000000403187825 */ /* 0x000fe200078e0204 */
[----:B------:R-:W-:-:S03]  /*23900*/  ISETP.GE.AND P1, PT, R0, c[0x0][0x17c], PT ;  /* 0x00005f0000007a0c */ /* 0x000fc60003f26270 */
[C---:B------:R-:W-:Y:S01]  /*23910*/  IMAD.WIDE R28, R39.reuse, 0x4, R10 ;  /* 0x00000004271c7825 */ /* 0x040fe200078e020a */
[----:B------:R1:W-:Y:S03]  /*23920*/  @P4 STG.E [R20.64], R231 ;  /* 0x000000e714004986 */ /* 0x0003e6000c101904 */
[----:B------:R-:W-:Y:S01]  /*23930*/  IMAD.WIDE R32, R39, 0x4, R8 ;  /* 0x0000000427207825 */ /* 0x000fe200078e0208 */
[----:B------:R4:W-:Y:S01]  /*23940*/  @P3 STG.E [R24.64], R35 ;  /* 0x0000002318003986 */ /* 0x0009e2000c101904 */
[----:B------:R-:W-:Y:S02]  /*23950*/  ISETP.LT.AND P6, PT, R222, c[0x0][0x178], !P0 ;  /* 0x00005e00de007a0c */ /* 0x000fe400047c1270 */
[----:B------:R-:W-:Y:S02]  /*23960*/  ISETP.LT.AND P0, PT, R221, c[0x0][0x178], !P0 ;  /* 0x00005e00dd007a0c */ /* 0x000fe40004701270 */
[----:B------:R-:W-:-:S02]  /*23970*/  ISETP.LT.AND P3, PT, R223, c[0x0][0x178], !P1 ;  /* 0x00005e00df007a0c */ /* 0x000fc40004f61270 */
[C---:B------:R-:W-:Y:S01]  /*23980*/  IADD3 R3, R39.reuse, c[0x0][0x198], RZ ;  /* 0x0000660027037a10 */ /* 0x040fe20007ffe0ff */
[----:B-1----:R-:W-:Y:S01]  /*23990*/  IMAD.WIDE R16, R39, 0x4, R6 ;  /* 0x0000000427107825 */ /* 0x002fe200078e0206 */
[----:B------:R-:W-:-:S03]  /*239a0*/  IADD3 R0, R225, 0x4e, RZ ;  /* 0x0000004ee1007810 */ /* 0x000fc60007ffe0ff */
[----:B------:R-:W-:Y:S01]  /*239b0*/  IMAD.WIDE R20, R39, 0x4, R4 ;  /* 0x0000000427147825 */ /* 0x000fe200078e0204 */
[----:B----4-:R1:W-:Y:S01]  /*239c0*/  @P2 STG.E [R28.64], R251 ;  /* 0x000000fb1c002986 */ /* 0x0103e2000c101904 */
[----:B------:R-:W-:-:S03]  /*239d0*/  ISETP.LT.AND P2, PT, R222, c[0x0][0x178], !P1 ;  /* 0x00005e00de007a0c */ /* 0x000fc60004f41270 */
[----:B------:R4:W-:Y:S01]  /*239e0*/  @P5 STG.E [R32.64], R242 ;  /* 0x000000f220005986 */ /* 0x0009e2000c101904 */
[----:B------:R-:W-:Y:S02]  /*239f0*/  ISETP.LT.AND P5, PT, R224, c[0x0][0x178], !P1 ;  /* 0x00005e00e0007a0c */ /* 0x000fe40004fa1270 */
[----:B------:R-:W-:Y:S01]  /*23a00*/  ISETP.LT.AND P1, PT, R221, c[0x0][0x178], !P1 ;  /* 0x00005e00dd007a0c */ /* 0x000fe20004f21270 */
[C---:B------:R-:W-:Y:S01]  /*23a10*/  IMAD.WIDE R24, R3.reuse, 0x4, R10 ;  /* 0x0000000403187825 */ /* 0x040fe200078e020a */
[----:B------:R-:W-:Y:S01]  /*23a20*/  ISETP.GE.AND P4, PT, R0, c[0x0][0x17c], PT ;  /* 0x00005f0000007a0c */ /* 0x000fe20003f86270 */
[----:B------:R4:W-:Y:S02]  /*23a30*/  @P6 STG.E [R16.64], R22 ;  /* 0x0000001610006986 */ /* 0x0009e4000c101904 */
[----:B-1----:R-:W-:Y:S01]  /*23a40*/  IMAD.WIDE R28, R3, 0x4, R8 ;  /* 0x00000004031c7825 */ /* 0x002fe200078e0208 */
[----:B------:R-:W-:Y:S01]  /*23a50*/  IADD3 R0, R225, 0x4f, RZ ;  /* 0x0000004fe1007810 */ /* 0x000fe20007ffe0ff */
[----:B------:R-:W-:Y:S02]  /*23a60*/  @P0 STG.E [R20.64], R30 ;  /* 0x0000001e14000986 */ /* 0x000fe4000c101904 */
[----:B----4-:R-:W-:-:S02]  /*23a70*/  IMAD.WIDE R32, R3, 0x4, R6 ;  /* 0x0000000403207825 */ /* 0x010fc400078e0206 */
[----:B------:R-:W-:Y:S02]  /*23a80*/  @P5 STG.E [R24.64], R250 ;  /* 0x000000fa18005986 */ /* 0x000fe4000c101904 */
[----:B------:R-:W-:Y:S02]  /*23a90*/  IMAD.WIDE R34, R3, 0x4, R4 ;  /* 0x0000000403227825 */ /* 0x000fe400078e0204 */
[----:B------:R-:W-:Y:S01]  /*23aa0*/  @P3 STG.E [R28.64], R243 ;  /* 0x000000f31c003986 */ /* 0x000fe2000c101904 */
[----:B------:R-:W-:-:S03]  /*23ab0*/  ISETP.GE.AND P6, PT, R0, c[0x0][0x17c], PT ;  /* 0x00005f0000007a0c */ /* 0x000fc60003fc6270 */
[----:B------:R1:W-:Y:S01]  /*23ac0*/  @P2 STG.E [R32.64], R23 ;  /* 0x0000001720002986 */ /* 0x0003e2000c101904 */
[----:B------:R-:W-:Y:S02]  /*23ad0*/  ISETP.LT.AND P2, PT, R224, c[0x0][0x178], !P4 ;  /* 0x00005e00e0007a0c */ /* 0x000fe40006741270 */
[----:B------:R-:W-:Y:S01]  /*23ae0*/  ISETP.LT.AND P3, PT, R223, c[0x0][0x178], !P4 ;  /* 0x00005e00df007a0c */ /* 0x000fe20006761270 */
[----:B------:R4:W-:Y:S01]  /*23af0*/  @P1 STG.E [R34.64], R31 ;  /* 0x0000001f22001986 */ /* 0x0009e2000c101904 */
[----:B------:R-:W-:Y:S02]  /*23b00*/  ISETP.LT.AND P1, PT, R222, c[0x0][0x178], !P4 ;  /* 0x00005e00de007a0c */ /* 0x000fe40006721270 */
[----:B------:R-:W-:Y:S02]  /*23b10*/  IADD3 R3, R3, c[0x0][0x198], RZ ;  /* 0x0000660003037a10 */ /* 0x000fe40007ffe0ff */
[----:B------:R-:W-:Y:S02]  /*23b20*/  ISETP.LT.AND P4, PT, R221, c[0x0][0x178], !P4 ;  /* 0x00005e00dd007a0c */ /* 0x000fe40006781270 */
[----:B------:R-:W-:Y:S01]  /*23b30*/  ISETP.LT.AND P5, PT, R224, c[0x0][0x178], !P6 ;  /* 0x00005e00e0007a0c */ /* 0x000fe200077a1270 */
[C---:B------:R-:W-:Y:S01]  /*23b40*/  IMAD.WIDE R16, R3.reuse, 0x4, R10 ;  /* 0x0000000403107825 */ /* 0x040fe200078e020a */
[----:B-1----:R-:W-:-:S03]  /*23b50*/  IADD3 R33, R3, c[0x0][0x198], RZ ;  /* 0x0000660003217a10 */ /* 0x002fc60007ffe0ff */
[----:B------:R-:W-:-:S04]  /*23b60*/  IMAD.WIDE R20, R3, 0x4, R8 ;  /* 0x0000000403147825 */ /* 0x000fc800078e0208 */
[----:B------:R-:W-:Y:S01]  /*23b70*/  IMAD.WIDE R22, R3, 0x4, R6 ;  /* 0x0000000403167825 */ /* 0x000fe200078e0206 */
[----:B------:R-:W-:-:S03]  /*23b80*/  IADD3 R0, R225, 0x50, RZ ;  /* 0x00000050e1007810 */ /* 0x000fc60007ffe0ff */
[----:B------:R-:W-:-:S04]  /*23b90*/  IMAD.WIDE R24, R3, 0x4, R4 ;  /* 0x0000000403187825 */ /* 0x000fc800078e0204 */
[C---:B------:R-:W-:Y:S01]  /*23ba0*/  IMAD.WIDE R28, R33.reuse, 0x4, R10 ;  /* 0x00000004211c7825 */ /* 0x040fe200078e020a */
[----:B------:R-:W-:Y:S02]  /*23bb0*/  ISETP.GE.AND P0, PT, R0, c[0x0][0x17c], PT ;  /* 0x00005f0000007a0c */ /* 0x000fe40003f06270 */
[----:B----4-:R-:W-:Y:S02]  /*23bc0*/  IADD3 R31, R33, c[0x0][0x198], RZ ;  /* 0x00006600211f7a10 */ /* 0x010fe40007ffe0ff */
[C---:B------:R-:W-:Y:S02]  /*23bd0*/  IADD3 R0, R225.reuse, 0x51, RZ ;  /* 0x00000051e1007810 */ /* 0x040fe40007ffe0ff */
[----:B------:R-:W-:Y:S01]  /*23be0*/  IADD3 R3, R225, 0x52, RZ ;  /* 0x00000052e1037810 */ /* 0x000fe20007ffe0ff */
[----:B--2---:R1:W-:Y:S04]  /*23bf0*/  @P2 STG.E [R16.64], R249 ;  /* 0x000000f910002986 */ /* 0x0043e8000c101904 */
[----:B------:R2:W-:Y:S01]  /*23c00*/  @P3 STG.E [R20.64], R238 ;  /* 0x000000ee14003986 */ /* 0x0005e2000c101904 */
[----:B------:R-:W-:-:S03]  /*23c10*/  ISETP.LT.AND P3, PT, R222, c[0x0][0x178], !P6 ;  /* 0x00005e00de007a0c */ /* 0x000fc60007761270 */
[----:B------:R4:W-:Y:S01]  /*23c20*/  @P1 STG.E [R22.64], R18 ;  /* 0x0000001216001986 */ /* 0x0009e2000c101904 */
[----:B------:R-:W-:-:S03]  /*23c30*/  ISETP.LT.AND P1, PT, R223, c[0x0][0x178], !P6 ;  /* 0x00005e00df007a0c */ /* 0x000fc60007721270 */
[----:B------:R4:W-:Y:S01]  /*23c40*/  @P4 STG.E [R24.64], R26 ;  /* 0x0000001a18004986 */ /* 0x0009e2000c101904 */
[----:B-1----:R-:W-:-:S04]  /*23c50*/  IMAD.WIDE R16, R33, 0x4, R8 ;  /* 0x0000000421107825 */ /* 0x002fc800078e0208 */
[----:B--2---:R-:W-:-:S04]  /*23c60*/  IMAD.WIDE R20, R33, 0x4, R6 ;  /* 0x0000000421147825 */ /* 0x004fc800078e0206 */
[----:B----4-:R-:W-:Y:S01]  /*23c70*/  IMAD.WIDE R22, R33, 0x4, R4 ;  /* 0x0000000421167825 */ /* 0x010fe200078e0204 */
[----:B------:R-:W-:Y:S02]  /*23c80*/  ISETP.LT.AND P4, PT, R223, c[0x0][0x178], !P0 ;  /* 0x00005e00df007a0c */ /* 0x000fe40004781270 */
[----:B------:R-:W-:Y:S01]  /*23c90*/  ISETP.GE.AND P2, PT, R0, c[0x0][0x17c], PT ;  /* 0x00005f0000007a0c */ /* 0x000fe20003f46270 */
[----:B------:R-:W-:Y:S01]  /*23ca0*/  IMAD.WIDE R24, R31, 0x4, R10 ;  /* 0x000000041f187825 */ /* 0x000fe200078e020a */
[----:B---3--:R1:W-:Y:S01]  /*23cb0*/  @P5 STG.E [R28.64], R248 ;  /* 0x000000f81c005986 */ /* 0x0083e2000c101904 */
[----:B------:R-:W-:Y:S02]  /*23cc0*/  ISETP.LT.AND P5, PT, R221, c[0x0][0x178], !P6 ;  /* 0x00005e00dd007a0c */ /* 0x000fe400077a1270 */
[C---:B------:R-:W-:Y:S01]  /*23cd0*/  ISETP.LT.AND P6, PT, R224.reuse, c[0x0][0x178], !P0 ;  /* 0x00005e00e0007a0c */ /* 0x040fe200047c1270 */
[----:B------:R2:W-:Y:S04]  /*23ce0*/  @P1 STG.E [R16.64], R239 ;  /* 0x000000ef10001986 */ /* 0x0005e8000c101904 */
[----:B------:R3:W-:Y:S01]  /*23cf0*/  @P3 STG.E [R20.64], R19 ;  /* 0x0000001314003986 */ /* 0x0007e2000c101904 */
[----:B------:R-:W-:-:S05]  /*23d00*/  ISETP.LT.AND P1, PT, R224, c[0x0][0x178], !P2 ;  /* 0x00005e00e0007a0c */ /* 0x000fca0005721270 */
[----:B------:R4:W-:Y:S01]  /*23d10*/  @P5 STG.E [R22.64], R27 ;  /* 0x0000001b16005986 */ /* 0x0009e2000c101904 */
[C---:B------:R-:W-:Y:S02]  /*23d20*/  ISETP.LT.AND P5, PT, R222.reuse, c[0x0][0x178], !P0 ;  /* 0x00005e00de007a0c */ /* 0x040fe400047a1270 */
[----:B------:R-:W-:Y:S01]  /*23d30*/  ISETP.LT.AND P0, PT, R221, c[0x0][0x178], !P0 ;  /* 0x00005e00dd007a0c */ /* 0x000fe20004701270 */
[----:B------:R4:W-:Y:S01]  /*23d40*/  @P6 STG.E [R24.64], R48 ;  /* 0x0000003018006986 */ /* 0x0009e2000c101904 */
[----:B------:R-:W-:Y:S01]  /*23d50*/  ISETP.LT.AND P3, PT, R223, c[0x0][0x178], !P2 ;  /* 0x00005e00df007a0c */ /* 0x000fe20005761270 */
[----:B-1----:R-:W-:Y:S01]  /*23d60*/  IMAD.WIDE R28, R31, 0x4, R8 ;  /* 0x000000041f1c7825 */ /* 0x002fe200078e0208 */
[----:B------:R-:W-:-:S03]  /*23d70*/  ISETP.LT.AND P6, PT, R222, c[0x0][0x178], !P2 ;  /* 0x00005e00de007a0c */ /* 0x000fc600057c1270 */
[----:B--2---:R-:W-:-:S04]  /*23d80*/  IMAD.WIDE R16, R31, 0x4, R6 ;  /* 0x000000041f107825 */ /* 0x004fc800078e0206 */
[C---:B---3--:R-:W-:Y:S01]  /*23d90*/  IMAD.WIDE R18, R31.reuse, 0x4, R4 ;  /* 0x000000041f127825 */ /* 0x048fe200078e0204 */
[----:B------:R-:W-:Y:S01]  /*23da0*/  IADD3 R31, R31, c[0x0][0x198], RZ ;  /* 0x000066001f1f7a10 */ /* 0x000fe20007ffe0ff */
[----:B------:R-:W-:Y:S01]  /*23db0*/  @P4 STG.E [R28.64], R64 ;  /* 0x000000401c004986 */ /* 0x000fe2000c101904 */
[----:B------:R-:W-:-:S03]  /*23dc0*/  ISETP.GE.AND P4, PT, R3, c[0x0][0x17c], PT ;  /* 0x00005f0003007a0c */ /* 0x000fc60003f86270 */
[C---:B------:R-:W-:Y:S01]  /*23dd0*/  IMAD.WIDE R20, R31.reuse, 0x4, R10 ;  /* 0x000000041f147825 */ /* 0x040fe200078e020a */
[----:B------:R1:W-:Y:S03]  /*23de0*/  @P5 STG.E [R16.64], R100 ;  /* 0x0000006410005986 */ /* 0x0003e6000c101904 */
[C---:B----4-:R-:W-:Y:S01]  /*23df0*/  IMAD.WIDE R22, R31.reuse, 0x4, R8 ;  /* 0x000000041f167825 */ /* 0x050fe200078e0208 */
[----:B------:R2:W-:Y:S03]  /*23e00*/  @P0 STG.E [R18.64], R116 ;  /* 0x0000007412000986 */ /* 0x0005e6000c101904 */
[----:B------:R-:W-:Y:S01]  /*23e10*/  IMAD.WIDE R24, R31, 0x4, R6 ;  /* 0x000000041f187825 */ /* 0x000fe200078e0206 */
[----:B------:R-:W-:Y:S01]  /*23e20*/  ISETP.LT.AND P2, PT, R221, c[0x0][0x178], !P2 ;  /* 0x00005e00dd007a0c */ /* 0x000fe20005741270 */
[----:B------:R3:W-:Y:S01]  /*23e30*/  @P1 STG.E [R20.64], R49 ;  /* 0x0000003114001986 */ /* 0x0007e2000c101904 */
[----:B------:R-:W-:-:S02]  /*23e40*/  ISETP.LT.AND P0, PT, R224, c[0x0][0x178], !P4 ;  /* 0x00005e00e0007a0c */ /* 0x000fc40006701270 */
[----:B------:R-:W-:Y:S01]  /*23e50*/  ISETP.LT.AND P1, PT, R223, c[0x0][0x178], !P4 ;  /* 0x00005e00df007a0c */ /* 0x000fe20006721270 */
[----:B------:R4:W-:Y:S01]  /*23e60*/  @P3 STG.E [R22.64], R65 ;  /* 0x0000004116003986 */ /* 0x0009e2000c101904 */
[----:B------:R-:W-:-:S03]  /*23e70*/  IADD3 R3, R31, c[0x0][0x198], RZ ;  /* 0x000066001f037a10 */ /* 0x000fc60007ffe0ff */
[----:B------:R4:W-:Y:S01]  /*23e80*/  @P6 STG.E [R24.64], R101 ;  /* 0x0000006518006986 */ /* 0x0009e2000c101904 */
[----:B------:R-:W-:Y:S01]  /*23e90*/  ISETP.LT.AND P6, PT, R222, c[0x0][0x178], !P4 ;  /* 0x00005e00de007a0c */ /* 0x000fe200067c1270 */
[----:B-1----:R-:W-:Y:S01]  /*23ea0*/  IMAD.WIDE R16, R31, 0x4, R4 ;  /* 0x000000041f107825 */ /* 0x002fe200078e0204 */
[----:B------:R-:W-:-:S03]  /*23eb0*/  IADD3 R0, R225, 0x53, RZ ;  /* 0x00000053e1007810 */ /* 0x000fc60007ffe0ff */
[----:B--2---:R-:W-:Y:S01]  /*23ec0*/  IMAD.WIDE R18, R3, 0x4, R10 ;  /* 0x0000000403127825 */ /* 0x004fe200078e020a */
[----:B------:R-:W-:-:S03]  /*23ed0*/  ISETP.GE.AND P5, PT, R0, c[0x0][0x17c], PT ;  /* 0x00005f0000007a0c */ /* 0x000fc60003fa6270 */
[----:B---3--:R-:W-:Y:S01]  /*23ee0*/  IMAD.WIDE R20, R3, 0x4, R8 ;  /* 0x0000000403147825 */ /* 0x008fe200078e0208 */
[----:B------:R-:W-:Y:S01]  /*23ef0*/  ISETP.LT.AND P4, PT, R221, c[0x0][0x178], !P4 ;  /* 0x00005e00dd007a0c */ /* 0x000fe20006781270 */
[----:B------:R1:W-:Y:S02]  /*23f00*/  @P2 STG.E [R16.64], R117 ;  /* 0x0000007510002986 */ /* 0x0003e4000c101904 */
[----:B----4-:R-:W-:Y:S02]  /*23f10*/  IMAD.WIDE R22, R3, 0x4, R6 ;  /* 0x0000000403167825 */ /* 0x010fe400078e0206 */
[----:B------:R2:W-:Y:S01]  /*23f20*/  @P0 STG.E [R18.64], R44 ;  /* 0x0000002c12000986 */ /* 0x0005e2000c101904 */
[----:B------:R-:W-:-:S03]  /*23f30*/  ISETP.LT.AND P0, PT, R224, c[0x0][0x178], !P5 ;  /* 0x00005e00e0007a0c */ /* 0x000fc60006f01270 */
[----:B------:R3:W-:Y:S01]  /*23f40*/  @P1 STG.E [R20.64], R60 ;  /* 0x0000003c14001986 */ /* 0x0007e2000c101904 */
[----:B------:R-:W-:-:S03]  /*23f50*/  ISETP.LT.AND P1, PT, R223, c[0x0][0x178], !P5 ;  /* 0x00005e00df007a0c */ /* 0x000fc60006f21270 */
[----:B------:R4:W-:Y:S01]  /*23f60*/  @P6 STG.E [R22.64], R96 ;  /* 0x0000006016006986 */ /* 0x0009e2000c101904 */
[----:B------:R-:W-:Y:S02]  /*23f70*/  ISETP.LT.AND P6, PT, R222, c[0x0][0x178], !P5 ;  /* 0x00005e00de007a0c */ /* 0x000fe40006fc1270 */
[----:B------:R-:W-:Y:S02]  /*23f80*/  IADD3 R0, R225, 0x54, RZ ;  /* 0x00000054e1007810 */ /* 0x000fe40007ffe0ff */
[----:B------:R-:W-:Y:S02]  /*23f90*/  IADD3 R27, R3, c[0x0][0x198], RZ ;  /* 0x00006600031b7a10 */ /* 0x000fe40007ffe0ff */
[----:B------:R-:W-:Y:S01]  /*23fa0*/  ISETP.LT.AND P5, PT, R221, c[0x0][0x178], !P5 ;  /* 0x00005e00dd007a0c */ /* 0x000fe20006fa1270 */
[----:B------:R-:W-:Y:S01]  /*23fb0*/  IMAD.WIDE R24, R3, 0x4, R4 ;  /* 0x0000000403187825 */ /* 0x000fe200078e0204 */
[----:B------:R-:W-:-:S03]  /*23fc0*/  ISETP.GE.AND P3, PT, R0, c[0x0][0x17c], PT ;  /* 0x00005f0000007a0c */ /* 0x000fc60003f66270 */
[C---:B-1----:R-:W-:Y:S01]  /*23fd0*/  IMAD.WIDE R16, R27.reuse, 0x4, R10 ;  /* 0x000000041b107825 */ /* 0x042fe200078e020a */
[----:B------:R1:W-:Y:S01]  /*23fe0*/  @P4 STG.E [R24.64], R112 ;  /* 0x0000007018004986 */ /* 0x0003e2000c101904 */
[----:B------:R-:W-:Y:S02]  /*23ff0*/  ISETP.LT.AND P4, PT, R224, c[0x0][0x178], !P3 ;  /* 0x00005e00e0007a0c */ /* 0x000fe40005f81270 */
[----:B--2---:R-:W-:Y:S01]  /*24000*/  IMAD.WIDE R18, R27, 0x4, R8 ;  /* 0x000000041b127825 */ /* 0x004fe200078e0208 */
[----:B------:R-:W-:-:S03]  /*24010*/  IADD3 R0, R225, 0x55, RZ ;  /* 0x00000055e1007810 */ /* 0x000fc60007ffe0ff */
[C---:B---3--:R-:W-:Y:S01]  /*24020*/  IMAD.WIDE R20, R27.reuse, 0x4, R6 ;  /* 0x000000041b147825 */ /* 0x048fe200078e0206 */
[----:B------:R2:W-:Y:S03]  /*24030*/  @P0 STG.E [R16.64], R45 ;  /* 0x0000002d10000986 */ /* 0x0005e6000c101904 */
[C---:B----4-:R-:W-:Y:S01]  /*24040*/  IMAD.WIDE R22, R27.reuse, 0x4, R4 ;  /* 0x000000041b167825 */ /* 0x050fe200078e0204 */
[----:B------:R-:W-:Y:S01]  /*24050*/  IADD3 R3, R27, c[0x0][0x198], RZ ;  /* 0x000066001b037a10 */ /* 0x000fe20007ffe0ff */
[----:B------:R3:W-:Y:S01]  /*24060*/  @P1 STG.E [R18.64], R61 ;  /* 0x0000003d12001986 */ /* 0x0007e2000c101904 */
[----:B------:R-:W-:Y:S02]  /*24070*/  ISETP.GE.AND P2, PT, R0, c[0x0][0x17c], PT ;  /* 0x00005f0000007a0c */ /* 0x000fe40003f46270 */
[----:B------:R-:W-:Y:S01]  /*24080*/  ISETP.LT.AND P1, PT, R223, c[0x0][0x178], !P3 ;  /* 0x00005e00df007a0c */ /* 0x000fe20005f21270 */
[----:B------:R4:W-:Y:S01]  /*24090*/  @P6 STG.E [R20.64], R97 ;  /* 0x0000006114006986 */ /* 0x0009e2000c101904 */
[----:B-1----:R-:W-:-:S03]  /*240a0*/  IMAD.WIDE R24, R3, 0x4, R10 ;  /* 0x0000000403187825 */ /* 0x002fc600078e020a */
[----:B------:R1:W-:Y:S01]  /*240b0*/  @P5 STG.E [R22.64], R113 ;  /* 0x0000007116005986 */ /* 0x0003e2000c101904 */
[----:B------:R-:W-:Y:S02]  /*240c0*/  ISETP.LT.AND P5, PT, R222, c[0x0][0x178], !P3 ;  /* 0x00005e00de007a0c */ /* 0x000fe40005fa1270 */
[----:B------:R-:W-:Y:S02]  /*240d0*/  ISETP.LT.AND P3, PT, R221, c[0x0][0x178], !P3 ;  /* 0x00005e00dd007a0c */ /* 0x000fe40005f61270 */
[----:B------:R-:W-:Y:S01]  /*240e0*/  ISETP.LT.AND P6, PT, R224, c[0x0][0x178], !P2 ;  /* 0x00005e00e0007a0c */ /* 0x000fe200057c1270 */
[----:B------:R1:W-:Y:S01]  /*240f0*/  @P4 STG.E [R24.64], R40 ;  /* 0x0000002818004986 */ /* 0x0003e2000c101904 */
[C---:B------:R-:W-:Y:S01]  /*24100*/  IADD3 R27, R3.reuse, c[0x0][0x198], RZ ;  /* 0x00006600031b7a10 */ /* 0x040fe20007ffe0ff */
[----:B--2---:R-:W-:Y:S01]  /*24110*/  IMAD.WIDE R16, R3, 0x4, R8 ;  /* 0x0000000403107825 */ /* 0x004fe200078e0208 */
[----:B------:R-:W-:Y:S02]  /*24120*/  ISETP.LT.AND P4, PT, R223, c[0x0][0x178], !P2 ;  /* 0x00005e00df007a0c */ /* 0x000fe40005781270 */
[----:B------:R-:W-:Y:S01]  /*24130*/  IADD3 R0, R225, 0x56, RZ ;  /* 0x00000056e1007810 */ /* 0x000fe20007ffe0ff */
[C---:B---3--:R-:W-:Y:S01]  /*24140*/  IMAD.WIDE R18, R3.reuse, 0x4, R6 ;  /* 0x0000000403127825 */ /* 0x048fe200078e0206 */
[----:B------:R2:W-:Y:S03]  /*24150*/  @P1 STG.E [R16.64], R56 ;  /* 0x0000003810001986 */ /* 0x0005e6000c101904 */
[----:B----4-:R-:W-:Y:S01]  /*24160*/  IMAD.WIDE R20, R3, 0x4, R4 ;  /* 0x0000000403147825 */ /* 0x010fe200078e0204 */
[----:B------:R-:W-:Y:S01]  /*24170*/  ISETP.GE.AND P0, PT, R0, c[0x0][0x17c], PT ;  /* 0x00005f0000007a0c */ /* 0x000fe20003f06270 */
[----:B------:R3:W-:Y:S02]  /*24180*/  @P5 STG.E [R18.64], R92 ;  /* 0x0000005c12005986 */ /* 0x0007e4000c101904 */
[----:B-1----:R-:W-:-:S02]  /*24190*/  IMAD.WIDE R22, R27, 0x4, R10 ;  /* 0x000000041b167825 */ /* 0x002fc400078e020a */
[----:B------:R1:W-:Y:S01]  /*241a0*/  @P3 STG.E [R20.64], R108 ;  /* 0x0000006c14003986 */ /* 0x0003e2000c101904 */
[----:B------:R-:W-:Y:S01]  /*241b0*/  ISETP.LT.AND P3, PT, R222, c[0x0][0x178], !P2 ;  /* 0x00005e00de007a0c */ /* 0x000fe20005761270 */
[----:B------:R-:W-:Y:S01]  /*241c0*/  IMAD.WIDE R24, R27, 0x4, R8 ;  /* 0x000000041b187825 */ /* 0x000fe200078e0208 */
[----:B------:R-:W-:Y:S01]  /*241d0*/  ISETP.LT.AND P2, PT, R221, c[0x0][0x178], !P2 ;  /* 0x00005e00dd007a0c */ /* 0x000fe20005741270 */
[----:B------:R4:W-:Y:S01]  /*241e0*/  @P6 STG.E [R22.64], R41 ;  /* 0x0000002916006986 */ /* 0x0009e2000c101904 */
[----:B------:R-:W-:Y:S02]  /*241f0*/  ISETP.LT.AND P6, PT, R224, c[0x0][0x178], !P0 ;  /* 0x00005e00e0007a0c */ /* 0x000fe400047c1270 */
[----:B------:R-:W-:Y:S01]  /*24200*/  ISETP.LT.AND P5, PT, R223, c[0x0][0x178], !P0 ;  /* 0x00005e00df007a0c */ /* 0x000fe200047a1270 */
[----:B------:R4:W-:Y:S01]  /*24210*/  @P4 STG.E [R24.64], R57 ;  /* 0x0000003918004986 */ /* 0x0009e2000c101904 */
[C---:B------:R-:W-:Y:S01]  /*24220*/  IADD3 R3, R27.reuse, c[0x0][0x198], RZ ;  /* 0x000066001b037a10 */ /* 0x040fe20007ffe0ff */
[----:B--2---:R-:W-:Y:S01]  /*24230*/  IMAD.WIDE R16, R27, 0x4, R6 ;  /* 0x000000041b107825 */ /* 0x004fe200078e0206 */
[----:B------:R-:W-:-:S02]  /*24240*/  ISETP.LT.AND P4, PT, R222, c[0x0][0x178], !P0 ;  /* 0x00005e00de007a0c */ /* 0x000fc40004781270 */
[----:B------:R-:W-:Y:S01]  /*24250*/  IADD3 R0, R225, 0x57, RZ ;  /* 0x00000057e1007810 */ /* 0x000fe20007ffe0ff */
[----:B---3--:R-:W-:Y:S01]  /*24260*/  IMAD.WIDE R18, R27, 0x4, R4 ;  /* 0x000000041b127825 */ /* 0x008fe200078e0204 */
[----:B------:R2:W-:Y:S03]  /*24270*/  @P3 STG.E [R16.64], R93 ;  /* 0x0000005d10003986 */ /* 0x0005e6000c101904 */
[----:B-1----:R-:W-:Y:S01]  /*24280*/  IMAD.WIDE R20, R3, 0x4, R10 ;  /* 0x0000000403147825 */ /* 0x002fe200078e020a */
[----:B------:R-:W-:-:S03]  /*24290*/  ISETP.GE.AND P1, PT, R0, c[0x0][0x17c], PT ;  /* 0x00005f0000007a0c */ /* 0x000fc60003f26270 */
[----:B----4-:R-:W-:Y:S01]  /*242a0*/  IMAD.WIDE R22, R3, 0x4, R8 ;  /* 0x0000000403167825 */ /* 0x010fe200078e0208 */
[----:B------:R1:W-:Y:S01]  /*242b0*/  @P2 STG.E [R18.64], R109 ;  /* 0x0000006d12002986 */ /* 0x0003e2000c101904 */
[----:B------:R-:W-:Y:S02]  /*242c0*/  ISETP.LT.AND P0, PT, R221, c[0x0][0x178], !P0 ;  /* 0x00005e00dd007a0c */ /* 0x000fe40004701270 */
[----:B------:R-:W-:Y:S01]  /*242d0*/  IMAD.WIDE R24, R3, 0x4, R6 ;  /* 0x0000000403187825 */ /* 0x000fe200078e0206 */
[----:B------:R3:W-:Y:S01]  /*242e0*/  @P6 STG.E [R20.64], R12 ;  /* 0x0000000c14006986 */ /* 0x0007e2000c101904 */
[----:B------:R-:W-:-:S03]  /*242f0*/  ISETP.LT.AND P6, PT, R224, c[0x0][0x178], !P1 ;  /* 0x00005e00e0007a0c */ /* 0x000fc60004fc1270 */
[----:B------:R4:W-:Y:S01]  /*24300*/  @P5 STG.E [R22.64], R52 ;  /* 0x0000003416005986 */ /* 0x0009e2000c101904 */
[----:B------:R-:W-:Y:S02]  /*24310*/  ISETP.LT.AND P5, PT, R223, c[0x0][0x178], !P1 ;  /* 0x00005e00df007a0c */ /* 0x000fe40004fa1270 */
[----:B------:R-:W-:Y:S01]  /*24320*/  IADD3 R27, R3, c[0x0][0x198], RZ ;  /* 0x00006600031b7a10 */ /* 0x000fe20007ffe0ff */
[----:B------:R3:W-:Y:S01]  /*24330*/  @P4 STG.E [R24.64], R72 ;  /* 0x0000004818004986 */ /* 0x0007e2000c101904 */
[----:B------:R-:W-:Y:S02]  /*24340*/  ISETP.LT.AND P2, PT, R222, c[0x0][0x178], !P1 ;  /* 0x00005e00de007a0c */ /* 0x000fe40004f41270 */
[----:B------:R-:W-:Y:S01]  /*24350*/  ISETP.LT.AND P4, PT, R221, c[0x0][0x178], !P1 ;  /* 0x00005e00dd007a0c */ /* 0x000fe20004f81270 */
[----:B--2---:R-:W-:Y:S01]  /*24360*/  IMAD.WIDE R16, R3, 0x4, R4 ;  /* 0x0000000403107825 */ /* 0x004fe200078e0204 */
[----:B------:R-:W-:-:S03]  /*24370*/  IADD3 R0, R225, 0x58, RZ ;  /* 0x00000058e1007810 */ /* 0x000fc60007ffe0ff */
[----:B-1----:R-:W-:Y:S01]  /*24380*/  IMAD.WIDE R18, R27, 0x4, R10 ;  /* 0x000000041b127825 */ /* 0x002fe200078e020a */
[----:B------:R-:W-:-:S03]  /*24390*/  ISETP.GE.AND P3, PT, R0, c[0x0][0x17c], PT ;  /* 0x00005f0000007a0c */ /* 0x000fc60003f66270 */
[----:B---3--:R-:W-:Y:S01]  /*243a0*/  IMAD.WIDE R20, R27, 0x4, R8 ;  /* 0x000000041b147825 */ /* 0x008fe200078e0208 */
[----:B------:R-:W-:Y:S01]  /*243b0*/  IADD3 R0, R225, 0x59, RZ ;  /* 0x00000059e1007810 */ /* 0x000fe20007ffe0ff */
[----:B------:R-:W-:Y:S02]  /*243c0*/  @P0 STG.E [R16.64], R104 ;  /* 0x0000006810000986 */ /* 0x000fe4000c101904 */
[C---:B----4-:R-:W-:Y:S02]  /*243d0*/  IMAD.WIDE R22, R27.reuse, 0x4, R6 ;  /* 0x000000041b167825 */ /* 0x050fe400078e0206 */
[----:B------:R1:W-:Y:S02]  /*243e0*/  @P6 STG.E [R18.64], R13 ;  /* 0x0000000d12006986 */ /* 0x0003e4000c101904 */
[----:B------:R-:W-:Y:S01]  /*243f0*/  IMAD.WIDE R24, R27, 0x4, R4 ;  /* 0x000000041b187825 */ /* 0x000fe200078e0204 */
[----:B------:R-:W-:Y:S01]  /*24400*/  ISETP.GE.AND P1, PT, R0, c[0x0][0x17c], PT ;  /* 0x00005f0000007a0c */ /* 0x000fe20003f26270 */
[----:B------:R2:W-:Y:S01]  /*24410*/  @P5 STG.E [R20.64], R53 ;  /* 0x0000003514005986 */ /* 0x0005e2000c101904 */
[----:B------:R-:W-:-:S02]  /*24420*/  ISETP.LT.AND P5, PT, R224, c[0x0][0x178], !P3 ;  /* 0x00005e00e0007a0c */ /* 0x000fc40005fa1270 */
[----:B------:R-:W-:Y:S01]  /*24430*/  ISETP.LT.AND P0, PT, R223, c[0x0][0x178], !P3 ;  /* 0x00005e00df007a0c */ /* 0x000fe20005f01270 */
[----:B------:R3:W-:Y:S01]  /*24440*/  @P2 STG.E [R22.64], R73 ;  /* 0x0000004916002986 */ /* 0x0007e2000c101904 */
[----:B------:R-:W-:Y:S02]  /*24450*/  ISETP.LT.AND P6, PT, R222, c[0x0][0x178], !P3 ;  /* 0x00005e00de007a0c */ /* 0x000fe40005fc1270 */
[----:B------:R-:W-:Y:S01]  /*24460*/  IADD3 R27, R27, c[0x0][0x198], RZ ;  /* 0x000066001b1b7a10 */ /* 0x000fe20007ffe0ff */
[----:B------:R4:W-:Y:S01]  /*24470*/  @P4 STG.E [R24.64], R105 ;  /* 0x0000006918004986 */ /* 0x0009e2000c101904 */
[----:B------:R-:W-:Y:S02]  /*24480*/  ISETP.LT.AND P3, PT, R221, c[0x0][0x178], !P3 ;  /* 0x00005e00dd007a0c */ /* 0x000fe40005f61270 */
[----:B------:R-:W-:Y:S01]  /*24490*/  ISETP.LT.AND P4, PT, R224, c[0x0][0x178], !P1 ;  /* 0x00005e00e0007a0c */ /* 0x000fe20004f81270 */
[C---:B-1----:R-:W-:Y:S01]  /*244a0*/  IMAD.WIDE R12, R27.reuse, 0x4, R10 ;  /* 0x000000041b0c7825 */ /* 0x042fe200078e020a */
[----:B------:R-:W-:-:S03]  /*244b0*/  IADD3 R3, R27, c[0x0][0x198], RZ ;  /* 0x000066001b037a10 */ /* 0x000fc60007ffe0ff */
[----:B------:R-:W-:Y:S01]  /*244c0*/  IMAD.WIDE R16, R27, 0x4, R8 ;  /* 0x000000041b107825 */ /* 0x000fe200078e0208 */
[----:B------:R-:W-:-:S03]  /*244d0*/  IADD3 R0, R225, 0x5a, RZ ;  /* 0x0000005ae1007810 */ /* 0x000fc60007ffe0ff */
[C---:B------:R-:W-:Y:S01]  /*244e0*/  IMAD.WIDE R18, R27.reuse, 0x4, R6 ;  /* 0x000000041b127825 */ /* 0x040fe200078e0206 */
[----:B------:R1:W-:Y:S03]  /*244f0*/  @P5 STG.E [R12.64], R50 ;  /* 0x000000320c005986 */ /* 0x0003e6000c101904 */
[----:B--2---:R-:W-:Y:S01]  /*24500*/  IMAD.WIDE R20, R27, 0x4, R4 ;  /* 0x000000041b147825 */ /* 0x004fe200078e0204 */
[----:B------:R2:W-:Y:S03]  /*24510*/  @P0 STG.E [R16.64], R66 ;  /* 0x0000004210000986 */ /* 0x0005e6000c101904 */
[----:B---3--:R-:W-:Y:S01]  /*24520*/  IMAD.WIDE R22, R3, 0x4, R10 ;  /* 0x0000000403167825 */ /* 0x008fe200078e020a */
[----:B------:R3:W-:Y:S01]  /*24530*/  @P6 STG.E [R18.64], R102 ;  /* 0x0000006612006986 */ /* 0x0007e2000c101904 */
[----:B------:R-:W-:-:S03]  /*24540*/  ISETP.GE.AND P2, PT, R0, c[0x0][0x17c], PT ;  /* 0x00005f0000007a0c */ /* 0x000fc60003f46270 */
[----:B------:R1:W-:Y:S01]  /*24550*/  @P3 STG.E [R20.64], R118 ;  /* 0x0000007614003986 */ /* 0x0003e2000c101904 */
[----:B------:R-:W-:-:S03]  /*24560*/  ISETP.LT.AND P3, PT, R223, c[0x0][0x178], !P1 ;  /* 0x00005e00df007a0c */ /* 0x000fc60004f61270 */
[----:B------:R2:W-:Y:S01]  /*24570*/  @P4 STG.E [R22.64], R51 ;  /* 0x0000003316004986 */ /* 0x0005e2000c101904 */
[----:B------:R-:W-:Y:S02]  /*24580*/  ISETP.LT.AND P4, PT, R222, c[0x0][0x178], !P1 ;  /* 0x00005e00de007a0c */ /* 0x000fe40004f81270 */
[----:B------:R-:W-:Y:S02]  /*24590*/  ISETP.LT.AND P0, PT, R221, c[0x0][0x178], !P1 ;  /* 0x00005e00dd007a0c */ /* 0x000fe40004f01270 */
[----:B------:R-:W-:Y:S02]  /*245a0*/  ISETP.LT.AND P6, PT, R224, c[0x0][0x178], !P2 ;  /* 0x00005e00e0007a0c */ /* 0x000fe400057c1270 */
[----:B------:R-:W-:Y:S02]  /*245b0*/  ISETP.LT.AND P5, PT, R223, c[0x0][0x178], !P2 ;  /* 0x00005e00df007a0c */ /* 0x000fe400057a1270 */
[C---:B----4-:R-:W-:Y:S01]  /*245c0*/  IADD3 R25, R3.reuse, c[0x0][0x198], RZ ;  /* 0x0000660003197a10 */ /* 0x050fe20007ffe0ff */
[----:B-1----:R-:W-:Y:S01]  /*245d0*/  IMAD.WIDE R12, R3, 0x4, R8 ;  /* 0x00000004030c7825 */ /* 0x002fe200078e0208 */
[----:B------:R-:W-:-:S03]  /*245e0*/  IADD3 R0, R225, 0x5b, RZ ;  /* 0x0000005be1007810 */ /* 0x000fc60007ffe0ff */
[C---:B--2---:R-:W-:Y:S01]  /*245f0*/  IMAD.WIDE R16, R3.reuse, 0x4, R6 ;  /* 0x0000000403107825 */ /* 0x044fe200078e0206 */
[----:B------:R1:W-:Y:S03]  /*24600*/  @P3 STG.E [R12.64], R67 ;  /* 0x000000430c003986 */ /* 0x0003e6000c101904 */
[----:B---3--:R-:W-:Y:S01]  /*24610*/  IMAD.WIDE R18, R3, 0x4, R4 ;  /* 0x0000000403127825 */ /* 0x008fe200078e0204 */
[----:B------:R-:W-:-:S03]  /*24620*/  ISETP.GE.AND P1, PT, R0, c[0x0][0x17c], PT ;  /* 0x00005f0000007a0c */ /* 0x000fc60003f26270 */
[C---:B------:R-:W-:Y:S01]  /*24630*/  IMAD.WIDE R20, R25.reuse, 0x4, R10 ;  /* 0x0000000419147825 */ /* 0x040fe200078e020a */
[----:B------:R2:W-:Y:S03]  /*24640*/  @P4 STG.E [R16.64], R103 ;  /* 0x0000006710004986 */ /* 0x0005e6000c101904 */
[----:B------:R-:W-:Y:S01]  /*24650*/  IMAD.WIDE R22, R25, 0x4, R8 ;  /* 0x0000000419167825 */ /* 0x000fe200078e0208 */
[----:B------:R3:W-:Y:S01]  /*24660*/  @P0 STG.E [R18.64], R119 ;  /* 0x0000007712000986 */ /* 0x0007e2000c101904 */
[----:B------:R-:W-:Y:S02]  /*24670*/  ISETP.LT.AND P3, PT, R222, c[0x0][0x178], !P2 ;  /* 0x00005e00de007a0c */ /* 0x000fe40005761270 */
[----:B------:R-:W-:Y:S01]  /*24680*/  ISETP.LT.AND P2, PT, R221, c[0x0][0x178], !P2 ;  /* 0x00005e00dd007a0c */ /* 0x000fe20005741270 */
[----:B------:R4:W-:Y:S04]  /*24690*/  @P6 STG.E [R20.64], R46 ;  /* 0x0000002e14006986 */ /* 0x0009e8000c101904 */
[----:B------:R3:W-:Y:S01]  /*246a0*/  @P5 STG.E [R22.64], R62 ;  /* 0x0000003e16005986 */ /* 0x0007e2000c101904 */
[----:B------:R-:W-:-:S02]  /*246b0*/  ISETP.LT.AND P5, PT, R224, c[0x0][0x178], !P1 ;  /* 0x00005e00e0007a0c */ /* 0x000fc40004fa1270 */
[C---:B------:R-:W-:Y:S01]  /*246c0*/  IADD3 R27, R25.reuse, c[0x0][0x198], RZ ;  /* 0x00006600191b7a10 */ /* 0x040fe20007ffe0ff */
[----:B-1----:R-:W-:Y:S01]  /*246d0*/  IMAD.WIDE R12, R25, 0x4, R6 ;  /* 0x00000004190c7825 */ /* 0x002fe200078e0206 */
[----:B------:R-:W-:-:S03]  /*246e0*/  IADD3 R3, R225, 0x5c, RZ ;  /* 0x0000005ce1037810 */ /* 0x000fc60007ffe0ff */
[----:B--2---:R-:W-:Y:S01]  /*246f0*/  IMAD.WIDE R16, R25, 0x4, R4 ;  /* 0x0000000419107825 */ /* 0x004fe200078e0204 */
[----:B------:R-:W-:Y:S02]  /*24700*/  ISETP.LT.AND P0, PT, R223, c[0x0][0x178], !P1 ;  /* 0x00005e00df007a0c */ /* 0x000fe40004f01270 */
[----:B------:R-:W-:Y:S01]  /*24710*/  ISETP.GE.AND P6, PT, R3, c[0x0][0x17c], PT ;  /* 0x00005f0003007a0c */ /* 0x000fe20003fc6270 */
[----:B---3--:R-:W-:Y:S01]  /*24720*/  IMAD.WIDE R18, R27, 0x4, R10 ;  /* 0x000000041b127825 */ /* 0x008fe200078e020a */
[----:B------:R-:W-:Y:S01]  /*24730*/  ISETP.LT.AND P4, PT, R222, c[0x0][0x178], !P1 ;  /* 0x00005e00de007a0c */ /* 0x000fe20004f81270 */
[----:B------:R1:W-:Y:S01]  /*24740*/  @P3 STG.E [R12.64], R98 ;  /* 0x000000620c003986 */ /* 0x0003e2000c101904 */
[----:B------:R-:W-:-:S03]  /*24750*/  ISETP.LT.AND P1, PT, R221, c[0x0][0x178], !P1 ;  /* 0x00005e00dd007a0c */ /* 0x000fc60004f21270 */
[----:B------:R2:W-:Y:S01]  /*24760*/  @P2 STG.E [R16.64], R114 ;  /* 0x0000007210002986 */ /* 0x0005e2000c101904 */
[----:B------:R-:W-:-:S03]  /*24770*/  ISETP.LT.AND P2, PT, R224, c[0x0][0x178], !P6 ;  /* 0x00005e00e0007a0c */ /* 0x000fc60007741270 */
[----:B------:R3:W-:Y:S01]  /*24780*/  @P5 STG.E [R18.64], R47 ;  /* 0x0000002f12005986 */ /* 0x0007e2000c101904 */
[----:B------:R-:W-:Y:S01]  /*24790*/  ISETP.LT.AND P5, PT, R223, c[0x0][0x178], !P6 ;  /* 0x00005e00df007a0c */ /* 0x000fe200077a1270 */
[C---:B----4-:R-:W-:Y:S01]  /*247a0*/  IMAD.WIDE R20, R27.reuse, 0x4, R8 ;  /* 0x000000041b147825 */ /* 0x050fe200078e0208 */
[----:B------:R-:W-:-:S03]  /*247b0*/  IADD3 R3, R27, c[0x0][0x198], RZ ;  /* 0x000066001b037a10 */ /* 0x000fc60007ffe0ff */
[----:B------:R-:W-:Y:S01]  /*247c0*/  IMAD.WIDE R22, R27, 0x4, R6 ;  /* 0x000000041b167825 */ /* 0x000fe200078e0206 */
[----:B------:R-:W-:Y:S01]  /*247d0*/  IADD3 R0, R225, 0x5d, RZ ;  /* 0x0000005de1007810 */ /* 0x000fe20007ffe0ff */
[----:B------:R4:W-:Y:S02]  /*247e0*/  @P0 STG.E [R20.64], R63 ;  /* 0x0000003f14000986 */ /* 0x0009e4000c101904 */
[----:B-1----:R-:W-:Y:S01]  /*247f0*/  IMAD.WIDE R12, R27, 0x4, R4 ;  /* 0x000000041b0c7825 */ /* 0x002fe200078e0204 */
[----:B------:R-:W-:Y:S01]  /*24800*/  ISETP.GE.AND P3, PT, R0, c[0x0][0x17c], PT ;  /* 0x00005f0000007a0c */ /* 0x000fe20003f66270 */
[----:B------:R1:W-:Y:S02]  /*24810*/  @P4 STG.E [R22.64], R99 ;  /* 0x0000006316004986 */ /* 0x0003e4000c101904 */
[----:B--2---:R-:W-:Y:S01]  /*24820*/  IMAD.WIDE R16, R3, 0x4, R10 ;  /* 0x0000000403107825 */ /* 0x004fe200078e020a */
[----:B------:R-:W-:-:S03]  /*24830*/  ISETP.LT.AND P4, PT, R222, c[0x0][0x178], !P6 ;  /* 0x00005e00de007a0c */ /* 0x000fc60007781270 */
[----:B---3--:R-:W-:Y:S01]  /*24840*/  IMAD.WIDE R18, R3, 0x4, R8 ;  /* 0x0000000403127825 */ /* 0x008fe200078e0208 */
[----:B------:R-:W-:Y:S01]  /*24850*/  ISETP.LT.AND P6, PT, R221, c[0x0][0x178], !P6 ;  /* 0x00005e00dd007a0c */ /* 0x000fe200077c1270 */
[----:B------:R2:W-:Y:S04]  /*24860*/  @P1 STG.E [R12.64], R115 ;  /* 0x000000730c001986 */ /* 0x0005e8000c101904 */
[----:B------:R3:W-:Y:S01]  /*24870*/  @P2 STG.E [R16.64], R42 ;  /* 0x0000002a10002986 */ /* 0x0007e2000c101904 */
[----:B----4-:R-:W-:-:S03]  /*24880*/  IMAD.WIDE R20, R3, 0x4, R6 ;  /* 0x0000000403147825 */ /* 0x010fc600078e0206 */
[----:B------:R4:W-:Y:S01]  /*24890*/  @P5 STG.E [R18.64], R58 ;  /* 0x0000003a12005986 */ /* 0x0009e2000c101904 */
[----:B------:R-:W-:Y:S01]  /*248a0*/  ISETP.LT.AND P5, PT, R224, c[0x0][0x178], !P3 ;  /* 0x00005e00e0007a0c */ /* 0x000fe20005fa1270 */
[----:B-1----:R-:W-:Y:S01]  /*248b0*/  IMAD.WIDE R22, R3, 0x4, R4 ;  /* 0x0000000403167825 */ /* 0x002fe200078e0204 */
[----:B------:R-:W-:Y:S02]  /*248c0*/  IADD3 R0, R225, 0x5e, RZ ;  /* 0x0000005ee1007810 */ /* 0x000fe40007ffe0ff */
[----:B------:R-:W-:Y:S02]  /*248d0*/  IADD3 R3, R3, c[0x0][0x198], RZ ;  /* 0x0000660003037a10 */ /* 0x000fe40007ffe0ff */
[----:B------:R-:W-:Y:S01]  /*248e0*/  ISETP.GE.AND P0, PT, R0, c[0x0][0x17c], PT ;  /* 0x00005f0000007a0c */ /* 0x000fe20003f06270 */
[----:B------:R1:W-:Y:S01]  /*248f0*/  @P4 STG.E [R20.64], R94 ;  /* 0x0000005e14004986 */ /* 0x0003e2000c101904 */
[----:B------:R-:W-:Y:S01]  /*24900*/  ISETP.LT.AND P1, PT, R223, c[0x0][0x178], !P3 ;  /* 0x00005e00df007a0c */ /* 0x000fe20005f21270 */
[----:B--2---:R-:W-:Y:S01]  /*24910*/  IMAD.WIDE R12, R3, 0x4, R10 ;  /* 0x00000004030c7825 */ /* 0x004fe200078e020a */
[----:B------:R-:W-:Y:S01]  /*24920*/  ISETP.LT.AND P2, PT, R222, c[0x0][0x178], !P3 ;  /* 0x00005e00de007a0c */ /* 0x000fe20005f41270 */
[----:B------:R2:W-:Y:S01]  /*24930*/  @P6 STG.E [R22.64], R110 ;  /* 0x0000006e16006986 */ /* 0x0005e2000c101904 */
[----:B------:R-:W-:-:S02]  /*24940*/  ISETP.LT.AND P3, PT, R221, c[0x0][0x178], !P3 ;  /* 0x00005e00dd007a0c */ /* 0x000fc40005f61270 */
[----:B------:R-:W-:Y:S01]  /*24950*/  ISETP.LT.AND P6, PT, R224, c[0x0][0x178], !P0 ;  /* 0x00005e00e0007a0c */ /* 0x000fe200047c1270 */
[----:B------:R1:W-:Y:S01]  /*24960*/  @P5 STG.E [R12.64], R43 ;  /* 0x0000002b0c005986 */ /* 0x0003e2000c101904 */
[----:B------:R-:W-:Y:S02]  /*24970*/  ISETP.LT.AND P5, PT, R223, c[0x0][0x178], !P0 ;  /* 0x00005e00df007a0c */ /* 0x000fe400047a1270 */
[C---:B------:R-:W-:Y:S01]  /*24980*/  IADD3 R27, R3.reuse, c[0x0][0x198], RZ ;  /* 0x00006600031b7a10 */ /* 0x040fe20007ffe0ff */
[----:B---3--:R-:W-:Y:S01]  /*24990*/  IMAD.WIDE R16, R3, 0x4, R8 ;  /* 0x0000000403107825 */ /* 0x008fe200078e0208 */
[----:B------:R-:W-:-:S03]  /*249a0*/  IADD3 R0, R225, 0x5f, RZ ;  /* 0x0000005fe1007810 */ /* 0x000fc60007ffe0ff */
[----:B----4-:R-:W-:Y:S01]  /*249b0*/  IMAD.WIDE R18, R3, 0x4, R6 ;  /* 0x0000000403127825 */ /* 0x010fe200078e0206 */
[----:B------:R-:W-:-:S03]  /*249c0*/  ISETP.GE.AND P4, PT, R0, c[0x0][0x17c], PT ;  /* 0x00005f0000007a0c */ /* 0x000fc60003f86270 */
[----:B-1----:R-:W-:Y:S01]  /*249d0*/  IMAD.WIDE R20, R3, 0x4, R4 ;  /* 0x0000000403147825 */ /* 0x002fe200078e0204 */
[----:B------:R1:W-:Y:S03]  /*249e0*/  @P1 STG.E [R16.64], R59 ;  /* 0x0000003b10001986 */ /* 0x0003e6000c101904 */
[C---:B--2---:R-:W-:Y:S01]  /*249f0*/  IMAD.WIDE R22, R27.reuse, 0x4, R10 ;  /* 0x000000041b167825 */ /* 0x044fe200078e020a */
[----:B------:R2:W-:Y:S01]  /*24a00*/  @P2 STG.E [R18.64], R95 ;  /* 0x0000005f12002986 */ /* 0x0005e2000c101904 */
[----:B------:R-:W-:Y:S02]  /*24a10*/  ISETP.LT.AND P1, PT, R222, c[0x0][0x178], !P0 ;  /* 0x00005e00de007a0c */ /* 0x000fe40004721270 */
[----:B------:R-:W-:Y:S01]  /*24a20*/  IMAD.WIDE R24, R27, 0x4, R8 ;  /* 0x000000041b187825 */ /* 0x000fe200078e0208 */
[----:B------:R3:W-:Y:S01]  /*24a30*/  @P3 STG.E [R20.64], R111 ;  /* 0x0000006f14003986 */ /* 0x0007e2000c101904 */
[----:B------:R-:W-:-:S03]  /*24a40*/  ISETP.LT.AND P0, PT, R221, c[0x0][0x178], !P0 ;  /* 0x00005e00dd007a0c */ /* 0x000fc60004701270 */
[----:B------:R4:W-:Y:S01]  /*24a50*/  @P6 STG.E [R22.64], R14 ;  /* 0x0000000e16006986 */ /* 0x0009e2000c101904 */
[----:B------:R-:W-:Y:S02]  /*24a60*/  ISETP.LT.AND P6, PT, R224, c[0x0][0x178], !P4 ;  /* 0x00005e00e0007a0c */ /* 0x000fe400067c1270 */
[----:B------:R-:W-:Y:S01]  /*24a70*/  ISETP.LT.AND P3, PT, R223, c[0x0][0x178], !P4 ;  /* 0x00005e00df007a0c */ /* 0x000fe20006761270 */
[----:B------:R2:W-:Y:S01]  /*24a80*/  @P5 STG.E [R24.64], R54 ;  /* 0x0000003618005986 */ /* 0x0005e2000c101904 */
[----:B------:R-:W-:Y:S02]  /*24a90*/  IADD3 R3, R27, c[0x0][0x198], RZ ;  /* 0x000066001b037a10 */ /* 0x000fe40007ffe0ff */
[----:B------:R-:W-:Y:S02]  /*24aa0*/  ISETP.LT.AND P5, PT, R222, c[0x0][0x178], !P4 ;  /* 0x00005e00de007a0c */ /* 0x000fe400067a1270 */
[----:B------:R-:W-:Y:S01]  /*24ab0*/  ISETP.LT.AND P4, PT, R221, c[0x0][0x178], !P4 ;  /* 0x00005e00dd007a0c */ /* 0x000fe20006781270 */
[----:B------:R-:W-:Y:S01]  /*24ac0*/  IMAD.WIDE R12, R27, 0x4, R6 ;  /* 0x000000041b0c7825 */ /* 0x000fe200078e0206 */
[----:B------:R-:W-:-:S03]  /*24ad0*/  IADD3 R0, R225, 0x60, RZ ;  /* 0x00000060e1007810 */ /* 0x000fc60007ffe0ff */
[----:B-1----:R-:W-:Y:S01]  /*24ae0*/  IMAD.WIDE R16, R27, 0x4, R4 ;  /* 0x000000041b107825 */ /* 0x002fe200078e0204 */
[----:B------:R-:W-:-:S03]  /*24af0*/  ISETP.GE.AND P2, PT, R0, c[0x0][0x17c], PT ;  /* 0x00005f0000007a0c */ /* 0x000fc60003f46270 */
[----:B--2---:R-:W-:Y:S01]  /*24b00*/  IMAD.WIDE R18, R3, 0x4, R10 ;  /* 0x0000000403127825 */ /* 0x004fe200078e020a */
[----:B------:R-:W-:Y:S01]  /*24b10*/  IADD3 R0, R225, 0x61, RZ ;  /* 0x00000061e1007810 */ /* 0x000fe20007ffe0ff */
[----:B------:R1:W-:Y:S02]  /*24b20*/  @P1 STG.E [R12.64], R74 ;  /* 0x0000004a0c001986 */ /* 0x0003e4000c101904 */
[C---:B---3--:R-:W-:Y:S02]  /*24b30*/  IMAD.WIDE R20, R3.reuse, 0x4, R8 ;  /* 0x0000000403147825 */ /* 0x048fe400078e0208 */
[----:B------:R-:W-:Y:S02]  /*24b40*/  @P0 STG.E [R16.64], R106 ;  /* 0x0000006a10000986 */ /* 0x000fe4000c101904 */
[C---:B----4-:R-:W-:Y:S01]  /*24b50*/  IMAD.WIDE R22, R3.reuse, 0x4, R6 ;  /* 0x0000000403167825 */ /* 0x050fe200078e0206 */
[----:B------:R-:W-:Y:S01]  /*24b60*/  ISETP.GE.AND P1, PT, R0, c[0x0][0x17c], PT ;  /* 0x00005f0000007a0c */ /* 0x000fe20003f26270 */
[----:B------:R2:W-:Y:S02]  /*24b70*/  @P6 STG.E [R18.64], R15 ;  /* 0x0000000f12006986 */ /* 0x0005e4000c101904 */
[----:B------:R-:W-:Y:S01]  /*24b80*/  IMAD.WIDE R24, R3, 0x4, R4 ;  /* 0x0000000403187825 */ /* 0x000fe200078e0204 */
[----:B------:R-:W-:Y:S01]  /*24b90*/  ISETP.LT.AND P0, PT, R224, c[0x0][0x178], !P2 ;  /* 0x00005e00e0007a0c */ /* 0x000fe20005701270 */
[----:B------:R3:W-:Y:S01]  /*24ba0*/  @P3 STG.E [R20.64], R55 ;  /* 0x0000003714003986 */ /* 0x0007e2000c101904 */
[----:B------:R-:W-:-:S02]  /*24bb0*/  ISETP.LT.AND P3, PT, R223, c[0x0][0x178], !P2 ;  /* 0x00005e00df007a0c */ /* 0x000fc40005761270 */
[----:B------:R-:W-:Y:S01]  /*24bc0*/  ISETP.LT.AND P6, PT, R222, c[0x0][0x178], !P2 ;  /* 0x00005e00de007a0c */ /* 0x000fe200057c1270 */
[----:B------:R4:W-:Y:S01]  /*24bd0*/  @P5 STG.E [R22.64], R75 ;  /* 0x0000004b16005986 */ /* 0x0009e2000c101904 */
[----:B------:R-:W-:Y:S02]  /*24be0*/  IADD3 R3, R3, c[0x0][0x198], RZ ;  /* 0x0000660003037a10 */ /* 0x000fe40007ffe0ff */
[----:B------:R-:W-:Y:S01]  /*24bf0*/  ISETP.LT.AND P2, PT, R221, c[0x0][0x178], !P2 ;  /* 0x00005e00dd007a0c */ /* 0x000fe20005741270 */
[----:B------:R-:W-:Y:S01]  /*24c00*/  @P4 STG.E [R24.64], R107 ;  /* 0x0000006b18004986 */ /* 0x000fe2000c101904 */
[----:B------:R-:W-:Y:S02]  /*24c10*/  ISETP.LT.AND P4, PT, R224, c[0x0][0x178], !P1 ;  /* 0x00005e00e0007a0c */ /* 0x000fe40004f81270 */
[----:B------:R-:W-:Y:S01]  /*24c20*/  ISETP.LT.AND P5, PT, R223, c[0x0][0x178], !P1 ;  /* 0x00005e00df007a0c */ /* 0x000fe20004fa1270 */
[C---:B-1----:R-:W-:Y:S01]  /*24c30*/  IMAD.WIDE R12, R3.reuse, 0x4, R10 ;  /* 0x00000004030c7825 */ /* 0x042fe200078e020a */
[----:B------:R-:W-:-:S02]  /*24c40*/  IADD3 R27, R3, c[0x0][0x198], RZ ;  /* 0x00006600031b7a10 */ /* 0x000fc40007ffe0ff */
[----:B------:R-:W-:Y:S01]  /*24c50*/  IADD3 R0, R225, 0x62, RZ ;  /* 0x00000062e1007810 */ /* 0x000fe20007ffe0ff */
[C---:B--2---:R-:W-:Y:S01]  /*24c60*/  IMAD.WIDE R14, R3.reuse, 0x4, R8 ;  /* 0x00000004030e7825 */ /* 0x044fe200078e0208 */
[----:B------:R1:W-:Y:S03]  /*24c70*/  @P0 STG.E [R12.64], R128 ;  /* 0x000000800c000986 */ /* 0x0003e6000c101904 */
[----:B------:R-:W-:Y:S01]  /*24c80*/  IMAD.WIDE R16, R3, 0x4, R6 ;  /* 0x0000000403107825 */ /* 0x000fe200078e0206 */
[----:B------:R-:W-:-:S03]  /*24c90*/  ISETP.GE.AND P0, PT, R0, c[0x0][0x17c], PT ;  /* 0x00005f0000007a0c */ /* 0x000fc60003f06270 */
[----:B------:R-:W-:Y:S01]  /*24ca0*/  IMAD.WIDE R18, R3, 0x4, R4 ;  /* 0x0000000403127825 */ /* 0x000fe200078e0204 */
[----:B------:R2:W-:Y:S03]  /*24cb0*/  @P3 STG.E [R14.64], R136 ;  /* 0x000000880e003986 */ /* 0x0005e6000c101904 */
[C---:B---3--:R-:W-:Y:S01]  /*24cc0*/  IMAD.WIDE R20, R27.reuse, 0x4, R10 ;  /* 0x000000041b147825 */ /* 0x048fe200078e020a */
[----:B------:R3:W-:Y:S03]  /*24cd0*/  @P6 STG.E [R16.64], R164 ;  /* 0x000000a410006986 */ /* 0x0007e6000c101904 */
[----:B----4-:R-:W-:Y:S01]  /*24ce0*/  IMAD.WIDE R22, R27, 0x4, R8 ;  /* 0x000000041b167825 */ /* 0x010fe200078e0208 */
[----:B------:R-:W-:Y:S01]  /*24cf0*/  ISETP.LT.AND P3, PT, R222, c[0x0][0x178], !P1 ;  /* 0x00005e00de007a0c */ /* 0x000fe20004f61270 */
[----:B------:R4:W-:Y:S01]  /*24d00*/  @P2 STG.E [R18.64], R180 ;  /* 0x000000b412002986 */ /* 0x0009e2000c101904 */
[----:B------:R-:W-:-:S03]  /*24d10*/  ISETP.LT.AND P2, PT, R221, c[0x0][0x178], !P1 ;  /* 0x00005e00dd007a0c */ /* 0x000fc60004f41270 */
[----:B------:R2:W-:Y:S01]  /*24d20*/  @P4 STG.E [R20.64], R129 ;  /* 0x0000008114004986 */ /* 0x0005e2000c101904 */
[----:B------:R-:W-:-:S03]  /*24d30*/  ISETP.LT.AND P4, PT, R224, c[0x0][0x178], !P0 ;  /* 0x00005e00e0007a0c */ /* 0x000fc60004781270 */
[----:B------:R3:W-:Y:S01]  /*24d40*/  @P5 STG.E [R22.64], R137 ;  /* 0x0000008916005986 */ /* 0x0007e2000c101904 */
[----:B------:R-:W-:Y:S02]  /*24d50*/  ISETP.LT.AND P5, PT, R223, c[0x0][0x178], !P0 ;  /* 0x00005e00df007a0c */ /* 0x000fe400047a1270 */
[----:B------:R-:W-:Y:S02]  /*24d60*/  ISETP.LT.AND P6, PT, R222, c[0x0][0x178], !P0 ;  /* 0x00005e00de007a0c */ /* 0x000fe400047c1270 */
[C---:B------:R-:W-:Y:S01]  /*24d70*/  IADD3 R3, R27.reuse, c[0x0][0x198], RZ ;  /* 0x000066001b037a10 */ /* 0x040fe20007ffe0ff */
[----:B-1----:R-:W-:Y:S01]  /*24d80*/  IMAD.WIDE R12, R27, 0x4, R6 ;  /* 0x000000041b0c7825 */ /* 0x002fe200078e0206 */
[----:B------:R-:W-:-:S03]  /*24d90*/  IADD3 R0, R225, 0x63, RZ ;  /* 0x00000063e1007810 */ /* 0x000fc60007ffe0ff */
[----:B--2---:R-:W-:Y:S01]  /*24da0*/  IMAD.WIDE R14, R27, 0x4, R4 ;  /* 0x000000041b0e7825 */ /* 0x004fe200078e0204 */
[----:B------:R-:W-:-:S03]  /*24db0*/  ISETP.GE.AND P1, PT, R0, c[0x0][0x17c], PT ;  /* 0x00005f0000007a0c */ /* 0x000fc60003f26270 */
[C---:B---3--:R-:W-:Y:S01]  /*24dc0*/  IMAD.WIDE R16, R3.reuse, 0x4, R10 ;  /* 0x0000000403107825 */ /* 0x048fe200078e020a */
[----:B------:R1:W-:Y:S03]  /*24dd0*/  @P3 STG.E [R12.64], R165 ;  /* 0x000000a50c003986 */ /* 0x0003e6000c101904 */
[----:B----4-:R-:W-:Y:S01]  /*24de0*/  IMAD.WIDE R18, R3, 0x4, R8 ;  /* 0x0000000403127825 */ /* 0x010fe200078e0208 */
[----:B------:R-:W-:Y:S01]  /*24df0*/  IADD3 R0, R225, 0x64, RZ ;  /* 0x00000064e1007810 */ /* 0x000fe20007ffe0ff */
[----:B------:R2:W-:Y:S02]  /*24e00*/  @P2 STG.E [R14.64], R181 ;  /* 0x000000b50e002986 */ /* 0x0005e4000c101904 */
[----:B------:R-:W-:Y:S01]  /*24e10*/  IMAD.WIDE R20, R3, 0x4, R6 ;  /* 0x0000000403147825 */ /* 0x000fe200078e0206 */
[----:B------:R-:W-:Y:S01]  /*24e20*/  ISETP.LT.AND P0, PT, R221, c[0x0][0x178], !P0 ;  /* 0x00005e00dd007a0c */ /* 0x000fe20004701270 */
[----:B------:R3:W-:Y:S01]  /*24e30*/  @P4 STG.E [R16.64], R124 ;  /* 0x0000007c10004986 */ /* 0x0007e2000c101904 */
[----:B------:R-:W-:-:S03]  /*24e40*/  ISETP.LT.AND P4, PT, R224, c[0x0][0x178], !P1 ;  /* 0x00005e00e0007a0c */ /* 0x000fc60004f81270 */
[----:B------:R4:W-:Y:S01]  /*24e50*/  @P5 STG.E [R18.64], R148 ;  /* 0x0000009412005986 */ /* 0x0009e2000c101904 */
[----:B------:R-:W-:-:S03]  /*24e60*/  ISETP.GE.AND P3, PT, R0, c[0x0][0x17c], PT ;  /* 0x00005f0000007a0c */ /* 0x000fc60003f66270 */
[----:B------:R2:W-:Y:S01]  /*24e70*/  @P6 STG.E [R20.64], R160 ;  /* 0x000000a014006986 */ /* 0x0005e2000c101904 */
[----:B------:R-:W-:Y:S02]  /*24e80*/  ISETP.LT.AND P6, PT, R223, c[0x0][0x178], !P1 ;  /* 0x00005e00df007a0c */ /* 0x000fe40004fc1270 */
[----:B------:R-:W-:Y:S02]  /*24e90*/  IADD3 R23, R3, c[0x0][0x198], RZ ;  /* 0x0000660003177a10 */ /* 0x000fe40007ffe0ff */
[----:B------:R-:W-:Y:S02]  /*24ea0*/  ISETP.LT.AND P2, PT, R222, c[0x0][0x178], !P1 ;  /* 0x00005e00de007a0c */ /* 0x000fe40004f41270 */
[----:B------:R-:W-:Y:S02]  /*24eb0*/  ISETP.LT.AND P1, PT, R221, c[0x0][0x178], !P1 ;  /* 0x00005e00dd007a0c */ /* 0x000fe40004f21270 */
[----:B------:R-:W-:Y:S01]  /*24ec0*/  ISETP.LT.AND P5, PT, R224, c[0x0][0x178], !P3 ;  /* 0x00005e00e0007a0c */ /* 0x000fe20005fa1270 */
[----:B-1----:R-:W-:Y:S01]  /*24ed0*/  IMAD.WIDE R12, R3, 0x4, R4 ;  /* 0x00000004030c7825 */ /* 0x002fe200078e0204 */
[----:B------:R-:W-:-:S03]  /*24ee0*/  IADD3 R3, R23, c[0x0][0x198], RZ ;  /* 0x0000660017037a10 */ /* 0x000fc60007ffe0ff */
[----:B--2---:R-:W-:Y:S01]  /*24ef0*/  IMAD.WIDE R14, R23, 0x4, R10 ;  /* 0x00000004170e7825 */ /* 0x004fe200078e020a */
[----:B------:R-:W-:-:S03]  /*24f00*/  IADD3 R0, R225, 0x65, RZ ;  /* 0x00000065e1007810 */ /* 0x000fc60007ffe0ff */
[C---:B---3--:R-:W-:Y:S01]  /*24f10*/  IMAD.WIDE R16, R23.reuse, 0x4, R8 ;  /* 0x0000000417107825 */ /* 0x048fe200078e0208 */
[----:B------:R1:W-:Y:S03]  /*24f20*/  @P0 STG.E [R12.64], R172 ;  /* 0x000000ac0c000986 */ /* 0x0003e6000c101904 */
[C---:B----4-:R-:W-:Y:S01]  /*24f30*/  IMAD.WIDE R18, R23.reuse, 0x4, R6 ;  /* 0x0000000417127825 */ /* 0x050fe200078e0206 */
[----:B------:R2:W-:Y:S01]  /*24f40*/  @P4 STG.E [R14.64], R125 ;  /* 0x0000007d0e004986 */ /* 0x0005e2000c101904 */
[----:B------:R-:W-:Y:S02]  /*24f50*/  ISETP.GE.AND P0, PT, R0, c[0x0][0x17c], PT ;  /* 0x00005f0000007a0c */ /* 0x000fe40003f06270 */
[----:B------:R-:W-:Y:S01]  /*24f60*/  IMAD.WIDE R20, R23, 0x4, R4 ;  /* 0x0000000417147825 */ /* 0x000fe200078e0204 */
[----:B------:R3:W-:Y:S01]  /*24f70*/  @P6 STG.E [R16.64], R149 ;  /* 0x0000009510006986 */ /* 0x0007e2000c101904 */
[----:B------:R-:W-:-:S02]  /*24f80*/  ISETP.LT.AND P6, PT, R223, c[0x0][0x178], !P3 ;  /* 0x00005e00df007a0c */ /* 0x000fc40005fc1270 */
[----:B------:R-:W-:Y:S01]  /*24f90*/  IMAD.WIDE R22, R3, 0x4, R10 ;  /* 0x0000000403167825 */ /* 0x000fe200078e020a */
[----:B------:R-:W-:Y:S01]  /*24fa0*/  ISETP.LT.AND P4, PT, R222, c[0x0][0x178], !P3 ;  /* 0x00005e00de007a0c */ /* 0x000fe20005f81270 */
[----:B------:R4:W-:Y:S01]  /*24fb0*/  @P2 STG.E [R18.64], R161 ;  /* 0x000000a112002986 */ /* 0x0009e2000c101904 */
[----:B------:R-:W-:Y:S02]  /*24fc0*/  ISETP.LT.AND P3, PT, R221, c[0x0][0x178], !P3 ;  /* 0x00005e00dd007a0c */ /* 0x000fe40005f61270 */
[----:B------:R-:W-:Y:S01]  /*24fd0*/  ISETP.LT.AND P2, PT, R224, c[0x0][0x178], !P0 ;  /* 0x00005e00e0007a0c */ /* 0x000fe20004741270 */
[----:B------:R3:W-:Y:S01]  /*24fe0*/  @P1 STG.E [R20.64], R173 ;  /* 0x000000ad14001986 */ /* 0x0007e2000c101904 */
[----:B------:R-:W-:-:S03]  /*24ff0*/  IADD3 R25, R3, c[0x0][0x198], RZ ;  /* 0x0000660003197a10 */ /* 0x000fc60007ffe0ff */
[----:B------:R-:W-:Y:S01]  /*25000*/  @P5 STG.E [R22.64], R120 ;  /* 0x0000007816005986 */ /* 0x000fe2000c101904 */
[----:B------:R-:W-:Y:S01]  /*25010*/  ISETP.LT.AND P5, PT, R223, c[0x0][0x178], !P0 ;  /* 0x00005e00df007a0c */ /* 0x000fe200047a1270 */
[----:B-1----:R-:W-:Y:S01]  /*25020*/  IMAD.WIDE R12, R3, 0x4, R8 ;  /* 0x00000004030c7825 */ /* 0x002fe200078e0208 */
[----:B------:R-:W-:-:S03]  /*25030*/  IADD3 R0, R225, 0x66, RZ ;  /* 0x00000066e1007810 */ /* 0x000fc60007ffe0ff */
[C---:B--2---:R-:W-:Y:S01]  /*25040*/  IMAD.WIDE R14, R3.reuse, 0x4, R6 ;  /* 0x00000004030e7825 */ /* 0x044fe200078e0206 */
[----:B------:R1:W-:Y:S03]  /*25050*/  @P6 STG.E [R12.64], R88 ;  /* 0x000000580c006986 */ /* 0x0003e6000c101904 */
[----:B---3--:R-:W-:Y:S01]  /*25060*/  IMAD.WIDE R16, R3, 0x4, R4 ;  /* 0x0000000403107825 */ /* 0x008fe200078e0204 */
[----:B------:R-:W-:-:S03]  /*25070*/  ISETP.GE.AND P1, PT, R0, c[0x0][0x17c], PT ;  /* 0x00005f0000007a0c */ /* 0x000fc60003f26270 */
[C---:B----4-:R-:W-:Y:S01]  /*25080*/  IMAD.WIDE R18, R25.reuse, 0x4, R10 ;  /* 0x0000000419127825 */ /* 0x050fe200078e020a */
[----:B------:R2:W-:Y:S03]  /*25090*/  @P4 STG.E [R14.64], R156 ;  /* 0x0000009c0e004986 */ /* 0x0005e6000c101904 */
[----:B------:R-:W-:Y:S01]  /*250a0*/  IMAD.WIDE R20, R25, 0x4, R8 ;  /* 0x0000000419147825 */ /* 0x000fe200078e0208 */
[----:B------:R3:W-:Y:S01]  /*250b0*/  @P3 STG.E [R16.64], R176 ;  /* 0x000000b010003986 */ /* 0x0007e2000c101904 */
[----:B------:R-:W-:Y:S02]  /*250c0*/  ISETP.LT.AND P6, PT, R222, c[0x0][0x178], !P0 ;  /* 0x00005e00de007a0c */ /* 0x000fe400047c1270 */
[----:B------:R-:W-:Y:S01]  /*250d0*/  ISETP.LT.AND P0, PT, R221, c[0x0][0x178], !P0 ;  /* 0x00005e00dd007a0c */ /* 0x000fe20004701270 */
[----:B------:R4:W-:Y:S01]  /*250e0*/  @P2 STG.E [R18.64], R121 ;  /* 0x0000007912002986 */ /* 0x0009e2000c101904 */
[----:B------:R-:W-:-:S03]  /*250f0*/  ISETP.LT.AND P3, PT, R223, c[0x0][0x178], !P1 ;  /* 0x00005e00df007a0c */ /* 0x000fc60004f61270 */
[----:B------:R2:W-:Y:S01]  /*25100*/  @P5 STG.E [R20.64], R89 ;  /* 0x0000005914005986 */ /* 0x0005e2000c101904 */
[----:B------:R-:W-:Y:S02]  /*25110*/  ISETP.LT.AND P5, PT, R224, c[0x0][0x178], !P1 ;  /* 0x00005e00e0007a0c */ /* 0x000fe40004fa1270 */
[----:B------:R-:W-:Y:S02]  /*25120*/  ISETP.LT.AND P2, PT, R222, c[0x0][0x178], !P1 ;  /* 0x00005e00de007a0c */ /* 0x000fe40004f41270 */
[----:B------:R-:W-:Y:S02]  /*25130*/  IADD3 R3, R25, c[0x0][0x198], RZ ;  /* 0x0000660019037a10 */ /* 0x000fe40007ffe0ff */
[----:B------:R-:W-:Y:S01]  /*25140*/  ISETP.LT.AND P1, PT, R221, c[0x0][0x178], !P1 ;  /* 0x00005e00dd007a0c */ /* 0x000fe20004f21270 */
        /* <DEDUP_REMOVED lines=9> */
[C---:B------:R-:W-:Y:S02]  /*251e0*/  IMAD.WIDE R20, R3.reuse, 0x4, R6 ;  /* 0x0000000403147825 */ /* 0x040fe400078e0206 */
[----:B------:R3:W-:Y:S02]  /*251f0*/  @P5 STG.E [R16.64], R68 ;  /* 0x0000004410005986 */ /* 0x0007e4000c101904 */
[----:B------:R-:W-:-:S02]  /*25200*/  IMAD.WIDE R22, R3, 0x4, R4 ;  /* 0x0000000403167825 */ /* 0x000fc400078e0204 */
[----:B------:R4:W-:Y:S01]  /*25210*/  @P3 STG.E [R18.64], R132 ;  /* 0x0000008412003986 */ /* 0x0009e2000c101904 */
        /* <DEDUP_REMOVED lines=9> */
[C---:B-1----:R-:W-:Y:S01]  /*252b0*/  IMAD.WIDE R12, R3.reuse, 0x4, R10 ;  /* 0x00000004030c7825 */ /* 0x042fe200078e020a */
[----:B------:R-:W-:-:S02]  /*252c0*/  IADD3 R25, R3, c[0x0][0x198], RZ ;  /* 0x0000660003197a10 */ /* 0x000fc40007ffe0ff */
[----:B------:R-:W-:Y:S01]  /*252d0*/  IADD3 R0, R225, 0x69, RZ ;  /* 0x00000069e1007810 */ /* 0x000fe20007ffe0ff */
[C---:B--2---:R-:W-:Y:S01]  /*252e0*/  IMAD.WIDE R14, R3.reuse, 0x4, R8 ;  /* 0x00000004030e7825 */ /* 0x044fe200078e0208 */
[----:B------:R1:W-:Y:S03]  /*252f0*/  @P2 STG.E [R12.64], R69 ;  /* 0x000000450c002986 */ /* 0x0003e6000c101904 */
[----:B---3--:R-:W-:Y:S01]  /*25300*/  IMAD.WIDE R16, R3, 0x4, R6 ;  /* 0x0000000403107825 */ /* 0x008fe200078e0206 */
[----:B------:R-:W-:-:S03]  /*25310*/  ISETP.GE.AND P0, PT, R0, c[0x0][0x17c], PT ;  /* 0x00005f0000007a0c */ /* 0x000fc60003f06270 */
[----:B----4-:R-:W-:Y:S01]  /*25320*/  IMAD.WIDE R18, R3, 0x4, R4 ;  /* 0x0000000403127825 */ /* 0x010fe200078e0204 */
        /* <DEDUP_REMOVED lines=15> */
[----:B---3--:R-:W-:Y:S01]  /*25420*/  IMAD.WIDE R16, R25, 0x4, R4 ;  /* 0x0000000419107825 */ /* 0x008fe200078e0204 */
[----:B------:R1:W-:Y:S03]  /*25430*/  @P2 STG.E [R12.64], R138 ;  /* 0x0000008a0c002986 */ /* 0x0003e6000c101904 */
[C---:B----4-:R-:W-:Y:S01]  /*25440*/  IMAD.WIDE R18, R23.reuse, 0x4, R10 ;  /* 0x0000000417127825 */ /* 0x050fe200078e020a */
[----:B------:R2:W-:Y:S03]  /*25450*/  @P3 STG.E [R14.64], R166 ;  /* 0x000000a60e003986 */ /* 0x0005e6000c101904 */
[----:B------:R-:W-:Y:S01]  /*25460*/  IMAD.WIDE R20, R23, 0x4, R8 ;  /* 0x0000000417147825 */ /* 0x000fe200078e0208 */
[----:B------:R3:W-:Y:S01]  /*25470*/  @P6 STG.E [R16.64], R182 ;  /* 0x000000b610006986 */ /* 0x0007e2000c101904 */
[----:B------:R-:W-:-:S02]  /*25480*/  ISETP.LT.AND P3, PT, R222, c[0x0][0x178], !P0 ;  /* 0x00005e00de007a0c */ /* 0x000fc40004761270 */
[----:B------:R-:W-:Y:S01]  /*25490*/  ISETP.LT.AND P0, PT, R221, c[0x0][0x178], !P0 ;  /* 0x00005e00dd007a0c */ /* 0x000fe20004701270 */
[----:B------:R4:W-:Y:S01]  /*254a0*/  @P5 STG.E [R18.64], R131 ;  /* 0x0000008312005986 */ /* 0x0009e2000c101904 */
[----:B------:R-:W-:Y:S01]  /*254b0*/  ISETP.LT.AND P2, PT, R224, c[0x0][0x178], !P1 ;  /* 0x00005e00e0007a0c */ /* 0x000fe20004f41270 */
[----:B-1----:R-:W-:Y:S02]  /*254c0*/  IMAD.WIDE R12, R23, 0x4, R6 ;  /* 0x00000004170c7825 */ /* 0x002fe400078e0206 */
[----:B------:R1:W-:Y:S01]  /*254d0*/  @P4 STG.E [R20.64], R139 ;  /* 0x0000008b14004986 */ /* 0x0003e2000c101904 */
[----:B------:R-:W-:Y:S01]  /*254e0*/  ISETP.LT.AND P4, PT, R223, c[0x0][0x178], !P1 ;  /* 0x00005e00df007a0c */ /* 0x000fe20004f81270 */
[C---:B--2---:R-:W-:Y:S01]  /*254f0*/  IMAD.WIDE R14, R23.reuse, 0x4, R4 ;  /* 0x00000004170e7825 */ /* 0x044fe200078e0204 */
[----:B------:R-:W-:Y:S02]  /*25500*/  ISETP.LT.AND P6, PT, R222, c[0x0][0x178], !P1 ;  /* 0x00005e00de007a0c */ /* 0x000fe40004fc1270 */
[----:B------:R-:W-:-:S02]  /*25510*/  IADD3 R23, R23, c[0x0][0x198], RZ ;  /* 0x0000660017177a10 */ /* 0x000fc40007ffe0ff */
[----:B------:R-:W-:-:S03]  /*25520*/  IADD3 R3, R225, 0x6b, RZ ;  /* 0x0000006be1037810 */ /* 0x000fc60007ffe0ff */
[----:B---3--:R-:W-:Y:S01]  /*25530*/  IMAD.WIDE R16, R23, 0x4, R10 ;  /* 0x0000000417107825 */ /* 0x008fe200078e020a */
[----:B------:R-:W-:Y:S01]  /*25540*/  ISETP.GE.AND P5, PT, R3, c[0x0][0x17c], PT ;  /* 0x00005f0003007a0c */ /* 0x000fe20003fa6270 */
[----:B------:R2:W-:Y:S02]  /*25550*/  @P3 STG.E [R12.64], R167 ;  /* 0x000000a70c003986 */ /* 0x0005e4000c101904 */
[----:B----4-:R-:W-:Y:S01]  /*25560*/  IMAD.WIDE R18, R23, 0x4, R8 ;  /* 0x0000000417127825 */ /* 0x010fe200078e0208 */
[----:B------:R-:W-:Y:S01]  /*25570*/  ISETP.LT.AND P1, PT, R221, c[0x0][0x178], !P1 ;  /* 0x00005e00dd007a0c */ /* 0x000fe20004f21270 */
[----:B------:R3:W-:Y:S02]  /*25580*/  @P0 STG.E [R14.64], R183 ;  /* 0x000000b70e000986 */ /* 0x0007e4000c101904 */
[C---:B-1----:R-:W-:Y:S01]  /*25590*/  IMAD.WIDE R20, R23.reuse, 0x4, R6 ;  /* 0x0000000417147825 */ /* 0x042fe200078e0206 */
[----:B------:R-:W-:Y:S01]  /*255a0*/  ISETP.LT.AND P0, PT, R224, c[0x0][0x178], !P5 ;  /* 0x00005e00e0007a0c */ /* 0x000fe20006f01270 */
[----:B------:R1:W-:Y:S01]  /*255b0*/  @P2 STG.E [R16.64], R126 ;  /* 0x0000007e10002986 */ /* 0x0003e2000c101904 */
[----:B------:R-:W-:-:S03]  /*255c0*/  IADD3 R3, R23, c[0x0][0x198], RZ ;  /* 0x0000660017037a10 */ /* 0x000fc60007ffe0ff */
[----:B------:R4:W-:Y:S01]  /*255d0*/  @P4 STG.E [R18.64], R150 ;  /* 0x0000009612004986 */ /* 0x0009e2000c101904 */
[----:B------:R-:W-:-:S03]  /*255e0*/  ISETP.LT.AND P4, PT, R223, c[0x0][0x178], !P5 ;  /* 0x00005e00df007a0c */ /* 0x000fc60006f81270 */
[----:B------:R4:W-:Y:S01]  /*255f0*/  @P6 STG.E [R20.64], R162 ;  /* 0x000000a214006986 */ /* 0x0009e2000c101904 */
[----:B------:R-:W-:Y:S01]  /*25600*/  ISETP.LT.AND P6, PT, R222, c[0x0][0x178], !P5 ;  /* 0x00005e00de007a0c */ /* 0x000fe20006fc1270 */
[----:B--2---:R-:W-:Y:S01]  /*25610*/  IMAD.WIDE R12, R23, 0x4, R4 ;  /* 0x00000004170c7825 */ /* 0x004fe200078e0204 */
[----:B------:R-:W-:Y:S02]  /*25620*/  IADD3 R0, R225, 0x6c, RZ ;  /* 0x0000006ce1007810 */ /* 0x000fe40007ffe0ff */
[----:B------:R-:W-:Y:S01]  /*25630*/  ISETP.LT.AND P5, PT, R221, c[0x0][0x178], !P5 ;  /* 0x00005e00dd007a0c */ /* 0x000fe20006fa1270 */
[----:B---3--:R-:W-:Y:S01]  /*25640*/  IMAD.WIDE R14, R3, 0x4, R10 ;  /* 0x00000004030e7825 */ /* 0x008fe200078e020a */
[----:B------:R-:W-:-:S03]  /*25650*/  ISETP.GE.AND P3, PT, R0, c[0x0][0x17c], PT ;  /* 0x00005f0000007a0c */ /* 0x000fc60003f66270 */
[----:B-1----:R-:W-:Y:S01]  /*25660*/  IMAD.WIDE R16, R3, 0x4, R8 ;  /* 0x0000000403107825 */ /* 0x002fe200078e0208 */
[----:B------:R-:W-:Y:S01]  /*25670*/  IADD3 R0, R225, 0x6d, RZ ;  /* 0x0000006de1007810 */ /* 0x000fe20007ffe0ff */
[----:B------:R1:W-:Y:S02]  /*25680*/  @P1 STG.E [R12.64], R174 ;  /* 0x000000ae0c001986 */ /* 0x0003e4000c101904 */
[C---:B----4-:R-:W-:Y:S01]  /*25690*/  IMAD.WIDE R18, R3.reuse, 0x4, R6 ;  /* 0x0000000403127825 */ /* 0x050fe200078e0206 */
[----:B------:R-:W-:Y:S01]  /*256a0*/  ISETP.LT.AND P1, PT, R224, c[0x0][0x178], !P3 ;  /* 0x00005e00e0007a0c */ /* 0x000fe20005f21270 */
[----:B------:R2:W-:Y:S02]  /*256b0*/  @P0 STG.E [R14.64], R127 ;  /* 0x0000007f0e000986 */ /* 0x0005e4000c101904 */
[----:B------:R-:W-:Y:S02]  /*256c0*/  IMAD.WIDE R20, R3, 0x4, R4 ;  /* 0x0000000403147825 */ /* 0x000fe400078e0204 */
[----:B------:R3:W-:Y:S01]  /*256d0*/  @P4 STG.E [R16.64], R151 ;  /* 0x0000009710004986 */ /* 0x0007e2000c101904 */
[----:B------:R-:W-:-:S02]  /*256e0*/  ISETP.LT.AND P4, PT, R223, c[0x0][0x178], !P3 ;  /* 0x00005e00df007a0c */ /* 0x000fc40005f81270 */
[----:B------:R-:W-:Y:S01]  /*256f0*/  ISETP.GE.AND P2, PT, R0, c[0x0][0x17c], PT ;  /* 0x00005f0000007a0c */ /* 0x000fe20003f46270 */
[----:B------:R4:W-:Y:S01]  /*25700*/  @P6 STG.E [R18.64], R163 ;  /* 0x000000a312006986 */ /* 0x0009e2000c101904 */
[----:B------:R-:W-:Y:S02]  /*25710*/  ISETP.LT.AND P6, PT, R222, c[0x0][0x178], !P3 ;  /* 0x00005e00de007a0c */ /* 0x000fe40005fc1270 */
[----:B------:R-:W-:Y:S02]  /*25720*/  IADD3 R23, R3, c[0x0][0x198], RZ ;  /* 0x0000660003177a10 */ /* 0x000fe40007ffe0ff */
[----:B------:R-:W-:Y:S01]  /*25730*/  ISETP.LT.AND P3, PT, R221, c[0x0][0x178], !P3 ;  /* 0x00005e00dd007a0c */ /* 0x000fe20005f61270 */
[----:B------:R4:W-:Y:S01]  /*25740*/  @P5 STG.E [R20.64], R175 ;  /* 0x000000af14005986 */ /* 0x0009e2000c101904 */
[----:B------:R-:W-:Y:S01]  /*25750*/  ISETP.LT.AND P5, PT, R224, c[0x0][0x178], !P2 ;  /* 0x00005e00e0007a0c */ /* 0x000fe200057a1270 */
[C---:B-1----:R-:W-:Y:S01]  /*25760*/  IMAD.WIDE R12, R23.reuse, 0x4, R10 ;  /* 0x00000004170c7825 */ /* 0x042fe200078e020a */
[----:B------:R-:W-:-:S03]  /*25770*/  IADD3 R3, R23, c[0x0][0x198], RZ ;  /* 0x0000660017037a10 */ /* 0x000fc60007ffe0ff */
[----:B--2---:R-:W-:Y:S01]  /*25780*/  IMAD.WIDE R14, R23, 0x4, R8 ;  /* 0x00000004170e7825 */ /* 0x004fe200078e0208 */
[----:B------:R-:W-:-:S03]  /*25790*/  IADD3 R0, R225, 0x6e, RZ ;  /* 0x0000006ee1007810 */ /* 0x000fc60007ffe0ff */
[C---:B---3--:R-:W-:Y:S01]  /*257a0*/  IMAD.WIDE R16, R23.reuse, 0x4, R6 ;  /* 0x0000000417107825 */ /* 0x048fe200078e0206 */
[----:B------:R-:W-:Y:S03]  /*257b0*/  @P1 STG.E [R12.64], R122 ;  /* 0x0000007a0c001986 */ /* 0x000fe6000c101904 */
[----:B----4-:R-:W-:Y:S01]  /*257c0*/  IMAD.WIDE R18, R23, 0x4, R4 ;  /* 0x0000000417127825 */ /* 0x010fe200078e0204 */
[----:B------:R-:W-:Y:S01]  /*257d0*/  @P4 STG.E [R14.64], R90 ;  /* 0x0000005a0e004986 */ /* 0x000fe2000c101904 */
[----:B------:R-:W-:Y:S02]  /*257e0*/  ISETP.GE.AND P0, PT, R0, c[0x0][0x17c], PT ;  /* 0x00005f0000007a0c */ /* 0x000fe40003f06270 */
[----:B------:R-:W-:Y:S01]  /*257f0*/  IMAD.WIDE R20, R3, 0x4, R10 ;  /* 0x0000000403147825 */ /* 0x000fe200078e020a */
[----:B------:R1:W-:Y:S01]  /*25800*/  @P6 STG.E [R16.64], R158 ;  /* 0x0000009e10006986 */ /* 0x0003e2000c101904 */
[----:B------:R-:W-:-:S03]  /*25810*/  ISETP.LT.AND P4, PT, R223, c[0x0][0x178], !P2 ;  /* 0x00005e00df007a0c */ /* 0x000fc60005781270 */
[----:B------:R2:W-:Y:S01]  /*25820*/  @P3 STG.E [R18.64], R178 ;  /* 0x000000b212003986 */ /* 0x0005e2000c101904 */
[----:B------:R-:W-:Y:S02]  /*25830*/  ISETP.LT.AND P3, PT, R222, c[0x0][0x178], !P2 ;  /* 0x00005e00de007a0c */ /* 0x000fe40005761270 */
[----:B------:R-:W-:Y:S01]  /*25840*/  ISETP.LT.AND P2, PT, R221, c[0x0][0x178], !P2 ;  /* 0x00005e00dd007a0c */ /* 0x000fe20005741270 */
[----:B------:R3:W-:Y:S01]  /*25850*/  @P5 STG.E [R20.64], R123 ;  /* 0x0000007b14005986 */ /* 0x0007e2000c101904 */
[----:B------:R-:W-:Y:S02]  /*25860*/  ISETP.LT.AND P6, PT, R224, c[0x0][0x178], !P0 ;  /* 0x00005e00e0007a0c */ /* 0x000fe400047c1270 */
[----:B------:R-:W-:Y:S01]  /*25870*/  ISETP.LT.AND P5, PT, R223, c[0x0][0x178], !P0 ;  /* 0x00005e00df007a0c */ /* 0x000fe200047a1270 */
[----:B------:R-:W4:Y:S01]  /*25880*/  LDS.128 R12, [R2] ;  /* 0x00000000020c7984 */ /* 0x000f220000000c00 */
[C---:B------:R-:W-:Y:S01]  /*25890*/  IADD3 R27, R3.reuse, c[0x0][0x198], RZ ;  /* 0x00006600031b7a10 */ /* 0x040fe20007ffe0ff */
[----:B------:R-:W-:Y:S01]  /*258a0*/  IMAD.WIDE R22, R3, 0x4, R8 ;  /* 0x0000000403167825 */ /* 0x000fe200078e0208 */
[----:B------:R-:W-:-:S03]  /*258b0*/  IADD3 R0, R225, 0x6f, RZ ;  /* 0x0000006fe1007810 */ /* 0x000fc60007ffe0ff */
[----:B------:R-:W-:Y:S01]  /*258c0*/  IMAD.WIDE R24, R3, 0x4, R6 ;  /* 0x0000000403187825 */ /* 0x000fe200078e0206 */
[----:B------:R-:W-:-:S03]  /*258d0*/  ISETP.GE.AND P1, PT, R0, c[0x0][0x17c], PT ;  /* 0x00005f0000007a0c */ /* 0x000fc60003f26270 */
[----:B-1----:R-:W-:Y:S01]  /*258e0*/  IMAD.WIDE R16, R3, 0x4, R4 ;  /* 0x0000000403107825 */ /* 0x002fe200078e0204 */
[----:B------:R1:W-:Y:S03]  /*258f0*/  @P4 STG.E [R22.64], R91 ;  /* 0x0000005b16004986 */ /* 0x0003e6000c101904 */
[C---:B--2---:R-:W-:Y:S01]  /*25900*/  IMAD.WIDE R18, R27.reuse, 0x4, R10 ;  /* 0x000000041b127825 */ /* 0x044fe200078e020a */
[----:B------:R-:W-:Y:S03]  /*25910*/  @P3 STG.E [R24.64], R159 ;  /* 0x0000009f18003986 */ /* 0x000fe6000c101904 */
[----:B---3--:R-:W-:Y:S01]  /*25920*/  IMAD.WIDE R20, R27, 0x4, R8 ;  /* 0x000000041b147825 */ /* 0x008fe200078e0208 */
[----:B------:R2:W-:Y:S01]  /*25930*/  @P2 STG.E [R16.64], R179 ;  /* 0x000000b310002986 */ /* 0x0005e2000c101904 */
[----:B------:R-:W-:-:S02]  /*25940*/  ISETP.LT.AND P3, PT, R222, c[0x0][0x178], !P0 ;  /* 0x00005e00de007a0c */ /* 0x000fc40004761270 */
        /* <DEDUP_REMOVED lines=11> */
[C---:B------:R-:W-:Y:S01]  /*25a00*/  IMAD.WIDE R24, R29.reuse, 0x4, R10 ;  /* 0x000000041d187825 */ /* 0x040fe200078e020a */
[----:B------:R1:W-:Y:S03]  /*25a10*/  @P3 STG.E [R22.64], R154 ;  /* 0x0000009a16003986 */ /* 0x0003e6000c101904 */
[C---:B------:R-:W-:Y:S01]  /*25a20*/  IMAD.WIDE R2, R29.reuse, 0x4, R8 ;  /* 0x000000041d027825 */ /* 0x040fe200078e0208 */
[----:B------:R-:W-:Y:S03]  /*25a30*/  @P0 STG.E [R16.64], R170 ;  /* 0x000000aa10000986 */ /* 0x000fe6000c101904 */
[----:B---3--:R-:W-:Y:S01]  /*25a40*/  IMAD.WIDE R18, R29, 0x4, R6 ;  /* 0x000000041d127825 */ /* 0x008fe200078e0206 */
[----:B------:R-:W-:Y:S01]  /*25a50*/  @P2 STG.E [R24.64], R71 ;  /* 0x0000004718002986 */ /* 0x000fe2000c101904 */
[----:B------:R-:W-:-:S02]  /*25a60*/  ISETP.LT.AND P1, PT, R221, c[0x0][0x178], !P1 ;  /* 0x00005e00dd007a0c */ /* 0x000fc40004f21270 */
[----:B------:R-:W-:Y:S01]  /*25a70*/  ISETP.LT.AND P0, PT, R224, c[0x0][0x178], !P4 ;  /* 0x00005e00e0007a0c */ /* 0x000fe20006701270 */
[----:B------:R2:W-:Y:S01]  /*25a80*/  @P5 STG.E [R2.64], R135 ;  /* 0x0000008702005986 */ /* 0x0005e2000c101904 */
[----:B------:R-:W-:-:S03]  /*25a90*/  ISETP.LT.AND P5, PT, R223, c[0x0][0x178], !P4 ;  /* 0x00005e00df007a0c */ /* 0x000fc600067a1270 */
[----:B------:R-:W-:Y:S01]  /*25aa0*/  @P6 STG.E [R18.64], R155 ;  /* 0x0000009b12006986 */ /* 0x000fe2000c101904 */
[----:B------:R-:W-:Y:S02]  /*25ab0*/  ISETP.LT.AND P6, PT, R222, c[0x0][0x178], !P4 ;  /* 0x00005e00de007a0c */ /* 0x000fe400067c1270 */
[C---:B------:R-:W-:Y:S01]  /*25ac0*/  IADD3 R31, R29.reuse, c[0x0][0x198], RZ ;  /* 0x000066001d1f7a10 */ /* 0x040fe20007ffe0ff */
[----:B------:R-:W-:Y:S01]  /*25ad0*/  IMAD.WIDE R20, R29, 0x4, R4 ;  /* 0x000000041d147825 */ /* 0x000fe200078e0204 */
[----:B------:R-:W-:Y:S01]  /*25ae0*/  ISETP.LT.AND P4, PT, R221, c[0x0][0x178], !P4 ;  /* 0x00005e00dd007a0c */ /* 0x000fe20006781270 */
[----:B------:R-:W3:Y:S01]  /*25af0*/  LDS.128 R16, [R227] ;  /* 0x00000000e3107984 */ /* 0x000ee20000000c00 */
[----:B------:R-:W-:Y:S01]  /*25b00*/  IADD3 R0, R225, 0x71, RZ ;  /* 0x00000071e1007810 */ /* 0x000fe20007ffe0ff */
[----:B-1----:R-:W-:-:S04]  /*25b10*/  IMAD.WIDE R22, R31, 0x4, R10 ;  /* 0x000000041f167825 */ /* 0x002fc800078e020a */
[C---:B--2---:R-:W-:Y:S01]  /*25b20*/  IMAD.WIDE R2, R31.reuse, 0x4, R8 ;  /* 0x000000041f027825 */ /* 0x044fe200078e0208 */
[----:B------:R-:W-:Y:S01]  /*25b30*/  ISETP.GE.AND P3, PT, R0, c[0x0][0x17c], PT ;  /* 0x00005f0000007a0c */ /* 0x000fe20003f66270 */
[----:B------:R1:W-:Y:S02]  /*25b40*/  @P1 STG.E [R20.64], R171 ;  /* 0x000000ab14001986 */ /* 0x0003e4000c101904 */
[C---:B------:R-:W-:Y:S02]  /*25b50*/  IMAD.WIDE R24, R31.reuse, 0x4, R6 ;  /* 0x000000041f187825 */ /* 0x040fe400078e0206 */
[----:B------:R2:W-:Y:S02]  /*25b60*/  @P0 STG.E [R22.64], R184 ;  /* 0x000000b816000986 */ /* 0x0005e4000c101904 */
[----:B------:R-:W-:Y:S01]  /*25b70*/  IMAD.WIDE R26, R31, 0x4, R4 ;  /* 0x000000041f1a7825 */ /* 0x000fe200078e0204 */
[----:B------:R-:W-:Y:S01]  /*25b80*/  ISETP.LT.AND P0, PT, R224, c[0x0][0x178], !P3 ;  /* 0x00005e00e0007a0c */ /* 0x000fe20005f01270 */
[----:B------:R1:W-:Y:S01]  /*25b90*/  @P5 STG.E [R2.64], R196 ;  /* 0x000000c402005986 */ /* 0x0003e2000c101904 */
[----:B------:R-:W-:-:S03]  /*25ba0*/  ISETP.LT.AND P5, PT, R223, c[0x0][0x178], !P3 ;  /* 0x00005e00df007a0c */ /* 0x000fc60005fa1270 */
[----:B------:R2:W-:Y:S01]  /*25bb0*/  @P6 STG.E [R24.64], R200 ;  /* 0x000000c818006986 */ /* 0x0005e2000c101904 */
[----:B------:R-:W-:-:S03]  /*25bc0*/  IADD3 R31, R31, c[0x0][0x198], RZ ;  /* 0x000066001f1f7a10 */ /* 0x000fc60007ffe0ff */
[----:B----4-:R4:W-:Y:S01]  /*25bd0*/  @P4 STG.E [R26.64], R12 ;  /* 0x0000000c1a004986 */ /* 0x0109e2000c101904 */
[----:B------:R-:W-:Y:S02]  /*25be0*/  ISETP.LT.AND P4, PT, R222, c[0x0][0x178], !P3 ;  /* 0x00005e00de007a0c */ /* 0x000fe40005f81270 */
[----:B------:R-:W-:Y:S01]  /*25bf0*/  IADD3 R0, R225, 0x72, RZ ;  /* 0x00000072e1007810 */ /* 0x000fe20007ffe0ff */
[----:B-1----:R-:W-:-:S03]  /*25c00*/  IMAD.WIDE R20, R31, 0x4, R10 ;  /* 0x000000041f147825 */ /* 0x002fc600078e020a */
[----:B------:R-:W-:Y:S01]  /*25c10*/  ISETP.GE.AND P2, PT, R0, c[0x0][0x17c], PT ;  /* 0x00005f0000007a0c */ /* 0x000fe20003f46270 */
[----:B--2---:R-:W-:Y:S01]  /*25c20*/  IMAD.WIDE R22, R31, 0x4, R8 ;  /* 0x000000041f167825 */ /* 0x004fe200078e0208 */
[----:B------:R-:W-:-:S03]  /*25c30*/  ISETP.LT.AND P3, PT, R221, c[0x0][0x178], !P3 ;  /* 0x00005e00dd007a0c */ /* 0x000fc60005f61270 */
[----:B------:R-:W-:Y:S01]  /*25c40*/  IMAD.WIDE R2, R31, 0x4, R6 ;  /* 0x000000041f027825 */ /* 0x000fe200078e0206 */
[----:B------:R-:W-:Y:S01]  /*25c50*/  @P0 STG.E [R20.64], R185 ;  /* 0x000000b914000986 */ /* 0x000fe2000c101904 */
[----:B------:R-:W-:-:S03]  /*25c60*/  ISETP.LT.AND P6, PT, R224, c[0x0][0x178], !P2 ;  /* 0x00005e00e0007a0c */ /* 0x000fc600057c1270 */
[----:B------:R-:W-:Y:S01]  /*25c70*/  @P5 STG.E [R22.64], R197 ;  /* 0x000000c516005986 */ /* 0x000fe2000c101904 */
[----:B------:R-:W-:-:S03]  /*25c80*/  ISETP.LT.AND P5, PT, R223, c[0x0][0x178], !P2 ;  /* 0x00005e00df007a0c */ /* 0x000fc600057a1270 */
[----:B------:R1:W-:Y:S01]  /*25c90*/  @P4 STG.E [R2.64], R201 ;  /* 0x000000c902004986 */ /* 0x0003e2000c101904 */
[----:B------:R-:W-:Y:S02]  /*25ca0*/  ISETP.LT.AND P4, PT, R222, c[0x0][0x178], !P2 ;  /* 0x00005e00de007a0c */ /* 0x000fe40005781270 */
[----:B------:R-:W-:Y:S01]  /*25cb0*/  IADD3 R33, R31, c[0x0][0x198], RZ ;  /* 0x000066001f217a10 */ /* 0x000fe20007ffe0ff */
[----:B------:R-:W2:Y:S01]  /*25cc0*/  LDS.128 R20, [R226] ;  /* 0x00000000e2147984 */ /* 0x000ea20000000c00 */
[----:B------:R-:W-:Y:S01]  /*25cd0*/  IADD3 R0, R225, 0x73, RZ ;  /* 0x00000073e1007810 */ /* 0x000fe20007ffe0ff */
[----:B------:R-:W-:-:S04]  /*25ce0*/  IMAD.WIDE R24, R31, 0x4, R4 ;  /* 0x000000041f187825 */ /* 0x000fc800078e0204 */
[----:B----4-:R-:W-:Y:S01]  /*25cf0*/  IMAD.WIDE R26, R33, 0x4, R10 ;  /* 0x00000004211a7825 */ /* 0x010fe200078e020a */
[----:B------:R-:W-:-:S03]  /*25d00*/  ISETP.GE.AND P1, PT, R0, c[0x0][0x17c], PT ;  /* 0x00005f0000007a0c */ /* 0x000fc60003f26270 */
[C---:B------:R-:W-:Y:S01]  /*25d10*/  IMAD.WIDE R28, R33.reuse, 0x4, R8 ;  /* 0x00000004211c7825 */ /* 0x040fe200078e0208 */
        /* <DEDUP_REMOVED lines=9> */
[----:B------:R-:W-:Y:S02]  /*25db0*/  IADD3 R35, R33, c[0x0][0x198], RZ ;  /* 0x0000660021237a10 */ /* 0x000fe40007ffe0ff */
[----:B------:R-:W-:Y:S01]  /*25dc0*/  ISETP.LT.AND P1, PT, R221, c[0x0][0x178], !P1 ;  /* 0x00005e00dd007a0c */ /* 0x000fe20004f21270 */
[----:B-1----:R-:W-:Y:S01]  /*25dd0*/  IMAD.WIDE R2, R33, 0x4, R4 ;  /* 0x0000000421027825 */ /* 0x002fe200078e0204 */
[----:B------:R-:W-:-:S03]  /*25de0*/  IADD3 R0, R225, 0x74, RZ ;  /* 0x00000074e1007810 */ /* 0x000fc60007ffe0ff */
[----:B----4-:R-:W-:Y:S01]  /*25df0*/  IMAD.WIDE R12, R35, 0x4, R10 ;  /* 0x00000004230c7825 */ /* 0x010fe200078e020a */
[----:B------:R-:W-:-:S03]  /*25e00*/  ISETP.GE.AND P0, PT, R0, c[0x0][0x17c], PT ;  /* 0x00005f0000007a0c */ /* 0x000fc60003f06270 */
[----:B------:R-:W-:Y:S01]  /*25e10*/  IMAD.WIDE R24, R35, 0x4, R8 ;  /* 0x0000000423187825 */ /* 0x000fe200078e0208 */
[----:B------:R-:W-:Y:S01]  /*25e20*/  IADD3 R0, R225, 0x75, RZ ;  /* 0x00000075e1007810 */ /* 0x000fe20007ffe0ff */
[----:B---3--:R1:W-:Y:S02]  /*25e30*/  @P2 STG.E [R2.64], R16 ;  /* 0x0000001002002986 */ /* 0x0083e4000c101904 */
[C---:B------:R-:W-:Y:S02]  /*25e40*/  IMAD.WIDE R26, R35.reuse, 0x4, R6 ;  /* 0x00000004231a7825 */ /* 0x040fe400078e0206 */
[----:B------:R3:W-:Y:S02]  /*25e50*/  @P6 STG.E [R12.64], R145 ;  /* 0x000000910c006986 */ /* 0x0007e4000c101904 */
[----:B--2---:R-:W-:Y:S01]  /*25e60*/  IMAD.WIDE R28, R35, 0x4, R4 ;  /* 0x00000004231c7825 */ /* 0x004fe200078e0204 */
[----:B------:R-:W-:Y:S01]  /*25e70*/  ISETP.LT.AND P2, PT, R224, c[0x0][0x178], !P0 ;  /* 0x00005e00e0007a0c */ /* 0x000fe20004741270 */
[----:B------:R-:W-:Y:S01]  /*25e80*/  @P4 STG.E [R24.64], R193 ;  /* 0x000000c118004986 */ /* 0x000fe2000c101904 */
[----:B------:R-:W-:-:S02]  /*25e90*/  ISETP.GE.AND P3, PT, R0, c[0x0][0x17c], PT ;  /* 0x00005f0000007a0c */ /* 0x000fc40003f66270 */
[----:B------:R-:W-:Y:S01]  /*25ea0*/  ISETP.LT.AND P4, PT, R223, c[0x0][0x178], !P0 ;  /* 0x00005e00df007a0c */ /* 0x000fe20004781270 */
[----:B------:R-:W-:Y:S01]  /*25eb0*/  @P5 STG.E [R26.64], R205 ;  /* 0x000000cd1a005986 */ /* 0x000fe2000c101904 */
[----:B------:R-:W-:-:S03]  /*25ec0*/  IADD3 R33, R35, c[0x0][0x198], RZ ;  /* 0x0000660023217a10 */ /* 0x000fc60007ffe0ff */
[----:B------:R2:W-:Y:S01]  /*25ed0*/  @P1 STG.E [R28.64], R17 ;  /* 0x000000111c001986 */ /* 0x0005e2000c101904 */
[----:B------:R-:W-:Y:S02]  /*25ee0*/  ISETP.LT.AND P1, PT, R222, c[0x0][0x178], !P0 ;  /* 0x00005e00de007a0c */ /* 0x000fe40004721270 */
[----:B------:R-:W-:Y:S01]  /*25ef0*/  ISETP.LT.AND P0, PT, R221, c[0x0][0x178], !P0 ;  /* 0x00005e00dd007a0c */ /* 0x000fe20004701270 */
[----:B------:R-:W4:Y:S01]  /*25f00*/  LDS.128 R24, [R252] ;  /* 0x00000000fc187984 */ /* 0x000f220000000c00 */
[----:B------:R-:W-:Y:S01]  /*25f10*/  ISETP.LT.AND P5, PT, R224, c[0x0][0x178], !P3 ;  /* 0x00005e00e0007a0c */ /* 0x000fe20005fa1270 */
[C---:B------:R-:W-:Y:S01]  /*25f20*/  IMAD.WIDE R30, R33.reuse, 0x4, R10 ;  /* 0x00000004211e7825 */ /* 0x040fe200078e020a */
[----:B------:R-:W-:-:S03]  /*25f30*/  IADD3 R35, R33, c[0x0][0x198], RZ ;  /* 0x0000660021237a10 */ /* 0x000fc60007ffe0ff */
[----:B-1----:R-:W-:Y:S01]  /*25f40*/  IMAD.WIDE R2, R33, 0x4, R8 ;  /* 0x0000000421027825 */ /* 0x002fe200078e0208 */
[----:B------:R-:W-:-:S03]  /*25f50*/  IADD3 R0, R225, 0x76, RZ ;  /* 0x00000076e1007810 */ /* 0x000fc60007ffe0ff */
[C---:B---3--:R-:W-:Y:S01]  /*25f60*/  IMAD.WIDE R12, R33.reuse, 0x4, R6 ;  /* 0x00000004210c7825 */ /* 0x048fe200078e0206 */
[----:B------:R1:W-:Y:S03]  /*25f70*/  @P2 STG.E [R30.64], R140 ;  /* 0x0000008c1e002986 */ /* 0x0003e6000c101904 */
[----:B--2---:R-:W-:Y:S01]  /*25f80*/  IMAD.WIDE R16, R33, 0x4, R4 ;  /* 0x0000000421107825 */ /* 0x004fe200078e0204 */
[----:B------:R2:W-:Y:S01]  /*25f90*/  @P4 STG.E [R2.64], R80 ;  /* 0x0000005002004986 */ /* 0x0005e2000c101904 */
        /* <DEDUP_REMOVED lines=17> */
[C---:B------:R-:W-:Y:S01]  /*260b0*/  IMAD.WIDE R16, R33.reuse, 0x4, R10 ;  /* 0x0000000421107825 */ /* 0x040fe200078e020a */
        /* <DEDUP_REMOVED lines=10> */
[C---:B------:R-:W-:Y:S01]  /*26160*/  IADD3 R35, R33.reuse, c[0x0][0x198], RZ ;  /* 0x0000660021237a10 */ /* 0x040fe20007ffe0ff */
[----:B-1----:R-:W-:Y:S01]  /*26170*/  IMAD.WIDE R30, R33, 0x4, R6 ;  /* 0x00000004211e7825 */ /* 0x002fe200078e0206 */
[----:B------:R-:W-:-:S03]  /*26180*/  IADD3 R0, R225, 0x78, RZ ;  /* 0x00000078e1007810 */ /* 0x000fc60007ffe0ff */
[----:B--2---:R-:W-:Y:S01]  /*26190*/  IMAD.WIDE R2, R33, 0x4, R4 ;  /* 0x0000000421027825 */ /* 0x004fe200078e0204 */
[----:B------:R-:W-:-:S03]  /*261a0*/  ISETP.LT.AND P4, PT, R221, c[0x0][0x178], !P4 ;  /* 0x00005e00dd007a0c */ /* 0x000fc60006781270 */
[C---:B---3--:R-:W-:Y:S01]  /*261b0*/  IMAD.WIDE R12, R35.reuse, 0x4, R10 ;  /* 0x00000004230c7825 */ /* 0x048fe200078e020a */
[----:B------:R-:W-:Y:S01]  /*261c0*/  ISETP.GE.AND P0, PT, R0, c[0x0][0x17c], PT ;  /* 0x00005f0000007a0c */ /* 0x000fe20003f06270 */
[----:B------:R-:W-:Y:S02]  /*261d0*/  @P2 STG.E [R30.64], R212 ;  /* 0x000000d41e002986 */ /* 0x000fe4000c101904 */
[C---:B------:R-:W-:Y:S02]  /*261e0*/  IMAD.WIDE R16, R35.reuse, 0x4, R8 ;  /* 0x0000000423107825 */ /* 0x040fe400078e0208 */
[----:B----4-:R1:W-:Y:S02]  /*261f0*/  @P6 STG.E [R2.64], R24 ;  /* 0x0000001802006986 */ /* 0x0103e4000c101904 */
[----:B------:R-:W-:Y:S02]  /*26200*/  IMAD.WIDE R20, R35, 0x4, R6 ;  /* 0x0000000423147825 */ /* 0x000fe400078e0206 */
[----:B------:R2:W-:Y:S01]  /*26210*/  @P5 STG.E [R12.64], R85 ;  /* 0x000000550c005986 */ /* 0x0005e2000c101904 */
[----:B------:R-:W-:-:S03]  /*26220*/  IADD3 R0, R225, 0x79, RZ ;  /* 0x00000079e1007810 */ /* 0x000fc60007ffe0ff */
[----:B------:R3:W-:Y:S01]  /*26230*/  @P3 STG.E [R16.64], R189 ;  /* 0x000000bd10003986 */ /* 0x0007e2000c101904 */
[----:B------:R-:W-:Y:S01]  /*26240*/  ISETP.LT.AND P3, PT, R224, c[0x0][0x178], !P0 ;  /* 0x00005e00e0007a0c */ /* 0x000fe20004761270 */
[----:B------:R-:W-:Y:S02]  /*26250*/  IMAD.WIDE R28, R35, 0x4, R4 ;  /* 0x00000004231c7825 */ /* 0x000fe400078e0204 */
[----:B------:R4:W-:Y:S01]  /*26260*/  @P1 STG.E [R20.64], R213 ;  /* 0x000000d514001986 */ /* 0x0009e2000c101904 */
[----:B------:R-:W-:Y:S02]  /*26270*/  ISETP.LT.AND P1, PT, R223, c[0x0][0x178], !P0 ;  /* 0x00005e00df007a0c */ /* 0x000fe40004721270 */
[----:B------:R-:W-:Y:S02]  /*26280*/  ISETP.LT.AND P6, PT, R222, c[0x0][0x178], !P0 ;  /* 0x00005e00de007a0c */ /* 0x000fe400047c1270 */
[----:B------:R-:W-:Y:S02]  /*26290*/  IADD3 R35, R35, c[0x0][0x198], RZ ;  /* 0x0000660023237a10 */ /* 0x000fe40007ffe0ff */
[----:B------:R-:W-:-:S02]  /*262a0*/  ISETP.LT.AND P0, PT, R221, c[0x0][0x178], !P0 ;  /* 0x00005e00dd007a0c */ /* 0x000fc40004701270 */
[----:B------:R-:W-:Y:S01]  /*262b0*/  ISETP.GE.AND P2, PT, R0, c[0x0][0x17c], PT ;  /* 0x00005f0000007a0c */ /* 0x000fe20003f46270 */
[----:B------:R4:W-:Y:S01]  /*262c0*/  @P4 STG.E [R28.64], R25 ;  /* 0x000000191c004986 */ /* 0x0009e2000c101904 */
[C---:B-1----:R-:W-:Y:S02]  /*262d0*/  IMAD.WIDE R2, R35.reuse, 0x4, R10 ;  /* 0x0000000423027825 */ /* 0x042fe400078e020a */
[----:B------:R-:W-:Y:S02]  /*262e0*/  ISETP.LT.AND P4, PT, R224, c[0x0][0x178], !P2 ;  /* 0x00005e00e0007a0c */ /* 0x000fe40005781270 */
[----:B--2---:R-:W-:Y:S01]  /*262f0*/  IMAD.WIDE R12, R35, 0x4, R8 ;  /* 0x00000004230c7825 */ /* 0x004fe200078e0208 */
[----:B------:R-:W-:-:S03]  /*26300*/  IADD3 R0, R225, 0x7a, RZ ;  /* 0x0000007ae1007810 */ /* 0x000fc60007ffe0ff */
[C---:B---3--:R-:W-:Y:S01]  /*26310*/  IMAD.WIDE R16, R35.reuse, 0x4, R6 ;  /* 0x0000000423107825 */ /* 0x048fe200078e0206 */
[C---:B------:R-:W-:Y:S01]  /*26320*/  IADD3 R33, R35.reuse, c[0x0][0x198], RZ ;  /* 0x0000660023217a10 */ /* 0x040fe20007ffe0ff */
[----:B------:R1:W-:Y:S02]  /*26330*/  @P3 STG.E [R2.64], R186 ;  /* 0x000000ba02003986 */ /* 0x0003e4000c101904 */
[----:B----4-:R-:W-:Y:S02]  /*26340*/  IMAD.WIDE R20, R35, 0x4, R4 ;  /* 0x0000000423147825 */ /* 0x010fe400078e0204 */
[----:B------:R2:W-:Y:S01]  /*26350*/  @P1 STG.E [R12.64], R198 ;  /* 0x000000c60c001986 */ /* 0x0005e2000c101904 */
[----:B------:R-:W-:Y:S01]  /*26360*/  ISETP.GE.AND P5, PT, R0, c[0x0][0x17c], PT ;  /* 0x00005f0000007a0c */ /* 0x000fe20003fa6270 */
[----:B------:R-:W-:Y:S02]  /*26370*/  IMAD.WIDE R30, R33, 0x4, R10 ;  /* 0x00000004211e7825 */ /* 0x000fe400078e020a */
[----:B------:R3:W-:Y:S01]  /*26380*/  @P6 STG.E [R16.64], R202 ;  /* 0x000000ca10006986 */ /* 0x0007e2000c101904 */
[----:B------:R-:W-:-:S03]  /*26390*/  ISETP.LT.AND P1, PT, R222, c[0x0][0x178], !P2 ;  /* 0x00005e00de007a0c */ /* 0x000fc60005721270 */
[----:B------:R4:W-:Y:S01]  /*263a0*/  @P0 STG.E [R20.64], R14 ;  /* 0x0000000e14000986 */ /* 0x0009e2000c101904 */
[----:B------:R-:W-:Y:S02]  /*263b0*/  ISETP.LT.AND P0, PT, R223, c[0x0][0x178], !P2 ;  /* 0x00005e00df007a0c */ /* 0x000fe40005701270 */
        /* <DEDUP_REMOVED lines=21> */
[C---:B------:R-:W-:Y:S02]  /*26510*/  IADD3 R31, R29.reuse, c[0x0][0x198], RZ ;  /* 0x000066001d1f7a10 */ /* 0x040fe40007ffe0ff */
[----:B------:R-:W-:Y:S01]  /*26520*/  ISETP.LT.AND P4, PT, R222, c[0x0][0x178], !P3 ;  /* 0x00005e00de007a0c */ /* 0x000fe20005f81270 */
[----:B-1----:R-:W-:Y:S01]  /*26530*/  IMAD.WIDE R2, R29, 0x4, R6 ;  /* 0x000000041d027825 */ /* 0x002fe200078e0206 */
[----:B------:R-:W-:-:S03]  /*26540*/  IADD3 R28, R225, 0x7c, RZ ;  /* 0x0000007ce11c7810 */ /* 0x000fc60007ffe0ff */
[----:B--2---:R-:W-:Y:S01]  /*26550*/  IMAD.WIDE R12, R29, 0x4, R4 ;  /* 0x000000041d0c7825 */ /* 0x004fe200078e0204 */
[----:B------:R-:W-:-:S03]  /*26560*/  ISETP.GE.AND P2, PT, R28, c[0x0][0x17c], PT ;  /* 0x00005f001c007a0c */ /* 0x000fc60003f46270 */
[C---:B---3--:R-:W-:Y:S01]  /*26570*/  IMAD.WIDE R14, R31.reuse, 0x4, R10 ;  /* 0x000000041f0e7825 */ /* 0x048fe200078e020a */
[----:B------:R1:W-:Y:S03]  /*26580*/  @P1 STG.E [R2.64], R206 ;  /* 0x000000ce02001986 */ /* 0x0003e6000c101904 */
[----:B------:R-:W-:Y:S01]  /*26590*/  IMAD.WIDE R16, R31, 0x4, R8 ;  /* 0x000000041f107825 */ /* 0x000fe200078e0208 */
[----:B------:R2:W-:Y:S01]  /*265a0*/  @P5 STG.E [R12.64], R18 ;  /* 0x000000120c005986 */ /* 0x0005e2000c101904 */
[----:B------:R-:W-:Y:S02]  /*265b0*/  ISETP.LT.AND P3, PT, R221, c[0x0][0x178], !P3 ;  /* 0x00005e00dd007a0c */ /* 0x000fe40005f61270 */
[----:B----4-:R-:W-:Y:S01]  /*265c0*/  IMAD.WIDE R20, R31, 0x4, R6 ;  /* 0x000000041f147825 */ /* 0x010fe200078e0206 */
        /* <DEDUP_REMOVED lines=8> */
[----:B------:R-:W-:Y:S02]  /*26650*/  IADD3 R0, R225, 0x7d, RZ ;  /* 0x0000007de1007810 */ /* 0x000fe40007ffe0ff */
[----:B------:R-:W-:Y:S01]  /*26660*/  ISETP.LT.AND P2, PT, R221, c[0x0][0x178], !P2 ;  /* 0x00005e00dd007a0c */ /* 0x000fe20005741270 */
[----:B--2---:R-:W-:Y:S01]  /*26670*/  IMAD.WIDE R12, R25, 0x4, R10 ;  /* 0x00000004190c7825 */ /* 0x004fe200078e020a */
[----:B------:R-:W-:-:S03]  /*26680*/  ISETP.GE.AND P1, PT, R0, c[0x0][0x17c], PT ;  /* 0x00005f0000007a0c */ /* 0x000fc60003f26270 */
[C---:B---3--:R-:W-:Y:S01]  /*26690*/  IMAD.WIDE R14, R25.reuse, 0x4, R8 ;  /* 0x00000004190e7825 */ /* 0x048fe200078e0208 */
[----:B------:R1:W-:Y:S03]  /*266a0*/  @P3 STG.E [R2.64], R19 ;  /* 0x0000001302003986 */ /* 0x0003e6000c101904 */
[----:B----4-:R-:W-:Y:S01]  /*266b0*/  IMAD.WIDE R16, R25, 0x4, R6 ;  /* 0x0000000419107825 */ /* 0x010fe200078e0206 */
[----:B------:R2:W-:Y:S01]  /*266c0*/  @P6 STG.E [R12.64], R142 ;  /* 0x0000008e0c006986 */ /* 0x0005e2000c101904 */
[----:B------:R-:W-:-:S03]  /*266d0*/  IADD3 R0, R225, 0x7e, RZ ;  /* 0x0000007ee1007810 */ /* 0x000fc60007ffe0ff */
[----:B------:R3:W-:Y:S01]  /*266e0*/  @P5 STG.E [R14.64], R82 ;  /* 0x000000520e005986 */ /* 0x0007e2000c101904 */
[----:B------:R-:W-:Y:S01]  /*266f0*/  ISETP.LT.AND P5, PT, R224, c[0x0][0x178], !P1 ;  /* 0x00005e00e0007a0c */ /* 0x000fe20004fa1270 */
[----:B------:R-:W-:Y:S01]  /*26700*/  IMAD.WIDE R20, R25, 0x4, R4 ;  /* 0x0000000419147825 */ /* 0x000fe200078e0204 */
[----:B------:R-:W-:Y:S01]  /*26710*/  ISETP.LT.AND P6, PT, R223, c[0x0][0x178], !P1 ;  /* 0x00005e00df007a0c */ /* 0x000fe20004fc1270 */
[----:B------:R4:W-:Y:S01]  /*26720*/  @P4 STG.E [R16.64], R210 ;  /* 0x000000d210004986 */ /* 0x0009e2000c101904 */
[----:B------:R-:W-:Y:S02]  /*26730*/  ISETP.LT.AND P4, PT, R222, c[0x0][0x178], !P1 ;  /* 0x00005e00de007a0c */ /* 0x000fe40004f81270 */
[----:B------:R-:W-:Y:S02]  /*26740*/  ISETP.GE.AND P0, PT, R0, c[0x0][0x17c], PT ;  /* 0x00005f0000007a0c */ /* 0x000fe40003f06270 */
        /* <DEDUP_REMOVED lines=9> */
[----:B------:R1:W-:Y:S03]  /*267e0*/  @P5 STG.E [R2.64], R143 ;  /* 0x0000008f02005986 */ /* 0x0003e6000c101904 */
[----:B----4-:R-:W-:Y:S01]  /*267f0*/  IMAD.WIDE R16, R29, 0x4, R4 ;  /* 0x000000041d107825 */ /* 0x010fe200078e0204 */
        /* <DEDUP_REMOVED lines=11> */
[----:B------:R-:W-:Y:S02]  /*268b0*/  ISETP.LT.AND P2, PT, R222, c[0x0][0x178], !P3 ;  /* 0x00005e00de007a0c */ /* 0x000fe40005f41270 */
[----:B------:R-:W-:-:S02]  /*268c0*/  IADD3 R21, R25, c[0x0][0x198], RZ ;  /* 0x0000660019157a10 */ /* 0x000fc40007ffe0ff */
[----:B------:R-:W-:Y:S01]  /*268d0*/  ISETP.LT.AND P3, PT, R221, c[0x0][0x178], !P3 ;  /* 0x00005e00dd007a0c */ /* 0x000fe20005f61270 */
[----:B-1----:R-:W-:-:S04]  /*268e0*/  IMAD.WIDE R2, R25, 0x4, R8 ;  /* 0x0000000419027825 */ /* 0x002fc800078e0208 */
[C---:B--2---:R-:W-:Y:S01]  /*268f0*/  IMAD.WIDE R12, R25.reuse, 0x4, R6 ;  /* 0x00000004190c7825 */ /* 0x044fe200078e0206 */
[----:B------:R4:W-:Y:S03]  /*26900*/  @P4 STG.E [R2.64], R190 ;  /* 0x000000be02004986 */ /* 0x0009e6000c101904 */
[----:B---3--:R-:W-:Y:S01]  /*26910*/  IMAD.WIDE R14, R25, 0x4, R4 ;  /* 0x00000004190e7825 */ /* 0x008fe200078e0204 */
[----:B------:R4:W-:Y:S03]  /*26920*/  @P1 STG.E [R12.64], R214 ;  /* 0x000000d60c001986 */ /* 0x0009e6000c101904 */
[C---:B------:R-:W-:Y:S01]  /*26930*/  IMAD.WIDE R10, R21.reuse, 0x4, R10 ;  /* 0x00000004150a7825 */ /* 0x040fe200078e020a */
[----:B------:R4:W-:Y:S03]  /*26940*/  @P0 STG.E [R14.64], R26 ;  /* 0x0000001a0e000986 */ /* 0x0009e6000c101904 */
[C---:B------:R-:W-:Y:S01]  /*26950*/  IMAD.WIDE R8, R21.reuse, 0x4, R8 ;  /* 0x0000000415087825 */ /* 0x040fe200078e0208 */
[----:B------:R4:W-:Y:S03]  /*26960*/  @P5 STG.E [R10.64], R87 ;  /* 0x000000570a005986 */ /* 0x0009e6000c101904 */
[C---:B------:R-:W-:Y:S01]  /*26970*/  IMAD.WIDE R6, R21.reuse, 0x4, R6 ;  /* 0x0000000415067825 */ /* 0x040fe200078e0206 */
[----:B------:R4:W-:Y:S04]  /*26980*/  @P6 STG.E [R8.64], R191 ;  /* 0x000000bf08006986 */ /* 0x0009e8000c101904 */
[----:B------:R4:W-:Y:S01]  /*26990*/  @P2 STG.E [R6.64], R215 ;  /* 0x000000d706002986 */ /* 0x0009e2000c101904 */
[----:B------:R-:W-:Y:S01]  /*269a0*/  IMAD.WIDE R4, R21, 0x4, R4 ;  /* 0x0000000415047825 */ /* 0x000fe200078e0204 */
[----:B------:R-:W-:Y:S06]  /*269b0*/  @!P3 EXIT ;  /* 0x000000000000b94d */ /* 0x000fec0003800000 */
[----:B------:R-:W-:Y:S01]  /*269c0*/  STG.E [R4.64], R27 ;  /* 0x0000001b04007986 */ /* 0x000fe2000c101904 */
[----:B------:R-:W-:Y:S05]  /*269d0*/  EXIT ;  /* 0x000000000000794d */ /* 0x000fea0003800000 */
.L_x_2:
[----:B------:R-:W-:-:S00]  /*269e0*/  BRA `(.L_x_2) ;  /* 0xfffffff000007947 */ /* 0x000fc0000383ffff */
[----:B------:R-:W-:-:S00]  /*269f0*/  NOP ;  /* 0x0000000000007918 */ /* 0x000fc00000000000 */
        /* <DEDUP_REMOVED lines=8> */
.L_x_3:


//--------------------- .nv.shared.matmul_kernel  --------------------------
	.section	.nv.shared.matmul_kernel,"aw",@nobits
	.sectionflags	@""
	.align	16
